	.target	sm_80

	.elftype	@"ET_EXEC"


//--------------------- .note.nv.tkinfo           --------------------------
	.section	.note.nv.tkinfo,"",@"SHT_NOTE"
	.sectionflags	@"SHF_NOTE_NV_TKINFO"
	.tkinfo
        /*0018*/ 	.word	0x00000002
        /*0030*/ 	.string	""
        /*0030*/ 	.string	"ptxas"
        /*0030*/ 	.string	"Cuda compilation tools, release 13.0, V13.0.88"
        /*0030*/ 	.string	"Build cuda_13.0.r13.0/compiler.36424714_0"
        /*0030*/ 	.string	"-v  -suppress-debug-info  -lineinfo  -arch sm_80 "



//--------------------- .note.nv.cuinfo           --------------------------
	.section	.note.nv.cuinfo,"",@"SHT_NOTE"
	.sectionflags	@"SHF_NOTE_NV_CUINFO"
        /*0018*/ 	.short	0x0002
        /*001a*/ 	.short	0x0050
        /*001c*/ 	.short	0x0082
	.zero		2


//--------------------- .nv.info                  --------------------------
	.section	.nv.info,"",@"SHT_CUDA_INFO"
	.align	4


	//----- nvinfo : EIATTR_REGCOUNT
	.align		4
        /*0000*/ 	.byte	0x04, 0x2f
        /*0002*/ 	.short	(.L_2 - .L_1)
	.align		4
.L_1:
        /*0004*/ 	.word	index@(attn_fwd)
        /*0008*/ 	.word	0x00000020


	//----- nvinfo : EIATTR_FRAME_SIZE
	.align		4
.L_2:
        /*000c*/ 	.byte	0x04, 0x11
        /*000e*/ 	.short	(.L_4 - .L_3)
	.align		4
.L_3:
        /*0010*/ 	.word	index@(attn_fwd)
        /*0014*/ 	.word	0x00003f58


	//----- nvinfo : EIATTR_MIN_STACK_SIZE
	.align		4
.L_4:
        /*0018*/ 	.byte	0x04, 0x12
        /*001a*/ 	.short	(.L_6 - .L_5)
	.align		4
.L_5:
        /*001c*/ 	.word	index@(attn_fwd)
        /*0020*/ 	.word	0x00003f58
.L_6:


//--------------------- .nv.info.attn_fwd         --------------------------
	.section	.nv.info.attn_fwd,"",@"SHT_CUDA_INFO"
	.sectionflags	@""
	.align	4


	//----- nvinfo : EIATTR_CUDA_API_VERSION
	.align		4
        /*0000*/ 	.byte	0x04, 0x37
        /*0002*/ 	.short	(.L_8 - .L_7)
.L_7:
        /*0004*/ 	.word	0x00000082


	//----- nvinfo : EIATTR_SW2861232_WAR
	.align		4
.L_8:
        /*0008*/ 	.byte	0x01, 0x35
	.zero		2


	//----- nvinfo : EIATTR_PARAM_CBANK
	.align		4
        /*000c*/ 	.byte	0x04, 0x0a
        /*000e*/ 	.short	(.L_10 - .L_9)
	.align		4
.L_9:
        /*0010*/ 	.word	index@(.nv.constant0.attn_fwd)
        /*0014*/ 	.short	0x0160
        /*0016*/ 	.short	0x0088


	//----- nvinfo : EIATTR_CBANK_PARAM_SIZE
	.align		4
.L_10:
        /*0018*/ 	.byte	0x03, 0x19
        /*001a*/ 	.short	0x0088


	//----- nvinfo : EIATTR_KPARAM_INFO
	.align		4
        /*001c*/ 	.byte	0x04, 0x17
        /*001e*/ 	.short	(.L_12 - .L_11)
.L_11:
        /*0020*/ 	.word	0x00000000
        /*0024*/ 	.short	0x0019
        /*0026*/ 	.short	0x0080
        /*0028*/ 	.byte	0x00, 0xf4, 0x21, 0x00


	//----- nvinfo : EIATTR_KPARAM_INFO
	.align		4
.L_12:
        /*002c*/ 	.byte	0x04, 0x17
        /*002e*/ 	.short	(.L_14 - .L_13)
.L_13:
        /*0030*/ 	.word	0x00000000
        /*0034*/ 	.short	0x0018
        /*0036*/ 	.short	0x0078
        /*0038*/ 	.byte	0x00, 0xf4, 0x21, 0x00


	//----- nvinfo : EIATTR_KPARAM_INFO
	.align		4
.L_14:
        /*003c*/ 	.byte	0x04, 0x17
        /*003e*/ 	.short	(.L_16 - .L_15)
.L_15:
        /*0040*/ 	.word	0x00000000
        /*0044*/ 	.short	0x0017
        /*0046*/ 	.short	0x0070
        /*0048*/ 	.byte	0x00, 0xf0, 0x11, 0x00


	//----- nvinfo : EIATTR_KPARAM_INFO
	.align		4
.L_16:
        /*004c*/ 	.byte	0x04, 0x17
        /*004e*/ 	.short	(.L_18 - .L_17)
.L_17:
        /*0050*/ 	.word	0x00000000
        /*0054*/ 	.short	0x0016
        /*0056*/ 	.short	0x006c
        /*0058*/ 	.byte	0x00, 0xf0, 0x11, 0x00


	//----- nvinfo : EIATTR_KPARAM_INFO
	.align		4
.L_18:
        /*005c*/ 	.byte	0x04, 0x17
        /*005e*/ 	.short	(.L_20 - .L_19)
.L_19:
        /*0060*/ 	.word	0x00000000
        /*0064*/ 	.short	0x0015
        /*0066*/ 	.short	0x0068
        /*0068*/ 	.byte	0x00, 0xf0, 0x11, 0x00


	//----- nvinfo : EIATTR_KPARAM_INFO
	.align		4
.L_20:
        /*006c*/ 	.byte	0x04, 0x17
        /*006e*/ 	.short	(.L_22 - .L_21)
.L_21:
        /*0070*/ 	.word	0x00000000
        /*0074*/ 	.short	0x0014
        /*0076*/ 	.short	0x0064
        /*0078*/ 	.byte	0x00, 0xf0, 0x11, 0x00


	//----- nvinfo : EIATTR_KPARAM_INFO
	.align		4
.L_22:
        /*007c*/ 	.byte	0x04, 0x17
        /*007e*/ 	.short	(.L_24 - .L_23)
.L_23:
        /*0080*/ 	.word	0x00000000
        /*0084*/ 	.short	0x0013
        /*0086*/ 	.short	0x0060
        /*0088*/ 	.byte	0x00, 0xf0, 0x11, 0x00


	//----- nvinfo : EIATTR_KPARAM_INFO
	.align		4
.L_24:
        /*008c*/ 	.byte	0x04, 0x17
        /*008e*/ 	.short	(.L_26 - .L_25)
.L_25:
        /*0090*/ 	.word	0x00000000
        /*0094*/ 	.short	0x0012
        /*0096*/ 	.short	0x005c
        /*0098*/ 	.byte	0x00, 0xf0, 0x11, 0x00


	//----- nvinfo : EIATTR_KPARAM_INFO
	.align		4
.L_26:
        /*009c*/ 	.byte	0x04, 0x17
        /*009e*/ 	.short	(.L_28 - .L_27)
.L_27:
        /*00a0*/ 	.word	0x00000000
        /*00a4*/ 	.short	0x0011
        /*00a6*/ 	.short	0x0058
        /*00a8*/ 	.byte	0x00, 0xf0, 0x11, 0x00


	//----- nvinfo : EIATTR_KPARAM_INFO
	.align		4
.L_28:
        /*00ac*/ 	.byte	0x04, 0x17
        /*00ae*/ 	.short	(.L_30 - .L_29)
.L_29:
        /*00b0*/ 	.word	0x00000000
        /*00b4*/ 	.short	0x0010
        /*00b6*/ 	.short	0x0054
        /*00b8*/ 	.byte	0x00, 0xf0, 0x11, 0x00


	//----- nvinfo : EIATTR_KPARAM_INFO
	.align		4
.L_30:
        /*00bc*/ 	.byte	0x04, 0x17
        /*00be*/ 	.short	(.L_32 - .L_31)
.L_31:
        /*00c0*/ 	.word	0x00000000
        /*00c4*/ 	.short	0x000f
        /*00c6*/ 	.short	0x0050
        /*00c8*/ 	.byte	0x00, 0xf0, 0x11, 0x00


	//----- nvinfo : EIATTR_KPARAM_INFO
	.align		4
.L_32:
        /*00cc*/ 	.byte	0x04, 0x17
        /*00ce*/ 	.short	(.L_34 - .L_33)
.L_33:
        /*00d0*/ 	.word	0x00000000
        /*00d4*/ 	.short	0x000e
        /*00d6*/ 	.short	0x004c
        /*00d8*/ 	.byte	0x00, 0xf0, 0x11, 0x00


	//----- nvinfo : EIATTR_KPARAM_INFO
	.align		4
.L_34:
        /*00dc*/ 	.byte	0x04, 0x17
        /*00de*/ 	.short	(.L_36 - .L_35)
.L_35:
        /*00e0*/ 	.word	0x00000000
        /*00e4*/ 	.short	0x000d
        /*00e6*/ 	.short	0x0048
        /*00e8*/ 	.byte	0x00, 0xf0, 0x11, 0x00


	//----- nvinfo : EIATTR_KPARAM_INFO
	.align		4
.L_36:
        /*00ec*/ 	.byte	0x04, 0x17
        /*00ee*/ 	.short	(.L_38 - .L_37)
.L_37:
        /*00f0*/ 	.word	0x00000000
        /*00f4*/ 	.short	0x000c
        /*00f6*/ 	.short	0x0044
        /*00f8*/ 	.byte	0x00, 0xf0, 0x11, 0x00


	//----- nvinfo : EIATTR_KPARAM_INFO
	.align		4
.L_38:
        /*00fc*/ 	.byte	0x04, 0x17
        /*00fe*/ 	.short	(.L_40 - .L_39)
.L_39:
        /*0100*/ 	.word	0x00000000
        /*0104*/ 	.short	0x000b
        /*0106*/ 	.short	0x0040
        /*0108*/ 	.byte	0x00, 0xf0, 0x11, 0x00


	//----- nvinfo : EIATTR_KPARAM_INFO
	.align		4
.L_40:
        /*010c*/ 	.byte	0x04, 0x17
        /*010e*/ 	.short	(.L_42 - .L_41)
.L_41:
        /*0110*/ 	.word	0x00000000
        /*0114*/ 	.short	0x000a
        /*0116*/ 	.short	0x003c
        /*0118*/ 	.byte	0x00, 0xf0, 0x11, 0x00


	//----- nvinfo : EIATTR_KPARAM_INFO
	.align		4
.L_42:
        /*011c*/ 	.byte	0x04, 0x17
        /*011e*/ 	.short	(.L_44 - .L_43)
.L_43:
        /*0120*/ 	.word	0x00000000
        /*0124*/ 	.short	0x0009
        /*0126*/ 	.short	0x0038
        /*0128*/ 	.byte	0x00, 0xf0, 0x11, 0x00


	//----- nvinfo : EIATTR_KPARAM_INFO
	.align		4
.L_44:
        /*012c*/ 	.byte	0x04, 0x17
        /*012e*/ 	.short	(.L_46 - .L_45)
.L_45:
        /*0130*/ 	.word	0x00000000
        /*0134*/ 	.short	0x0008
        /*0136*/ 	.short	0x0034
        /*0138*/ 	.byte	0x00, 0xf0, 0x11, 0x00


	//----- nvinfo : EIATTR_KPARAM_INFO
	.align		4
.L_46:
        /*013c*/ 	.byte	0x04, 0x17
        /*013e*/ 	.short	(.L_48 - .L_47)
.L_47:
        /*0140*/ 	.word	0x00000000
        /*0144*/ 	.short	0x0007
        /*0146*/ 	.short	0x0030
        /*0148*/ 	.byte	0x00, 0xf0, 0x11, 0x00


	//----- nvinfo : EIATTR_KPARAM_INFO
	.align		4
.L_48:
        /*014c*/ 	.byte	0x04, 0x17
        /*014e*/ 	.short	(.L_50 - .L_49)
.L_49:
        /*0150*/ 	.word	0x00000000
        /*0154*/ 	.short	0x0006
        /*0156*/ 	.short	0x002c
        /*0158*/ 	.byte	0x00, 0xf0, 0x11, 0x00


	//----- nvinfo : EIATTR_KPARAM_INFO
	.align		4
.L_50:
        /*015c*/ 	.byte	0x04, 0x17
        /*015e*/ 	.short	(.L_52 - .L_51)
.L_51:
        /*0160*/ 	.word	0x00000000
        /*0164*/ 	.short	0x0005
        /*0166*/ 	.short	0x0028
        /*0168*/ 	.byte	0x00, 0xf0, 0x11, 0x00


	//----- nvinfo : EIATTR_KPARAM_INFO
	.align		4
.L_52:
        /*016c*/ 	.byte	0x04, 0x17
        /*016e*/ 	.short	(.L_54 - .L_53)
.L_53:
        /*0170*/ 	.word	0x00000000
        /*0174*/ 	.short	0x0004
        /*0176*/ 	.short	0x0020
        /*0178*/ 	.byte	0x00, 0xf4, 0x21, 0x00


	//----- nvinfo : EIATTR_KPARAM_INFO
	.align		4
.L_54:
        /*017c*/ 	.byte	0x04, 0x17
        /*017e*/ 	.short	(.L_56 - .L_55)
.L_55:
        /*0180*/ 	.word	0x00000000
        /*0184*/ 	.short	0x0003
        /*0186*/ 	.short	0x0018
        /*0188*/ 	.byte	0x00, 0xf4, 0x21, 0x00


	//----- nvinfo : EIATTR_KPARAM_INFO
	.align		4
.L_56:
        /*018c*/ 	.byte	0x04, 0x17
        /*018e*/ 	.short	(.L_58 - .L_57)
.L_57:
        /*0190*/ 	.word	0x00000000
        /*0194*/ 	.short	0x0002
        /*0196*/ 	.short	0x0010
        /*0198*/ 	.byte	0x00, 0xf4, 0x21, 0x00


	//----- nvinfo : EIATTR_KPARAM_INFO
	.align		4
.L_58:
        /*019c*/ 	.byte	0x04, 0x17
        /*019e*/ 	.short	(.L_60 - .L_59)
.L_59:
        /*01a0*/ 	.word	0x00000000
        /*01a4*/ 	.short	0x0001
        /*01a6*/ 	.short	0x0008
        /*01a8*/ 	.byte	0x00, 0xf4, 0x21, 0x00


	//----- nvinfo : EIATTR_KPARAM_INFO
	.align		4
.L_60:
        /*01ac*/ 	.byte	0x04, 0x17
        /*01ae*/ 	.short	(.L_62 - .L_61)
.L_61:
        /*01b0*/ 	.word	0x00000000
        /*01b4*/ 	.short	0x0000
        /*01b6*/ 	.short	0x0000
        /*01b8*/ 	.byte	0x00, 0xf4, 0x21, 0x00


	//----- nvinfo : EIATTR_MAXREG_COUNT
	.align		4
.L_62:
        /*01bc*/ 	.byte	0x03, 0x1b
        /*01be*/ 	.short	0x00ff


	//----- nvinfo : EIATTR_NUM_BARRIERS
	.align		4
        /*01c0*/ 	.byte	0x02, 0x4c
        /*01c2*/ 	.byte	0x01
	.zero		1


	//----- nvinfo : EIATTR_ANNOTATIONS
	.align		4
        /*01c4*/ 	.byte	0x04, 0x55
        /*01c6*/ 	.short	(.L_64 - .L_63)


	//   ....[0]....
.L_63:
        /*01c8*/ 	.word	0x00000001
        /*01cc*/ 	.byte	0x40, 0x04, 0x00, 0x00, 0x01, 0x00, 0x00, 0x00, 0x50, 0x04, 0x00, 0x00, 0x01, 0x00, 0x00, 0x00
        /* <DEDUP_REMOVED lines=876> */
        /*389c*/ 	.byte	0x80, 0x28, 0x01, 0x00, 0x01, 0x00, 0x00, 0x00, 0xa0, 0x28, 0x01, 0x00


	//----- nvinfo : EIATTR_MERCURY_ISA_VERSION
	.align		4
.L_64:
        /*38a8*/ 	.byte	0x03, 0x5f
        /*38aa*/ 	.short	0x0000


	//----- nvinfo : EIATTR_COOP_GROUP_MASK_REGIDS
	.align		4
        /*38ac*/ 	.byte	0x04, 0x29
        /*38ae*/ 	.short	(.L_66 - .L_65)


	//   ....[0]....
.L_65:
        /*38b0*/ 	.word	0xffffffff


	//   ....[1]....
        /*38b4*/ 	.word	0xffffffff


	//   ....[2]....
        /*38b8*/ 	.word	0xffffffff


	//   ....[3]....
        /*38bc*/ 	.word	0xffffffff


	//   ....[4]....
        /*38c0*/ 	.word	0xffffffff


	//   ....[5]....
        /*38c4*/ 	.word	0xffffffff


	//   ....[6]....
        /*38c8*/ 	.word	0xffffffff


	//   ....[7]....
        /*38cc*/ 	.word	0xffffffff


	//   ....[8]....
        /*38d0*/ 	.word	0xffffffff


	//   ....[9]....
        /*38d4*/ 	.word	0xffffffff


	//   ....[10]....
        /*38d8*/ 	.word	0xffffffff


	//   ....[11]....
        /*38dc*/ 	.word	0xffffffff


	//   ....[12]....
        /*38e0*/ 	.word	0xffffffff


	//   ....[13]....
        /*38e4*/ 	.word	0xffffffff


	//   ....[14]....
        /*38e8*/ 	.word	0xffffffff


	//   ....[15]....
        /*38ec*/ 	.word	0xffffffff


	//   ....[16]....
        /*38f0*/ 	.word	0xffffffff


	//   ....[17]....
        /*38f4*/ 	.word	0xffffffff


	//   ....[18]....
        /*38f8*/ 	.word	0xffffffff


	//   ....[19]....
        /*38fc*/ 	.word	0xffffffff


	//   ....[20]....
        /*3900*/ 	.word	0xffffffff


	//   ....[21]....
        /*3904*/ 	.word	0xffffffff


	//   ....[22]....
        /*3908*/ 	.word	0xffffffff


	//   ....[23]....
        /*390c*/ 	.word	0xffffffff


	//   ....[24]....
        /*3910*/ 	.word	0xffffffff


	//   ....[25]....
        /*3914*/ 	.word	0xffffffff


	//   ....[26]....
        /*3918*/ 	.word	0xffffffff


	//   ....[27]....
        /*391c*/ 	.word	0xffffffff


	//   ....[28]....
        /*3920*/ 	.word	0xffffffff


	//   ....[29]....
        /*3924*/ 	.word	0xffffffff


	//   ....[30]....
        /*3928*/ 	.word	0xffffffff


	//   ....[31]....
        /*392c*/ 	.word	0xffffffff


	//   ....[32]....
        /*3930*/ 	.word	0xffffffff


	//   ....[33]....
        /*3934*/ 	.word	0xffffffff


	//   ....[34]....
        /*3938*/ 	.word	0xffffffff


	//   ....[35]....
        /*393c*/ 	.word	0xffffffff


	//   ....[36]....
        /*3940*/ 	.word	0xffffffff


	//   ....[37]....
        /*3944*/ 	.word	0xffffffff


	//   ....[38]....
        /*3948*/ 	.word	0xffffffff


	//   ....[39]....
        /*394c*/ 	.word	0xffffffff


	//   ....[40]....
        /*3950*/ 	.word	0xffffffff


	//   ....[41]....
        /*3954*/ 	.word	0xffffffff


	//   ....[42]....
        /*3958*/ 	.word	0xffffffff


	//   ....[43]....
        /*395c*/ 	.word	0xffffffff


	//   ....[44]....
        /*3960*/ 	.word	0xffffffff


	//   ....[45]....
        /*3964*/ 	.word	0xffffffff


	//   ....[46]....
        /*3968*/ 	.word	0xffffffff


	//   ....[47]....
        /*396c*/ 	.word	0xffffffff


	//   ....[48]....
        /*3970*/ 	.word	0xffffffff


	//   ....[49]....
        /*3974*/ 	.word	0xffffffff


	//   ....[50]....
        /*3978*/ 	.word	0xffffffff


	//   ....[51]....
        /*397c*/ 	.word	0xffffffff


	//   ....[52]....
        /*3980*/ 	.word	0xffffffff


	//   ....[53]....
        /*3984*/ 	.word	0xffffffff


	//   ....[54]....
        /*3988*/ 	.word	0xffffffff


	//   ....[55]....
        /*398c*/ 	.word	0xffffffff


	//   ....[56]....
        /*3990*/ 	.word	0xffffffff


	//   ....[57]....
        /*3994*/ 	.word	0xffffffff


	//   ....[58]....
        /*3998*/ 	.word	0xffffffff


	//   ....[59]....
        /*399c*/ 	.word	0xffffffff


	//   ....[60]....
        /*39a0*/ 	.word	0xffffffff


	//   ....[61]....
        /*39a4*/ 	.word	0xffffffff


	//   ....[62]....
        /*39a8*/ 	.word	0xffffffff


	//   ....[63]....
        /*39ac*/ 	.word	0xffffffff


	//   ....[64]....
        /*39b0*/ 	.word	0xffffffff


	//   ....[65]....
        /*39b4*/ 	.word	0xffffffff


	//   ....[66]....
        /*39b8*/ 	.word	0xffffffff


	//   ....[67]....
        /*39bc*/ 	.word	0xffffffff


	//   ....[68]....
        /*39c0*/ 	.word	0xffffffff


	//   ....[69]....
        /*39c4*/ 	.word	0xffffffff


	//   ....[70]....
        /*39c8*/ 	.word	0xffffffff


	//   ....[71]....
        /*39cc*/ 	.word	0xffffffff


	//   ....[72]....
        /*39d0*/ 	.word	0xffffffff


	//   ....[73]....
        /*39d4*/ 	.word	0xffffffff


	//   ....[74]....
        /*39d8*/ 	.word	0xffffffff


	//   ....[75]....
        /*39dc*/ 	.word	0xffffffff


	//   ....[76]....
        /*39e0*/ 	.word	0xffffffff


	//   ....[77]....
        /*39e4*/ 	.word	0xffffffff


	//   ....[78]....
        /*39e8*/ 	.word	0xffffffff


	//   ....[79]....
        /*39ec*/ 	.word	0xffffffff


	//----- nvinfo : EIATTR_COOP_GROUP_INSTR_OFFSETS
	.align		4
.L_66:
        /*39f0*/ 	.byte	0x04, 0x28
        /*39f2*/ 	.short	(.L_68 - .L_67)


	//   ....[0]....
.L_67:
        /*39f4*/ 	.word	0x0003a890


	//   ....[1]....
        /*39f8*/ 	.word	0x0003a8a0


	//   ....[2]....
        /*39fc*/ 	.word	0x0003bb70


	//   ....[3]....
        /*3a00*/ 	.word	0x0003bb90


	//   ....[4]....
        /*3a04*/ 	.word	0x0003bc30


	//   ....[5]....
        /*3a08*/ 	.word	0x0003bc50


	//   ....[6]....
        /*3a0c*/ 	.word	0x0003bc90


	//   ....[7]....
        /*3a10*/ 	.word	0x0003bcc0


	//   ....[8]....
        /*3a14*/ 	.word	0x0003bd30


	//   ....[9]....
        /*3a18*/ 	.word	0x0003bd50


	//   ....[10]....
        /*3a1c*/ 	.word	0x0003bdb0


	//   ....[11]....
        /*3a20*/ 	.word	0x0003bdf0


	//   ....[12]....
        /*3a24*/ 	.word	0x0003be50


	//   ....[13]....
        /*3a28*/ 	.word	0x0003be60


	//   ....[14]....
        /*3a2c*/ 	.word	0x0003be70


	//   ....[15]....
        /*3a30*/ 	.word	0x0003be80


	//   ....[16]....
        /*3a34*/ 	.word	0x0003be90


	//   ....[17]....
        /*3a38*/ 	.word	0x0003bea0


	//   ....[18]....
        /*3a3c*/ 	.word	0x0003beb0


	//   ....[19]....
        /*3a40*/ 	.word	0x0003bef0


	//   ....[20]....
        /*3a44*/ 	.word	0x0003bf00


	//   ....[21]....
        /*3a48*/ 	.word	0x0003bf80


	//   ....[22]....
        /*3a4c*/ 	.word	0x0003bf90


	//   ....[23]....
        /*3a50*/ 	.word	0x0003bfa0


	//   ....[24]....
        /*3a54*/ 	.word	0x0003bfb0


	//   ....[25]....
        /*3a58*/ 	.word	0x0003bfc0


	//   ....[26]....
        /*3a5c*/ 	.word	0x0003bfd0


	//   ....[27]....
        /*3a60*/ 	.word	0x0003bfe0


	//   ....[28]....
        /*3a64*/ 	.word	0x0003bff0


	//   ....[29]....
        /*3a68*/ 	.word	0x0003c000


	//   ....[30]....
        /*3a6c*/ 	.word	0x0003c040


	//   ....[31]....
        /*3a70*/ 	.word	0x0003c050


	//   ....[32]....
        /*3a74*/ 	.word	0x0003cc00


	//   ....[33]....
        /*3a78*/ 	.word	0x0003cc10


	//   ....[34]....
        /*3a7c*/ 	.word	0x0003cc20


	//   ....[35]....
        /*3a80*/ 	.word	0x0003cc30


	//   ....[36]....
        /*3a84*/ 	.word	0x0003cc70


	//   ....[37]....
        /*3a88*/ 	.word	0x0003cc90


	//   ....[38]....
        /*3a8c*/ 	.word	0x0003cca0


	//   ....[39]....
        /*3a90*/ 	.word	0x0003ccb0


	//   ....[40]....
        /*3a94*/ 	.word	0x000400c0


	//   ....[41]....
        /*3a98*/ 	.word	0x000400f0


	//   ....[42]....
        /*3a9c*/ 	.word	0x00040110


	//   ....[43]....
        /*3aa0*/ 	.word	0x00040120


	//   ....[44]....
        /*3aa4*/ 	.word	0x00040140


	//   ....[45]....
        /*3aa8*/ 	.word	0x00040190


	//   ....[46]....
        /*3aac*/ 	.word	0x00040340


	//   ....[47]....
        /*3ab0*/ 	.word	0x00040350


	//   ....[48]....
        /*3ab4*/ 	.word	0x00040360


	//   ....[49]....
        /*3ab8*/ 	.word	0x00040370


	//   ....[50]....
        /*3abc*/ 	.word	0x00040390


	//   ....[51]....
        /*3ac0*/ 	.word	0x000403c0


	//   ....[52]....
        /*3ac4*/ 	.word	0x000403e0


	//   ....[53]....
        /*3ac8*/ 	.word	0x00040400


	//   ....[54]....
        /*3acc*/ 	.word	0x00040430


	//   ....[55]....
        /*3ad0*/ 	.word	0x00040480


	//   ....[56]....
        /*3ad4*/ 	.word	0x00040e80


	//   ....[57]....
        /*3ad8*/ 	.word	0x00040ea0


	//   ....[58]....
        /*3adc*/ 	.word	0x00040ec0


	//   ....[59]....
        /*3ae0*/ 	.word	0x00040ee0


	//   ....[60]....
        /*3ae4*/ 	.word	0x00040ef0


	//   ....[61]....
        /*3ae8*/ 	.word	0x00040f60


	//   ....[62]....
        /*3aec*/ 	.word	0x00040f80


	//   ....[63]....
        /*3af0*/ 	.word	0x00040fe0


	//   ....[64]....
        /*3af4*/ 	.word	0x00040ff0


	//   ....[65]....
        /*3af8*/ 	.word	0x00041010


	//   ....[66]....
        /*3afc*/ 	.word	0x00041050


	//   ....[67]....
        /*3b00*/ 	.word	0x00041060


	//   ....[68]....
        /*3b04*/ 	.word	0x00041070


	//   ....[69]....
        /*3b08*/ 	.word	0x000410b0


	//   ....[70]....
        /*3b0c*/ 	.word	0x000410c0


	//   ....[71]....
        /*3b10*/ 	.word	0x000410d0


	//   ....[72]....
        /*3b14*/ 	.word	0x00042410


	//   ....[73]....
        /*3b18*/ 	.word	0x00042420


	//   ....[74]....
        /*3b1c*/ 	.word	0x00042430


	//   ....[75]....
        /*3b20*/ 	.word	0x00042440


	//   ....[76]....
        /*3b24*/ 	.word	0x00042c70


	//   ....[77]....
        /*3b28*/ 	.word	0x00042c80


	//   ....[78]....
        /*3b2c*/ 	.word	0x00042c90


	//   ....[79]....
        /*3b30*/ 	.word	0x00042ca0


	//----- nvinfo : EIATTR_EXIT_INSTR_OFFSETS
	.align		4
.L_68:
        /*3b34*/ 	.byte	0x04, 0x1c
        /*3b36*/ 	.short	(.L_70 - .L_69)


	//   ....[0]....
.L_69:
        /*3b38*/ 	.word	0x0007f980


	//----- nvinfo : EIATTR_REQNTID
	.align		4
.L_70:
        /*3b3c*/ 	.byte	0x04, 0x10
        /*3b3e*/ 	.short	(.L_72 - .L_71)
.L_71:
        /*3b40*/ 	.word	0x00000080
        /*3b44*/ 	.word	0x00000001
        /*3b48*/ 	.word	0x00000001


	//----- nvinfo : EIATTR_CRS_STACK_SIZE
	.align		4
.L_72:
        /*3b4c*/ 	.byte	0x04, 0x1e
        /*3b4e*/ 	.short	(.L_74 - .L_73)
.L_73:
        /*3b50*/ 	.word	0x00000000
.L_74:


//--------------------- .nv.callgraph             --------------------------
	.section	.nv.callgraph,"",@"SHT_CUDA_CALLGRAPH"
	.align	4
	.sectionentsize	8
	.align		4
        /*0000*/ 	.word	0x00000000
	.align		4
        /*0004*/ 	.word	0xffffffff
	.align		4
        /*0008*/ 	.word	0x00000000
	.align		4
        /*000c*/ 	.word	0xfffffffe
	.align		4
        /*0010*/ 	.word	0x00000000
	.align		4
        /*0014*/ 	.word	0xfffffffd
	.align		4
        /*0018*/ 	.word	0x00000000
	.align		4
        /*001c*/ 	.word	0xfffffffc


//--------------------- .nv.rel.action            --------------------------
	.section	.nv.rel.action,"",@"SHT_CUDA_RELOCINFO"
	.align	8
	.sectionentsize	8
        /*0000*/ 	.byte	0x73, 0x00, 0x00, 0x00, 0x00, 0x00, 0x00, 0x00, 0x00, 0x00, 0x00, 0x11, 0x25, 0x00, 0x05, 0x36


//--------------------- .nv.constant4             --------------------------
	.section	.nv.constant4,"a",@progbits
	.align	8
	.align		8
.nv.constant4:
        /*0000*/ 	.dword	_$_str


//--------------------- .nv.constant0.attn_fwd    --------------------------
	.section	.nv.constant0.attn_fwd,"a",@progbits
	.sectionflags	@""
	.align	4
.nv.constant0.attn_fwd:
	.zero		488


//--------------------- .text.attn_fwd            --------------------------
	.section	.text.attn_fwd,"ax",@progbits
	.sectioninfo	@"SHI_REGISTERS=32"
	.align	128
        .global         attn_fwd
        .type           attn_fwd,@function
        .size           attn_fwd,(.L_x_37 - attn_fwd)
        .other          attn_fwd,@"STO_CUDA_ENTRY STV_DEFAULT"
attn_fwd:
.text.attn_fwd:
[----:B------:R-:W-:Y:S02]  /*0000*/  MOV R1, c[0x0][0x28] ;  /* 0x00000a0000017a02 */ /* 0x000fe40000000f00 */
[----:B------:R-:W0:Y:S01]  /*0010*/  S2R R0, SR_CTAID.X ;  /* 0x0000000000007919 */ /* 0x000e220000002500 */
[----:B------:R-:W-:Y:S01]  /*0020*/  ULDC.64 UR6, c[0x0][0x118] ;  /* 0x0000460000067ab9 */ /* 0x000fe20000000a00 */
[----:B------:R-:W-:Y:S02]  /*0030*/  IADD3 R1, R1, -0x3f58, RZ ;  /* 0xffffc0a801017810 */ /* 0x000fe40007ffe0ff */
[----:B------:R-:W1:Y:S04]  /*0040*/  S2R R3, SR_TID.X ;  /* 0x0000000000037919 */ /* 0x000e680000002100 */
[----:B------:R-:W2:Y:S01]  /*0050*/  S2R R2, SR_CTAID.Y ;  /* 0x0000000000027919 */ /* 0x000ea20000002600 */
[----:B0-----:R-:W-:-:S04]  /*0060*/  SHF.L.U32 R0, R0, 0x7, RZ ;  /* 0x0000000700007819 */ /* 0x001fc800000006ff */
[----:B-1----:R-:W-:Y:S02]  /*0070*/  LOP3.LUT R3, R0, 0x7f, R3, 0xf8, !PT ;  /* 0x0000007f00037812 */ /* 0x002fe400078ef803 */
[----:B------:R-:W-:Y:S01]  /*0080*/  MOV R0, c[0x0][0x198] ;  /* 0x0000660000007a02 */ /* 0x000fe20000000f00 */
[----:B--2---:R-:W-:Y:S02]  /*0090*/  IMAD R2, R2, c[0x0][0x190], RZ ;  /* 0x0000640002027a24 */ /* 0x004fe400078e02ff */
[----:B------:R-:W-:Y:S01]  /*00a0*/  IMAD R3, R3, c[0x0][0x194], RZ ;  /* 0x0000650003037a24 */ /* 0x000fe200078e02ff */
[----:B------:R-:W-:Y:S01]  /*00b0*/  SHF.L.U32 R7, R0, 0x4, RZ ;  /* 0x0000000400077819 */ /* 0x000fe200000006ff */
[C---:B------:R-:W-:Y:S02]  /*00c0*/  IMAD.SHL.U32 R26, R2.reuse, 0x2, RZ ;  /* 0x00000002021a7824 */ /* 0x040fe400078e00ff */
[----:B------:R-:W-:Y:S01]  /*00d0*/  IMAD.HI R2, R2, 0x2, RZ ;  /* 0x0000000202027827 */ /* 0x000fe200078e02ff */
[----:B------:R-:W-:-:S03]  /*00e0*/  SHF.L.U32 R27, R3, 0x1, RZ ;  /* 0x00000001031b7819 */ /* 0x000fc600000006ff */
[----:B------:R-:W-:Y:S01]  /*00f0*/  IMAD.HI R3, R3, 0x2, RZ ;  /* 0x0000000203037827 */ /* 0x000fe200078e02ff */
[----:B------:R-:W-:-:S03]  /*0100*/  IADD3 R26, P0, P1, R27, c[0x0][0x160], R26 ;  /* 0x000058001b1a7a10 */ /* 0x000fc6000791e01a */
[C---:B------:R-:W-:Y:S01]  /*0110*/  IMAD.SHL.U32 R5, R0.reuse, 0x8, RZ ;  /* 0x0000000800057824 */ /* 0x040fe200078e00ff */
[----:B------:R-:W-:Y:S02]  /*0120*/  IADD3.X R27, R3, c[0x0][0x164], R2, P0, P1 ;  /* 0x00005900031b7a10 */ /* 0x000fe400007e2402 */
[CC--:B------:R-:W-:Y:S02]  /*0130*/  LEA R2, P0, R0.reuse, R26.reuse, 0x4 ;  /* 0x0000001a00027211 */ /* 0x0c0fe400078020ff */
[----:B------:R-:W-:Y:S01]  /*0140*/  LEA R6, P1, R0, R26, 0x5 ;  /* 0x0000001a00067211 */ /* 0x000fe200078228ff */
[----:B------:R-:W2:Y:S01]  /*0150*/  LDG.E.U16 R24, [R26.64] ;  /* 0x000000061a187981 */ /* 0x000ea2000c1e1500 */
[-C--:B------:R-:W-:Y:S02]  /*0160*/  LEA.HI.X.SX32 R3, R5, R27.reuse, 0x1, P0 ;  /* 0x0000001b05037211 */ /* 0x080fe400000f0eff */
[----:B------:R-:W-:-:S03]  /*0170*/  LEA.HI.X.SX32 R7, R7, R27, 0x1, P1 ;  /* 0x0000001b07077211 */ /* 0x000fc600008f0eff */
[----:B------:R0:W3:Y:S01]  /*0180*/  LDG.E.U16 R22, [R2.64] ;  /* 0x0000000602167981 */ /* 0x0000e2000c1e1500 */
[----:B------:R-:W-:-:S03]  /*0190*/  SHF.L.U32 R5, R0, 0x5, RZ ;  /* 0x0000000500057819 */ /* 0x000fc600000006ff */
[----:B------:R1:W4:Y:S01]  /*01a0*/  LDG.E.U16 R14, [R6.64] ;  /* 0x00000006060e7981 */ /* 0x000322000c1e1500 */
[----:B------:R-:W-:-:S04]  /*01b0*/  LEA R18, P0, R0, R26, 0x6 ;  /* 0x0000001a00127211 */ /* 0x000fc800078030ff */
[----:B------:R-:W-:Y:S01]  /*01c0*/  LEA.HI.X.SX32 R19, R5, R27, 0x1, P0 ;  /* 0x0000001b05137211 */ /* 0x000fe200000f0eff */
[----:B------:R-:W-:-:S04]  /*01d0*/  IMAD.SHL.U32 R9, R0, 0x40, RZ ;  /* 0x0000004000097824 */ /* 0x000fc800078e00ff */
[----:B------:R5:W4:Y:S01]  /*01e0*/  LDG.E.U16 R12, [R18.64] ;  /* 0x00000006120c7981 */ /* 0x000b22000c1e1500 */
[CC--:B------:R-:W-:Y:S01]  /*01f0*/  LEA R16, P1, R0.reuse, R26.reuse, 0x7 ;  /* 0x0000001a00107211 */ /* 0x0c0fe200078238ff */
[C---:B------:R-:W-:Y:S01]  /*0200*/  IMAD R13, R0.reuse, 0x110, RZ ;  /* 0x00000110000d7824 */ /* 0x040fe200078e02ff */
[C---:B------:R-:W-:Y:S02]  /*0210*/  SHF.L.U32 R11, R0.reuse, 0x7, RZ ;  /* 0x00000007000b7819 */ /* 0x040fe400000006ff */
[CC--:B------:R-:W-:Y:S02]  /*0220*/  LEA R4, P2, R0.reuse, R26.reuse, 0x8 ;  /* 0x0000001a00047211 */ /* 0x0c0fe400078440ff */
[-C--:B------:R-:W-:Y:S01]  /*0230*/  LEA.HI.X.SX32 R17, R9, R27.reuse, 0x1, P1 ;  /* 0x0000001b09117211 */ /* 0x080fe200008f0eff */
[C---:B------:R-:W-:Y:S01]  /*0240*/  IMAD R23, R0.reuse, 0x88, RZ ;  /* 0x0000008800177824 */ /* 0x040fe200078e02ff */
[-C--:B------:R-:W-:Y:S02]  /*0250*/  LEA.HI.X.SX32 R5, R11, R27.reuse, 0x1, P2 ;  /* 0x0000001b0b057211 */ /* 0x080fe400010f0eff */
[----:B------:R-:W-:Y:S01]  /*0260*/  IADD3 R10, P0, R13, R26, RZ ;  /* 0x0000001a0d0a7210 */ /* 0x000fe20007f1e0ff */
[----:B------:R0:W4:Y:S03]  /*0270*/  LDG.E.U16 R21, [R16.64] ;  /* 0x0000000610157981 */ /* 0x000126000c1e1500 */
[----:B------:R-:W-:Y:S01]  /*0280*/  LEA.HI.X.SX32 R11, R23, R27, 0x1, P0 ;  /* 0x0000001b170b7211 */ /* 0x000fe200000f0eff */
[----:B------:R1:W4:Y:S04]  /*0290*/  LDG.E.U16 R20, [R4.64] ;  /* 0x0000000604147981 */ /* 0x000328000c1e1500 */
[----:B-----5:R5:W4:Y:S01]  /*02a0*/  LDG.E.U16 R19, [R10.64] ;  /* 0x000000060a137981 */ /* 0x020b22000c1e1500 */
[----:B------:R-:W-:-:S02]  /*02b0*/  IMAD R9, R0, 0x12, RZ ;  /* 0x0000001200097824 */ /* 0x000fc400078e02ff */
[C---:B0-----:R-:W-:Y:S02]  /*02c0*/  IMAD R3, R0.reuse, 0x9, RZ ;  /* 0x0000000900037824 */ /* 0x041fe400078e02ff */
[C---:B-1----:R-:W-:Y:S01]  /*02d0*/  IMAD R7, R0.reuse, 0x24, RZ ;  /* 0x0000002400077824 */ /* 0x042fe200078e02ff */
[-C--:B------:R-:W-:Y:S01]  /*02e0*/  IADD3 R2, P0, R9, R26.reuse, RZ ;  /* 0x0000001a09027210 */ /* 0x080fe20007f1e0ff */
[C---:B------:R-:W-:Y:S02]  /*02f0*/  IMAD R15, R0.reuse, 0x48, RZ ;  /* 0x00000048000f7824 */ /* 0x040fe400078e02ff */
[C---:B------:R-:W-:Y:S01]  /*0300*/  IMAD R13, R0.reuse, 0x90, RZ ;  /* 0x00000090000d7824 */ /* 0x040fe200078e02ff */
[----:B------:R-:W-:Y:S01]  /*0310*/  LEA.HI.X.SX32 R3, R3, R27, 0x1, P0 ;  /* 0x0000001b03037211 */ /* 0x000fe200000f0eff */
[----:B------:R-:W-:Y:S01]  /*0320*/  IMAD R17, R0, 0x120, RZ ;  /* 0x0000012000117824 */ /* 0x000fe200078e02ff */
[-C--:B------:R-:W-:Y:S02]  /*0330*/  IADD3 R8, P1, R7, R26.reuse, RZ ;  /* 0x0000001a07087210 */ /* 0x080fe40007f3e0ff */
[-C--:B------:R-:W-:Y:S01]  /*0340*/  IADD3 R6, P0, R15, R26.reuse, RZ ;  /* 0x0000001a0f067210 */ /* 0x080fe20007f1e0ff */
[----:B------:R0:W4:Y:S01]  /*0350*/  LDG.E.U16 R18, [R2.64] ;  /* 0x0000000602127981 */ /* 0x000122000c1e1500 */
[----:B------:R-:W-:-:S02]  /*0360*/  IADD3 R4, P2, R13, R26, RZ ;  /* 0x0000001a0d047210 */ /* 0x000fc40007f5e0ff */
[-C--:B------:R-:W-:Y:S02]  /*0370*/  LEA.HI.X.SX32 R9, R9, R27.reuse, 0x1, P1 ;  /* 0x0000001b09097211 */ /* 0x080fe400008f0eff */
[-C--:B------:R-:W-:Y:S02]  /*0380*/  LEA.HI.X.SX32 R7, R7, R27.reuse, 0x1, P0 ;  /* 0x0000001b07077211 */ /* 0x080fe400000f0eff */
[-C--:B------:R-:W-:Y:S02]  /*0390*/  LEA.HI.X.SX32 R5, R15, R27.reuse, 0x1, P2 ;  /* 0x0000001b0f057211 */ /* 0x080fe400010f0eff */
[----:B0-----:R-:W-:Y:S01]  /*03a0*/  IADD3 R2, P1, R17, R26, RZ ;  /* 0x0000001a11027210 */ /* 0x001fe20007f3e0ff */
[----:B------:R0:W4:Y:S03]  /*03b0*/  LDG.E.U16 R16, [R6.64] ;  /* 0x0000000606107981 */ /* 0x000126000c1e1500 */
[----:B------:R-:W-:Y:S01]  /*03c0*/  LEA.HI.X.SX32 R3, R13, R27, 0x1, P1 ;  /* 0x0000001b0d037211 */ /* 0x000fe200008f0eff */
[----:B------:R1:W4:Y:S04]  /*03d0*/  LDG.E.U16 R17, [R8.64] ;  /* 0x0000000608117981 */ /* 0x000328000c1e1500 */
[----:B------:R1:W4:Y:S01]  /*03e0*/  LDG.E.U16 R13, [R2.64] ;  /* 0x00000006020d7981 */ /* 0x000322000c1e1500 */
[----:B-----5:R-:W-:-:S02]  /*03f0*/  IMAD R11, R0, 0x130, RZ ;  /* 0x00000130000b7824 */ /* 0x020fc400078e02ff */
[----:B0-----:R-:W-:-:S03]  /*0400*/  IMAD R7, R0, 0x5, RZ ;  /* 0x0000000500077824 */ /* 0x001fc600078e02ff */
[----:B-1----:R-:W-:Y:S01]  /*0410*/  IADD3 R2, P1, R11, R26, RZ ;  /* 0x0000001a0b027210 */ /* 0x002fe20007f3e0ff */
[C---:B------:R-:W-:Y:S02]  /*0420*/  IMAD R11, R0.reuse, 0x28, RZ ;  /* 0x00000028000b7824 */ /* 0x040fe400078e02ff */
[C---:B------:R-:W-:Y:S01]  /*0430*/  IMAD R10, R0.reuse, 0x50, RZ ;  /* 0x00000050000a7824 */ /* 0x040fe200078e02ff */
[----:B--2---:R-:W-:Y:S04]  /*0440*/  STL [R1+0x42c], R24 ;  /* 0x00042c1801007387 */ /* 0x004fe80000100800 */
[----:B---3--:R-:W-:Y:S04]  /*0450*/  STL [R1+0x428], R22 ;  /* 0x0004281601007387 */ /* 0x008fe80000100800 */
[----:B----4-:R0:W-:Y:S04]  /*0460*/  STL [R1+0x41c], R14 ;  /* 0x00041c0e01007387 */ /* 0x0101e80000100800 */
[----:B0-----:R0:W2:Y:S04]  /*0470*/  LDG.E.U16 R14, [R4.64] ;  /* 0x00000006040e7981 */ /* 0x0010a8000c1e1500 */
[----:B------:R1:W-:Y:S01]  /*0480*/  STL [R1+0x418], R12 ;  /* 0x0004180c01007387 */ /* 0x0003e20000100800 */
[----:B0-----:R-:W-:-:S02]  /*0490*/  IMAD R4, R0, 0x98, RZ ;  /* 0x0000009800047824 */ /* 0x001fc400078e02ff */
[C---:B------:R-:W-:Y:S02]  /*04a0*/  IMAD R5, R0.reuse, 0xa, RZ ;  /* 0x0000000a00057824 */ /* 0x040fe400078e02ff */
[----:B-1----:R-:W-:Y:S01]  /*04b0*/  IMAD R12, R0, 0x14, RZ ;  /* 0x00000014000c7824 */ /* 0x002fe200078e02ff */
[-C--:B------:R-:W-:Y:S02]  /*04c0*/  LEA.HI.X.SX32 R3, R4, R27.reuse, 0x1, P1 ;  /* 0x0000001b04037211 */ /* 0x080fe400008f0eff */
[-C--:B------:R-:W-:Y:S02]  /*04d0*/  IADD3 R6, P0, R5, R26.reuse, RZ ;  /* 0x0000001a05067210 */ /* 0x080fe40007f1e0ff */
[-C--:B------:R-:W-:Y:S01]  /*04e0*/  IADD3 R8, P1, R12, R26.reuse, RZ ;  /* 0x0000001a0c087210 */ /* 0x080fe20007f3e0ff */
[----:B------:R0:W3:Y:S01]  /*04f0*/  LDG.E.U16 R22, [R2.64] ;  /* 0x0000000602167981 */ /* 0x0000e2000c1e1500 */
[-C--:B------:R-:W-:Y:S02]  /*0500*/  LEA.HI.X.SX32 R7, R7, R27.reuse, 0x1, P0 ;  /* 0x0000001b07077211 */ /* 0x080fe400000f0eff */
[----:B------:R-:W-:Y:S01]  /*0510*/  LEA.HI.X.SX32 R9, R5, R27, 0x1, P1 ;  /* 0x0000001b05097211 */ /* 0x000fe200008f0eff */
[----:B------:R1:W-:Y:S01]  /*0520*/  STL [R1+0x410], R21 ;  /* 0x0004101501007387 */ /* 0x0003e20000100800 */
[----:B------:R-:W-:-:S03]  /*0530*/  IADD3 R4, P2, R11, R26, RZ ;  /* 0x0000001a0b047210 */ /* 0x000fc60007f5e0ff */
[----:B------:R4:W-:Y:S01]  /*0540*/  STL [R1+0x3f4], R20 ;  /* 0x0003f41401007387 */ /* 0x0009e20000100800 */
[----:B0-----:R-:W-:Y:S02]  /*0550*/  IADD3 R2, P0, R10, R26, RZ ;  /* 0x0000001a0a027210 */ /* 0x001fe40007f1e0ff */
[-C--:B------:R-:W-:Y:S01]  /*0560*/  LEA.HI.X.SX32 R5, R12, R27.reuse, 0x1, P2 ;  /* 0x0000001b0c057211 */ /* 0x080fe200010f0eff */
[----:B-1----:R0:W5:Y:S01]  /*0570*/  LDG.E.U16 R21, [R6.64] ;  /* 0x0000000606157981 */ /* 0x002162000c1e1500 */
[----:B------:R-:W-:-:S03]  /*0580*/  LEA.HI.X.SX32 R3, R11, R27, 0x1, P0 ;  /* 0x0000001b0b037211 */ /* 0x000fc600000f0eff */
[----:B----4-:R1:W5:Y:S04]  /*0590*/  LDG.E.U16 R20, [R8.64] ;  /* 0x0000000608147981 */ /* 0x010368000c1e1500 */
[----:B------:R0:W-:Y:S04]  /*05a0*/  STL [R1+0x3ec], R19 ;  /* 0x0003ec1301007387 */ /* 0x0001e80000100800 */
[----:B------:R1:W5:Y:S04]  /*05b0*/  LDG.E.U16 R15, [R2.64] ;  /* 0x00000006020f7981 */ /* 0x000368000c1e1500 */
[----:B0-----:R0:W5:Y:S01]  /*05c0*/  LDG.E.U16 R19, [R4.64] ;  /* 0x0000000604137981 */ /* 0x001162000c1e1500 */
[----:B-1----:R-:W-:-:S02]  /*05d0*/  IMAD R8, R0, 0x140, RZ ;  /* 0x0000014000087824 */ /* 0x002fc400078e02ff */
[----:B0-----:R-:W-:-:S03]  /*05e0*/  IMAD R5, R0, 0xa0, RZ ;  /* 0x000000a000057824 */ /* 0x001fc600078e02ff */
[-C--:B------:R-:W-:Y:S02]  /*05f0*/  IADD3 R8, P1, R8, R26.reuse, RZ ;  /* 0x0000001a08087210 */ /* 0x080fe40007f3e0ff */
[C---:B------:R-:W-:Y:S01]  /*0600*/  IADD3 R2, P0, R5.reuse, R26, RZ ;  /* 0x0000001a05027210 */ /* 0x040fe20007f1e0ff */
[----:B------:R0:W-:Y:S01]  /*0610*/  STL [R1+0x430], R18 ;  /* 0x0004301201007387 */ /* 0x0001e20000100800 */
[C---:B------:R-:W-:Y:S01]  /*0620*/  IMAD R6, R0.reuse, 0x150, RZ ;  /* 0x0000015000067824 */ /* 0x040fe200078e02ff */
[-C--:B------:R-:W-:Y:S01]  /*0630*/  LEA.HI.X.SX32 R9, R5, R27.reuse, 0x1, P1 ;  /* 0x0000001b05097211 */ /* 0x080fe200008f0eff */
[----:B------:R-:W-:Y:S01]  /*0640*/  IMAD R11, R0, 0xb0, RZ ;  /* 0x000000b0000b7824 */ /* 0x000fe200078e02ff */
[----:B------:R-:W-:Y:S01]  /*0650*/  LEA.HI.X.SX32 R3, R10, R27, 0x1, P0 ;  /* 0x0000001b0a037211 */ /* 0x000fe200000f0eff */
[----:B------:R-:W-:Y:S01]  /*0660*/  STL [R1+0x438], R17 ;  /* 0x0004381101007387 */ /* 0x000fe20000100800 */
[----:B------:R-:W-:-:S03]  /*0670*/  IMAD R7, R0, 0x160, RZ ;  /* 0x0000016000077824 */ /* 0x000fc600078e02ff */
[----:B------:R1:W-:Y:S01]  /*0680*/  STL [R1+0x43c], R16 ;  /* 0x00043c1001007387 */ /* 0x0003e20000100800 */
[----:B0-----:R-:W-:Y:S01]  /*0690*/  IMAD R18, R0, 0xa8, RZ ;  /* 0x000000a800127824 */ /* 0x001fe200078e02ff */
[-C--:B------:R-:W-:Y:S01]  /*06a0*/  IADD3 R6, P2, R6, R26.reuse, RZ ;  /* 0x0000001a06067210 */ /* 0x080fe20007f5e0ff */
[----:B------:R-:W-:Y:S01]  /*06b0*/  IMAD R12, R0, 0x58, RZ ;  /* 0x00000058000c7824 */ /* 0x000fe200078e02ff */
[-C--:B------:R-:W-:Y:S01]  /*06c0*/  IADD3 R4, P0, R11, R26.reuse, RZ ;  /* 0x0000001a0b047210 */ /* 0x080fe20007f1e0ff */
[----:B-1----:R0:W5:Y:S03]  /*06d0*/  LDG.E.U16 R16, [R2.64] ;  /* 0x0000000602107981 */ /* 0x002166000c1e1500 */
[----:B------:R-:W-:Y:S02]  /*06e0*/  LEA.HI.X.SX32 R5, R12, R27, 0x1, P0 ;  /* 0x0000001b0c057211 */ /* 0x000fe400000f0eff */
[----:B0-----:R-:W-:-:S02]  /*06f0*/  IADD3 R2, P1, R7, R26, RZ ;  /* 0x0000001a07027210 */ /* 0x001fc40007f3e0ff */
[-C--:B------:R-:W-:Y:S02]  /*0700*/  LEA.HI.X.SX32 R7, R18, R27.reuse, 0x1, P2 ;  /* 0x0000001b12077211 */ /* 0x080fe400010f0eff */
[----:B------:R-:W-:-:S03]  /*0710*/  LEA.HI.X.SX32 R3, R11, R27, 0x1, P1 ;  /* 0x0000001b0b037211 */ /* 0x000fc600008f0eff */
[----:B------:R0:W5:Y:S01]  /*0720*/  LDG.E.U16 R17, [R6.64] ;  /* 0x0000000606117981 */ /* 0x000162000c1e1500 */
[----:B------:R-:W-:-:S03]  /*0730*/  IMAD R11, R0, 0x60, RZ ;  /* 0x00000060000b7824 */ /* 0x000fc600078e02ff */
[----:B------:R1:W5:Y:S01]  /*0740*/  LDG.E.U16 R12, [R2.64] ;  /* 0x00000006020c7981 */ /* 0x000362000c1e1500 */
[C---:B------:R-:W-:Y:S02]  /*0750*/  IMAD R25, R0.reuse, 0x18, RZ ;  /* 0x0000001800197824 */ /* 0x040fe400078e02ff */
[C---:B0-----:R-:W-:Y:S02]  /*0760*/  IMAD R6, R0.reuse, 0xb8, RZ ;  /* 0x000000b800067824 */ /* 0x041fe400078e02ff */
[C---:B------:R-:W-:Y:S02]  /*0770*/  IMAD R7, R0.reuse, 0x180, RZ ;  /* 0x0000018000077824 */ /* 0x040fe400078e02ff */
[C---:B------:R-:W-:Y:S01]  /*0780*/  IMAD R10, R0.reuse, 0xc0, RZ ;  /* 0x000000c0000a7824 */ /* 0x040fe200078e02ff */
[----:B--2---:R0:W-:Y:S04]  /*0790*/  STL [R1+0x40c], R14 ;  /* 0x00040c0e01007387 */ /* 0x0041e80000100800 */
[----:B------:R2:W-:Y:S04]  /*07a0*/  STL [R1+0x3e8], R13 ;  /* 0x0003e80d01007387 */ /* 0x0005e80000100800 */
[----:B0-----:R0:W4:Y:S04]  /*07b0*/  LDG.E.U16 R14, [R4.64] ;  /* 0x00000006040e7981 */ /* 0x001128000c1e1500 */
[----:B--2---:R2:W4:Y:S01]  /*07c0*/  LDG.E.U16 R13, [R8.64] ;  /* 0x00000006080d7981 */ /* 0x004522000c1e1500 */
[----:B0-----:R-:W-:-:S02]  /*07d0*/  IMAD R4, R0, 0x170, RZ ;  /* 0x0000017000047824 */ /* 0x001fc400078e02ff */
[----:B------:R-:W-:-:S03]  /*07e0*/  IMAD R5, R0, 0x30, RZ ;  /* 0x0000003000057824 */ /* 0x000fc600078e02ff */
[-C--:B-1----:R-:W-:Y:S01]  /*07f0*/  IADD3 R2, P1, R4, R26.reuse, RZ ;  /* 0x0000001a04027210 */ /* 0x082fe20007f3e0ff */
[----:B---3--:R-:W-:Y:S01]  /*0800*/  STL [R1+0x3e4], R22 ;  /* 0x0003e41601007387 */ /* 0x008fe20000100800 */
[-C--:B--2---:R-:W-:Y:S02]  /*0810*/  IADD3 R8, P0, R5, R26.reuse, RZ ;  /* 0x0000001a05087210 */ /* 0x084fe40007f1e0ff */
[-C--:B------:R-:W-:Y:S02]  /*0820*/  LEA.HI.X.SX32 R3, R6, R27.reuse, 0x1, P1 ;  /* 0x0000001b06037211 */ /* 0x080fe400008f0eff */
[----:B------:R-:W-:Y:S01]  /*0830*/  IADD3 R6, P1, R11, R26, RZ ;  /* 0x0000001a0b067210 */ /* 0x000fe20007f3e0ff */
[----:B-----5:R0:W-:Y:S01]  /*0840*/  STL [R1+0x434], R21 ;  /* 0x0004341501007387 */ /* 0x0201e20000100800 */
[----:B------:R-:W-:-:S03]  /*0850*/  LEA.HI.X.SX32 R9, R25, R27, 0x1, P0 ;  /* 0x0000001b19097211 */ /* 0x000fc600000f0eff */
[----:B------:R1:W-:Y:S01]  /*0860*/  STL [R1+0x420], R20 ;  /* 0x0004201401007387 */ /* 0x0003e20000100800 */
[----:B------:R-:W-:-:S03]  /*0870*/  IADD3 R4, P2, R10, R26, RZ ;  /* 0x0000001a0a047210 */ /* 0x000fc60007f5e0ff */
[----:B0-----:R0:W2:Y:S04]  /*0880*/  LDG.E.U16 R21, [R8.64] ;  /* 0x0000000608157981 */ /* 0x0010a8000c1e1500 */
[----:B-1----:R1:W3:Y:S04]  /*0890*/  LDG.E.U16 R20, [R2.64] ;  /* 0x0000000602147981 */ /* 0x0022e8000c1e1500 */
[----:B------:R5:W-:Y:S01]  /*08a0*/  STL [R1+0x424], R19 ;  /* 0x0004241301007387 */ /* 0x000be20000100800 */
[----:B-1----:R-:W-:Y:S02]  /*08b0*/  IADD3 R2, P0, R7, R26, RZ ;  /* 0x0000001a07027210 */ /* 0x002fe40007f1e0ff */
[-C--:B------:R-:W-:Y:S01]  /*08c0*/  LEA.HI.X.SX32 R7, R5, R27.reuse, 0x1, P1 ;  /* 0x0000001b05077211 */ /* 0x080fe200008f0eff */
[----:B------:R1:W-:Y:S01]  /*08d0*/  STL [R1+0x414], R15 ;  /* 0x0004140f01007387 */ /* 0x0003e20000100800 */
[----:B------:R-:W-:-:S05]  /*08e0*/  LEA.HI.X.SX32 R5, R11, R27, 0x1, P2 ;  /* 0x0000001b0b057211 */ /* 0x000fca00010f0eff */
[----:B-----5:R5:W2:Y:S04]  /*08f0*/  LDG.E.U16 R19, [R4.64] ;  /* 0x0000000604137981 */ /* 0x020aa8000c1e1500 */
[----:B-1----:R1:W2:Y:S01]  /*0900*/  LDG.E.U16 R15, [R6.64] ;  /* 0x00000006060f7981 */ /* 0x0022a2000c1e1500 */
[----:B------:R-:W-:Y:S01]  /*0910*/  LEA.HI.X.SX32 R3, R10, R27, 0x1, P0 ;  /* 0x0000001b0a037211 */ /* 0x000fe200000f0eff */
[----:B0-----:R-:W-:-:S04]  /*0920*/  IMAD R8, R0, 0x190, RZ ;  /* 0x0000019000087824 */ /* 0x001fc800078e02ff */
[----:B------:R0:W2:Y:S01]  /*0930*/  LDG.E.U16 R11, [R2.64] ;  /* 0x00000006020b7981 */ /* 0x0000a2000c1e1500 */
[----:B-----5:R-:W-:Y:S01]  /*0940*/  IMAD R4, R0, 0x1a0, RZ ;  /* 0x000001a000047824 */ /* 0x020fe200078e02ff */
[----:B------:R-:W-:Y:S01]  /*0950*/  IADD3 R8, P1, R8, R26, RZ ;  /* 0x0000001a08087210 */ /* 0x000fe20007f3e0ff */
[C---:B0-----:R-:W-:Y:S01]  /*0960*/  IMAD R3, R0.reuse, 0xd0, RZ ;  /* 0x000000d000037824 */ /* 0x041fe200078e02ff */
[----:B------:R0:W-:Y:S01]  /*0970*/  STL [R1+0x408], R16 ;  /* 0x0004081001007387 */ /* 0x0001e20000100800 */
[----:B------:R-:W-:-:S03]  /*0980*/  IMAD R2, R0, 0x1b0, RZ ;  /* 0x000001b000027824 */ /* 0x000fc600078e02ff */
[-C--:B-1----:R-:W-:Y:S01]  /*0990*/  IADD3 R6, P0, R3, R26.reuse, RZ ;  /* 0x0000001a03067210 */ /* 0x082fe20007f1e0ff */
[C---:B------:R-:W-:Y:S02]  /*09a0*/  IMAD R10, R0.reuse, 0xd8, RZ ;  /* 0x000000d8000a7824 */ /* 0x040fe400078e02ff */
[----:B0-----:R-:W-:Y:S01]  /*09b0*/  IMAD R16, R0, 0xc8, RZ ;  /* 0x000000c800107824 */ /* 0x001fe200078e02ff */
[----:B------:R-:W-:-:S04]  /*09c0*/  IADD3 R4, P2, R4, R26, RZ ;  /* 0x0000001a04047210 */ /* 0x000fc80007f5e0ff */
[-C--:B------:R-:W-:Y:S02]  /*09d0*/  LEA.HI.X.SX32 R9, R16, R27.reuse, 0x1, P1 ;  /* 0x0000001b10097211 */ /* 0x080fe400008f0eff */
[----:B------:R-:W-:Y:S02]  /*09e0*/  IADD3 R2, P1, R2, R26, RZ ;  /* 0x0000001a02027210 */ /* 0x000fe40007f3e0ff */
[-C--:B------:R-:W-:Y:S02]  /*09f0*/  LEA.HI.X.SX32 R5, R3, R27.reuse, 0x1, P2 ;  /* 0x0000001b03057211 */ /* 0x080fe400010f0eff */
[-C--:B------:R-:W-:Y:S01]  /*0a00*/  LEA.HI.X.SX32 R3, R10, R27.reuse, 0x1, P1 ;  /* 0x0000001b0a037211 */ /* 0x080fe200008f0eff */
[----:B----4-:R0:W-:Y:S02]  /*0a10*/  STL [R1+0x3d4], R13 ;  /* 0x0003d40d01007387 */ /* 0x0101e40000100800 */
[----:B0-----:R-:W-:Y:S02]  /*0a20*/  IMAD R13, R0, 0x68, RZ ;  /* 0x00000068000d7824 */ /* 0x001fe400078e02ff */
[----:B------:R0:W-:Y:S03]  /*0a30*/  STL [R1+0x28c], R17 ;  /* 0x00028c1101007387 */ /* 0x0001e60000100800 */
[----:B------:R-:W-:-:S05]  /*0a40*/  LEA.HI.X.SX32 R7, R13, R27, 0x1, P0 ;  /* 0x0000001b0d077211 */ /* 0x000fca00000f0eff */
[----:B------:R1:W4:Y:S04]  /*0a50*/  LDG.E.U16 R10, [R6.64] ;  /* 0x00000006060a7981 */ /* 0x000328000c1e1500 */
[----:B0-----:R0:W5:Y:S04]  /*0a60*/  LDG.E.U16 R17, [R8.64] ;  /* 0x0000000608117981 */ /* 0x001168000c1e1500 */
[----:B------:R0:W-:Y:S04]  /*0a70*/  STL [R1+0x404], R14 ;  /* 0x0004040e01007387 */ /* 0x0001e80000100800 */
[----:B------:R1:W-:Y:S04]  /*0a80*/  STL [R1+0x284], R12 ;  /* 0x0002840c01007387 */ /* 0x0003e80000100800 */
[----:B0-----:R0:W4:Y:S04]  /*0a90*/  LDG.E.U16 R14, [R4.64] ;  /* 0x00000006040e7981 */ /* 0x001128000c1e1500 */
[----:B-1----:R1:W4:Y:S01]  /*0aa0*/  LDG.E.U16 R12, [R2.64] ;  /* 0x00000006020c7981 */ /* 0x002322000c1e1500 */
[----:B0-----:R-:W-:-:S03]  /*0ab0*/  IMAD R5, R0, 0x70, RZ ;  /* 0x0000007000057824 */ /* 0x001fc600078e02ff */
[----:B---3--:R0:W-:Y:S01]  /*0ac0*/  STL [R1+0x278], R20 ;  /* 0x0002781401007387 */ /* 0x0081e20000100800 */
[C---:B------:R-:W-:Y:S02]  /*0ad0*/  IMAD R4, R0.reuse, 0x1c0, RZ ;  /* 0x000001c000047824 */ /* 0x040fe400078e02ff */
[C---:B-1----:R-:W-:Y:S01]  /*0ae0*/  IMAD R3, R0.reuse, 0xe0, RZ ;  /* 0x000000e000037824 */ /* 0x042fe200078e02ff */
[-C--:B------:R-:W-:Y:S01]  /*0af0*/  IADD3 R8, P0, R5, R26.reuse, RZ ;  /* 0x0000001a05087210 */ /* 0x080fe20007f1e0ff */
[C---:B------:R-:W-:Y:S01]  /*0b00*/  IMAD R2, R0.reuse, 0x1d0, RZ ;  /* 0x000001d000027824 */ /* 0x040fe200078e02ff */
[----:B--2---:R-:W-:Y:S01]  /*0b10*/  STL [R1+0x400], R21 ;  /* 0x0004001501007387 */ /* 0x004fe20000100800 */
[----:B0-----:R-:W-:Y:S01]  /*0b20*/  IMAD R20, R0, 0x38, RZ ;  /* 0x0000003800147824 */ /* 0x001fe200078e02ff */
[-C--:B------:R-:W-:Y:S02]  /*0b30*/  IADD3 R6, P1, R3, R26.reuse, RZ ;  /* 0x0000001a03067210 */ /* 0x080fe40007f3e0ff */
[----:B------:R0:W-:Y:S01]  /*0b40*/  STL [R1+0x3fc], R15 ;  /* 0x0003fc0f01007387 */ /* 0x0001e20000100800 */
[----:B------:R-:W-:-:S02]  /*0b50*/  IADD3 R4, P2, R4, R26, RZ ;  /* 0x0000001a04047210 */ /* 0x000fc40007f5e0ff */
[-C--:B------:R-:W-:Y:S02]  /*0b60*/  LEA.HI.X.SX32 R9, R20, R27.reuse, 0x1, P0 ;  /* 0x0000001b14097211 */ /* 0x080fe400000f0eff */
[----:B------:R-:W-:Y:S02]  /*0b70*/  IADD3 R2, P0, R2, R26, RZ ;  /* 0x0000001a02027210 */ /* 0x000fe40007f1e0ff */
[-C--:B------:R-:W-:Y:S01]  /*0b80*/  LEA.HI.X.SX32 R7, R5, R27.reuse, 0x1, P1 ;  /* 0x0000001b05077211 */ /* 0x080fe200008f0eff */
[----:B------:R1:W2:Y:S01]  /*0b90*/  LDG.E.U16 R28, [R8.64] ;  /* 0x00000006081c7981 */ /* 0x0002a2000c1e1500 */
[----:B0-----:R-:W-:Y:S01]  /*0ba0*/  IMAD R15, R0, 0xe8, RZ ;  /* 0x000000e8000f7824 */ /* 0x001fe200078e02ff */
[-C--:B------:R-:W-:Y:S02]  /*0bb0*/  LEA.HI.X.SX32 R5, R3, R27.reuse, 0x1, P2 ;  /* 0x0000001b03057211 */ /* 0x080fe400010f0eff */
[----:B------:R0:W3:Y:S02]  /*0bc0*/  LDG.E.U16 R22, [R6.64] ;  /* 0x0000000606167981 */ /* 0x0000e4000c1e1500 */
[----:B------:R-:W-:-:S02]  /*0bd0*/  LEA.HI.X.SX32 R3, R15, R27, 0x1, P0 ;  /* 0x0000001b0f037211 */ /* 0x000fc400000f0eff */
[----:B------:R0:W-:Y:S04]  /*0be0*/  STL [R1+0x3f8], R19 ;  /* 0x0003f81301007387 */ /* 0x0001e80000100800 */
[----:B------:R1:W3:Y:S04]  /*0bf0*/  LDG.E.U16 R21, [R4.64] ;  /* 0x0000000604157981 */ /* 0x0002e8000c1e1500 */
[----:B0-----:R0:W3:Y:S01]  /*0c00*/  LDG.E.U16 R19, [R2.64] ;  /* 0x0000000602137981 */ /* 0x0010e2000c1e1500 */
[C---:B------:R-:W-:Y:S02]  /*0c10*/  IMAD R6, R0.reuse, 0x1e0, RZ ;  /* 0x000001e000067824 */ /* 0x040fe400078e02ff */
[----:B------:R-:W-:-:S02]  /*0c20*/  IMAD R24, R0, 0x78, RZ ;  /* 0x0000007800187824 */ /* 0x000fc400078e02ff */
[C---:B-1----:R-:W-:Y:S02]  /*0c30*/  IMAD R4, R0.reuse, 0x1f0, RZ ;  /* 0x000001f000047824 */ /* 0x042fe400078e02ff */
[C---:B0-----:R-:W-:Y:S01]  /*0c40*/  IMAD R3, R0.reuse, 0xf0, RZ ;  /* 0x000000f000037824 */ /* 0x041fe200078e02ff */
[----:B------:R0:W-:Y:S01]  /*0c50*/  STL [R1+0x268], R11 ;  /* 0x0002680b01007387 */ /* 0x0001e20000100800 */
[----:B------:R-:W-:-:S03]  /*0c60*/  IMAD R2, R0, 0x102, RZ ;  /* 0x0000010200027824 */ /* 0x000fc600078e02ff */
[CC--:B------:R-:W-:Y:S02]  /*0c70*/  IADD3 R8, P0, R3.reuse, R26.reuse, RZ ;  /* 0x0000001a03087210 */ /* 0x0c0fe40007f1e0ff */
[-C--:B------:R-:W-:Y:S02]  /*0c80*/  IADD3 R6, P1, R6, R26.reuse, RZ ;  /* 0x0000001a06067210 */ /* 0x080fe40007f3e0ff */
[-C--:B------:R-:W-:Y:S01]  /*0c90*/  IADD3 R4, P2, R4, R26.reuse, RZ ;  /* 0x0000001a04047210 */ /* 0x080fe20007f5e0ff */
[----:B0-----:R-:W-:Y:S01]  /*0ca0*/  IMAD R11, R0, 0xf8, RZ ;  /* 0x000000f8000b7824 */ /* 0x001fe200078e02ff */
[-C--:B------:R-:W-:Y:S02]  /*0cb0*/  LEA.HI.X.SX32 R9, R24, R27.reuse, 0x1, P0 ;  /* 0x0000001b18097211 */ /* 0x080fe400000f0eff */
[----:B------:R-:W-:Y:S02]  /*0cc0*/  IADD3 R2, P0, R2, R26, RZ ;  /* 0x0000001a02027210 */ /* 0x000fe40007f1e0ff */
[----:B------:R-:W-:-:S02]  /*0cd0*/  LEA.HI.X.SX32 R7, R3, R27, 0x1, P1 ;  /* 0x0000001b03077211 */ /* 0x000fc400008f0eff */
[----:B------:R-:W-:Y:S01]  /*0ce0*/  LEA.HI.X.SX32 R5, R11, R27, 0x1, P2 ;  /* 0x0000001b0b057211 */ /* 0x000fe200010f0eff */
[----:B-----5:R0:W-:Y:S04]  /*0cf0*/  STL [R1+0x260], R17 ;  /* 0x0002601101007387 */ /* 0x0201e80000100800 */
[----:B----4-:R1:W-:Y:S04]  /*0d00*/  STL [R1+0x3f0], R10 ;  /* 0x0003f00a01007387 */ /* 0x0103e80000100800 */
[----:B0-----:R0:W4:Y:S01]  /*0d10*/  LDG.E.U16 R17, [R8.64] ;  /* 0x0000000608117981 */ /* 0x001122000c1e1500 */
[----:B-1----:R-:W-:-:S03]  /*0d20*/  IMAD R10, R0, 0x81, RZ ;  /* 0x00000081000a7824 */ /* 0x002fc600078e02ff */
[----:B------:R1:W-:Y:S02]  /*0d30*/  STL [R1+0x250], R14 ;  /* 0x0002500e01007387 */ /* 0x0003e40000100800 */
[----:B------:R-:W-:Y:S02]  /*0d40*/  LEA.HI.X.SX32 R3, R10, R27, 0x1, P0 ;  /* 0x0000001b0a037211 */ /* 0x000fe400000f0eff */
[----:B------:R5:W-:Y:S01]  /*0d50*/  STL [R1+0x1e8], R12 ;  /* 0x0001e80c01007387 */ /* 0x000be20000100800 */
[----:B0-----:R-:W-:-:S03]  /*0d60*/  IMAD R8, R0, 0x112, RZ ;  /* 0x0000011200087824 */ /* 0x001fc600078e02ff */
[----:B------:R0:W4:Y:S04]  /*0d70*/  LDG.E.U16 R11, [R2.64] ;  /* 0x00000006020b7981 */ /* 0x000128000c1e1500 */
[----:B-1----:R1:W4:Y:S04]  /*0d80*/  LDG.E.U16 R14, [R6.64] ;  /* 0x00000006060e7981 */ /* 0x002328000c1e1500 */
[----:B-----5:R5:W4:Y:S01]  /*0d90*/  LDG.E.U16 R12, [R4.64] ;  /* 0x00000006040c7981 */ /* 0x020b22000c1e1500 */
[----:B------:R-:W-:Y:S01]  /*0da0*/  IADD3 R8, P0, R8, R26, RZ ;  /* 0x0000001a08087210 */ /* 0x000fe20007f1e0ff */
[----:B0-----:R-:W-:-:S02]  /*0db0*/  IMAD R3, R0, 0x89, RZ ;  /* 0x0000008900037824 */ /* 0x001fc400078e02ff */
[C---:B------:R-:W-:Y:S02]  /*0dc0*/  IMAD R2, R0.reuse, 0x142, RZ ;  /* 0x0000014200027824 */ /* 0x040fe400078e02ff */
[C---:B-1----:R-:W-:Y:S02]  /*0dd0*/  IMAD R6, R0.reuse, 0x122, RZ ;  /* 0x0000012200067824 */ /* 0x042fe400078e02ff */
[----:B-----5:R-:W-:-:S03]  /*0de0*/  IMAD R4, R0, 0x132, RZ ;  /* 0x0000013200047824 */ /* 0x020fc600078e02ff */
[-C--:B------:R-:W-:Y:S01]  /*0df0*/  IADD3 R6, P1, R6, R26.reuse, RZ ;  /* 0x0000001a06067210 */ /* 0x080fe20007f3e0ff */
[C---:B------:R-:W-:Y:S01]  /*0e00*/  IMAD R7, R0.reuse, 0x91, RZ ;  /* 0x0000009100077824 */ /* 0x040fe200078e02ff */
[-C--:B------:R-:W-:Y:S01]  /*0e10*/  LEA.HI.X.SX32 R9, R3, R27.reuse, 0x1, P0 ;  /* 0x0000001b03097211 */ /* 0x080fe200000f0eff */
[----:B------:R-:W-:Y:S01]  /*0e20*/  IMAD R5, R0, 0x99, RZ ;  /* 0x0000009900057824 */ /* 0x000fe200078e02ff */
[-C--:B------:R-:W-:Y:S01]  /*0e30*/  IADD3 R4, P2, R4, R26.reuse, RZ ;  /* 0x0000001a04047210 */ /* 0x080fe20007f5e0ff */
[----:B------:R-:W-:Y:S01]  /*0e40*/  IMAD R3, R0, 0xa1, RZ ;  /* 0x000000a100037824 */ /* 0x000fe200078e02ff */
[----:B------:R-:W-:Y:S02]  /*0e50*/  IADD3 R2, P0, R2, R26, RZ ;  /* 0x0000001a02027210 */ /* 0x000fe40007f1e0ff */
[-C--:B------:R-:W-:Y:S01]  /*0e60*/  LEA.HI.X.SX32 R7, R7, R27.reuse, 0x1, P1 ;  /* 0x0000001b07077211 */ /* 0x080fe200008f0eff */
[----:B--2---:R-:W-:Y:S01]  /*0e70*/  STL [R1+0x3dc], R28 ;  /* 0x0003dc1c01007387 */ /* 0x004fe20000100800 */
[----:B------:R-:W-:-:S02]  /*0e80*/  LEA.HI.X.SX32 R5, R5, R27, 0x1, P2 ;  /* 0x0000001b05057211 */ /* 0x000fc400010f0eff */
[----:B------:R-:W-:Y:S01]  /*0e90*/  LEA.HI.X.SX32 R3, R3, R27, 0x1, P0 ;  /* 0x0000001b03037211 */ /* 0x000fe200000f0eff */
[----:B---3--:R0:W-:Y:S04]  /*0ea0*/  STL [R1+0x3d8], R22 ;  /* 0x0003d81601007387 */ /* 0x0081e80000100800 */
[----:B------:R1:W-:Y:S04]  /*0eb0*/  STL [R1+0x1cc], R21 ;  /* 0x0001cc1501007387 */ /* 0x0003e80000100800 */
[----:B------:R2:W-:Y:S04]  /*0ec0*/  STL [R1+0x3e0], R19 ;  /* 0x0003e01301007387 */ /* 0x0005e80000100800 */
[----:B0-----:R0:W3:Y:S04]  /*0ed0*/  LDG.E.U16 R22, [R8.64] ;  /* 0x0000000608167981 */ /* 0x0010e8000c1e1500 */
[----:B-1----:R1:W5:Y:S04]  /*0ee0*/  LDG.E.U16 R21, [R6.64] ;  /* 0x0000000606157981 */ /* 0x002368000c1e1500 */
[----:B--2---:R2:W5:Y:S04]  /*0ef0*/  LDG.E.U16 R19, [R4.64] ;  /* 0x0000000604137981 */ /* 0x004568000c1e1500 */
[----:B------:R2:W5:Y:S01]  /*0f00*/  LDG.E.U16 R10, [R2.64] ;  /* 0x00000006020a7981 */ /* 0x000562000c1e1500 */
[----:B0-----:R-:W-:-:S02]  /*0f10*/  IMAD R8, R0, 0x152, RZ ;  /* 0x0000015200087824 */ /* 0x001fc400078e02ff */
[C---:B-1----:R-:W-:Y:S02]  /*0f20*/  IMAD R6, R0.reuse, 0x162, RZ ;  /* 0x0000016200067824 */ /* 0x042fe400078e02ff */
[----:B------:R-:W-:Y:S01]  /*0f30*/  IMAD R7, R0, 0xb1, RZ ;  /* 0x000000b100077824 */ /* 0x000fe200078e02ff */
[-C--:B------:R-:W-:Y:S02]  /*0f40*/  IADD3 R8, P0, R8, R26.reuse, RZ ;  /* 0x0000001a08087210 */ /* 0x080fe40007f1e0ff */
[----:B------:R-:W-:Y:S01]  /*0f50*/  IADD3 R6, P1, R6, R26, RZ ;  /* 0x0000001a06067210 */ /* 0x000fe20007f3e0ff */
[----:B--2---:R-:W-:-:S03]  /*0f60*/  IMAD R3, R0, 0xa9, RZ ;  /* 0x000000a900037824 */ /* 0x004fc600078e02ff */
[-C--:B------:R-:W-:Y:S01]  /*0f70*/  LEA.HI.X.SX32 R7, R7, R27.reuse, 0x1, P1 ;  /* 0x0000001b07077211 */ /* 0x080fe200008f0eff */
[C---:B------:R-:W-:Y:S01]  /*0f80*/  IMAD R2, R0.reuse, 0x182, RZ ;  /* 0x0000018200027824 */ /* 0x040fe200078e02ff */
[----:B------:R-:W-:Y:S01]  /*0f90*/  LEA.HI.X.SX32 R9, R3, R27, 0x1, P0 ;  /* 0x0000001b03097211 */ /* 0x000fe200000f0eff */
[C---:B------:R-:W-:Y:S02]  /*0fa0*/  IMAD R3, R0.reuse, 0xc1, RZ ;  /* 0x000000c100037824 */ /* 0x040fe400078e02ff */
[----:B------:R-:W-:Y:S01]  /*0fb0*/  IMAD R4, R0, 0x172, RZ ;  /* 0x0000017200047824 */ /* 0x000fe200078e02ff */
[----:B------:R-:W-:Y:S01]  /*0fc0*/  IADD3 R2, P0, R2, R26, RZ ;  /* 0x0000001a02027210 */ /* 0x000fe20007f1e0ff */
[----:B------:R-:W-:-:S03]  /*0fd0*/  IMAD R5, R0, 0xb9, RZ ;  /* 0x000000b900057824 */ /* 0x000fc600078e02ff */
[----:B------:R-:W-:Y:S02]  /*0fe0*/  LEA.HI.X.SX32 R3, R3, R27, 0x1, P0 ;  /* 0x0000001b03037211 */ /* 0x000fe400000f0eff */
[----:B------:R-:W-:-:S04]  /*0ff0*/  IADD3 R4, P2, R4, R26, RZ ;  /* 0x0000001a04047210 */ /* 0x000fc80007f5e0ff */
[----:B------:R-:W-:Y:S01]  /*1000*/  LEA.HI.X.SX32 R5, R5, R27, 0x1, P2 ;  /* 0x0000001b05057211 */ /* 0x000fe200010f0eff */
[----:B----4-:R0:W-:Y:S04]  /*1010*/  STL [R1+0x3d0], R17 ;  /* 0x0003d01101007387 */ /* 0x0101e80000100800 */
[----:B0-----:R0:W2:Y:S04]  /*1020*/  LDG.E.U16 R17, [R6.64] ;  /* 0x0000000606117981 */ /* 0x0010a8000c1e1500 */
[----:B------:R1:W-:Y:S04]  /*1030*/  STL [R1+0x3c8], R14 ;  /* 0x0003c80e01007387 */ /* 0x0003e80000100800 */
[----:B------:R4:W-:Y:S04]  /*1040*/  STL [R1+0x3c4], R12 ;  /* 0x0003c40c01007387 */ /* 0x0009e80000100800 */
[----:B------:R0:W-:Y:S04]  /*1050*/  STL [R1+0x3cc], R11 ;  /* 0x0003cc0b01007387 */ /* 0x0001e80000100800 */
[----:B-1----:R1:W2:Y:S04]  /*1060*/  LDG.E.U16 R14, [R4.64] ;  /* 0x00000006040e7981 */ /* 0x0022a8000c1e1500 */
[----:B----4-:R4:W2:Y:S04]  /*1070*/  LDG.E.U16 R12, [R2.64] ;  /* 0x00000006020c7981 */ /* 0x0108a8000c1e1500 */
[----:B0-----:R0:W2:Y:S01]  /*1080*/  LDG.E.U16 R11, [R8.64] ;  /* 0x00000006080b7981 */ /* 0x0010a2000c1e1500 */
[----:B----4-:R-:W-:-:S02]  /*1090*/  IMAD R3, R0, 0xc9, RZ ;  /* 0x000000c900037824 */ /* 0x010fc400078e02ff */
[----:B0-----:R-:W-:-:S05]  /*10a0*/  IMAD R8, R0, 0x192, RZ ;  /* 0x0000019200087824 */ /* 0x001fca00078e02ff */
[----:B------:R-:W-:-:S04]  /*10b0*/  IADD3 R8, P0, R8, R26, RZ ;  /* 0x0000001a08087210 */ /* 0x000fc80007f1e0ff */
[----:B------:R-:W-:Y:S01]  /*10c0*/  LEA.HI.X.SX32 R9, R3, R27, 0x1, P0 ;  /* 0x0000001b03097211 */ /* 0x000fe200000f0eff */
[----:B---3--:R-:W-:Y:S04]  /*10d0*/  STL [R1+0x3c0], R22 ;  /* 0x0003c01601007387 */ /* 0x008fe80000100800 */
[----:B-----5:R-:W-:Y:S04]  /*10e0*/  STL [R1+0x3bc], R21 ;  /* 0x0003bc1501007387 */ /* 0x020fe80000100800 */
[----:B------:R-:W-:Y:S04]  /*10f0*/  STL [R1+0x3b8], R19 ;  /* 0x0003b81301007387 */ /* 0x000fe80000100800 */
[----:B------:R0:W-:Y:S04]  /*1100*/  STL [R1+0x3b4], R10 ;  /* 0x0003b40a01007387 */ /* 0x0001e80000100800 */
[----:B0-----:R0:W3:Y:S01]  /*1110*/  LDG.E.U16 R10, [R8.64] ;  /* 0x00000006080a7981 */ /* 0x0010e2000c1e1500 */
[----:B------:R-:W-:-:S02]  /*1120*/  IMAD R6, R0, 0x1a2, RZ ;  /* 0x000001a200067824 */ /* 0x000fc400078e02ff */
[C---:B------:R-:W-:Y:S02]  /*1130*/  IMAD R2, R0.reuse, 0x1c2, RZ ;  /* 0x000001c200027824 */ /* 0x040fe400078e02ff */
[----:B------:R-:W-:Y:S01]  /*1140*/  IMAD R7, R0, 0xd1, RZ ;  /* 0x000000d100077824 */ /* 0x000fe200078e02ff */
[-C--:B------:R-:W-:Y:S01]  /*1150*/  IADD3 R6, P1, R6, R26.reuse, RZ ;  /* 0x0000001a06067210 */ /* 0x080fe20007f3e0ff */
[----:B------:R-:W-:Y:S01]  /*1160*/  IMAD R3, R0, 0xe1, RZ ;  /* 0x000000e100037824 */ /* 0x000fe200078e02ff */
[-C--:B------:R-:W-:Y:S01]  /*1170*/  IADD3 R2, P0, R2, R26.reuse, RZ ;  /* 0x0000001a02027210 */ /* 0x080fe20007f1e0ff */
[C---:B-1----:R-:W-:Y:S01]  /*1180*/  IMAD R4, R0.reuse, 0x1b2, RZ ;  /* 0x000001b200047824 */ /* 0x042fe200078e02ff */
[-C--:B------:R-:W-:Y:S02]  /*1190*/  LEA.HI.X.SX32 R7, R7, R27.reuse, 0x1, P1 ;  /* 0x0000001b07077211 */ /* 0x080fe400008f0eff */
[----:B------:R-:W-:Y:S01]  /*11a0*/  LEA.HI.X.SX32 R3, R3, R27, 0x1, P0 ;  /* 0x0000001b03037211 */ /* 0x000fe200000f0eff */
[----:B0-----:R-:W-:Y:S01]  /*11b0*/  IMAD R8, R0, 0x1d2, RZ ;  /* 0x000001d200087824 */ /* 0x001fe200078e02ff */
[-C--:B------:R-:W-:Y:S01]  /*11c0*/  IADD3 R4, P2, R4, R26.reuse, RZ ;  /* 0x0000001a04047210 */ /* 0x080fe20007f5e0ff */
[----:B------:R-:W-:Y:S01]  /*11d0*/  IMAD R5, R0, 0xd9, RZ ;  /* 0x000000d900057824 */ /* 0x000fe200078e02ff */
[----:B------:R0:W4:Y:S02]  /*11e0*/  LDG.E.U16 R29, [R6.64] ;  /* 0x00000006061d7981 */ /* 0x000124000c1e1500 */
[----:B------:R-:W-:-:S02]  /*11f0*/  IADD3 R8, P0, R8, R26, RZ ;  /* 0x0000001a08087210 */ /* 0x000fc40007f1e0ff */
[----:B------:R1:W5:Y:S01]  /*1200*/  LDG.E.U16 R22, [R2.64] ;  /* 0x0000000602167981 */ /* 0x000362000c1e1500 */
[----:B------:R-:W-:Y:S01]  /*1210*/  LEA.HI.X.SX32 R5, R5, R27, 0x1, P2 ;  /* 0x0000001b05057211 */ /* 0x000fe200010f0eff */
[----:B0-----:R-:W-:-:S04]  /*1220*/  IMAD R6, R0, 0x1e2, RZ ;  /* 0x000001e200067824 */ /* 0x001fc800078e02ff */
[----:B------:R0:W4:Y:S01]  /*1230*/  LDG.E.U16 R28, [R4.64] ;  /* 0x00000006041c7981 */ /* 0x000122000c1e1500 */
[----:B-1----:R-:W-:Y:S01]  /*1240*/  IMAD R2, R0, 0xe9, RZ ;  /* 0x000000e900027824 */ /* 0x002fe200078e02ff */
[----:B------:R-:W-:Y:S01]  /*1250*/  IADD3 R6, P1, R6, R26, RZ ;  /* 0x0000001a06067210 */ /* 0x000fe20007f3e0ff */
[----:B------:R-:W-:-:S03]  /*1260*/  IMAD R7, R0, 0xf1, RZ ;  /* 0x000000f100077824 */ /* 0x000fc600078e02ff */
[-C--:B------:R-:W-:Y:S02]  /*1270*/  LEA.HI.X.SX32 R9, R2, R27.reuse, 0x1, P0 ;  /* 0x0000001b02097211 */ /* 0x080fe400000f0eff */
[----:B------:R-:W-:Y:S01]  /*1280*/  LEA.HI.X.SX32 R7, R7, R27, 0x1, P1 ;  /* 0x0000001b07077211 */ /* 0x000fe200008f0eff */
[C---:B0-----:R-:W-:Y:S02]  /*1290*/  IMAD R4, R0.reuse, 0x1f2, RZ ;  /* 0x000001f200047824 */ /* 0x041fe400078e02ff */
[----:B------:R-:W-:Y:S02]  /*12a0*/  IMAD R5, R0, 0xf9, RZ ;  /* 0x000000f900057824 */ /* 0x000fe400078e02ff */
[----:B------:R0:W5:Y:S01]  /*12b0*/  LDG.E.U16 R19, [R6.64] ;  /* 0x0000000606137981 */ /* 0x000162000c1e1500 */
[----:B------:R-:W-:Y:S01]  /*12c0*/  IADD3 R4, P2, R4, R26, RZ ;  /* 0x0000001a04047210 */ /* 0x000fe20007f5e0ff */
[----:B------:R-:W-:-:S03]  /*12d0*/  IMAD R3, R0, 0x11, RZ ;  /* 0x0000001100037824 */ /* 0x000fc600078e02ff */
[----:B------:R-:W-:-:S05]  /*12e0*/  LEA.HI.X.SX32 R5, R5, R27, 0x1, P2 ;  /* 0x0000001b05057211 */ /* 0x000fca00010f0eff */
[----:B------:R1:W5:Y:S01]  /*12f0*/  LDG.E.U16 R21, [R4.64] ;  /* 0x0000000604157981 */ /* 0x000362000c1e1500 */
[C---:B0-----:R-:W-:Y:S02]  /*1300*/  IMAD R6, R0.reuse, 0x42, RZ ;  /* 0x0000004200067824 */ /* 0x041fe400078e02ff */
[----:B------:R-:W-:-:S03]  /*1310*/  IMAD R7, R0, 0x21, RZ ;  /* 0x0000002100077824 */ /* 0x000fc600078e02ff */
[----:B------:R-:W-:-:S04]  /*1320*/  IADD3 R6, P1, R6, R26, RZ ;  /* 0x0000001a06067210 */ /* 0x000fc80007f3e0ff */
[----:B------:R-:W-:Y:S01]  /*1330*/  LEA.HI.X.SX32 R7, R7, R27, 0x1, P1 ;  /* 0x0000001b07077211 */ /* 0x000fe200008f0eff */
[----:B--2---:R0:W-:Y:S04]  /*1340*/  STL [R1+0x3b0], R11 ;  /* 0x0003b00b01007387 */ /* 0x0041e80000100800 */
[----:B------:R2:W-:Y:S01]  /*1350*/  STL [R1+0x3ac], R17 ;  /* 0x0003ac1101007387 */ /* 0x0005e20000100800 */
[----:B0-----:R-:W-:-:S03]  /*1360*/  IMAD R11, R0, 0x22, RZ ;  /* 0x00000022000b7824 */ /* 0x001fc600078e02ff */
[----:B--2---:R0:W2:Y:S02]  /*1370*/  LDG.E.U16 R17, [R8.64] ;  /* 0x0000000608117981 */ /* 0x0040a4000c1e1500 */
[----:B------:R-:W-:-:S04]  /*1380*/  IADD3 R2, P0, R11, R26, RZ ;  /* 0x0000001a0b027210 */ /* 0x000fc80007f1e0ff */
[----:B------:R-:W-:Y:S01]  /*1390*/  LEA.HI.X.SX32 R3, R3, R27, 0x1, P0 ;  /* 0x0000001b03037211 */ /* 0x000fe200000f0eff */
[----:B------:R0:W-:Y:S04]  /*13a0*/  STL [R1+0x3a8], R14 ;  /* 0x0003a80e01007387 */ /* 0x0001e80000100800 */
[----:B------:R1:W-:Y:S04]  /*13b0*/  STL [R1+0x3a4], R12 ;  /* 0x0003a40c01007387 */ /* 0x0003e80000100800 */
[----:B0-----:R0:W2:Y:S01]  /*13c0*/  LDG.E.U16 R14, [R2.64] ;  /* 0x00000006020e7981 */ /* 0x0010a2000c1e1500 */
[----:B-1----:R-:W-:-:S05]  /*13d0*/  IMAD R12, R0, 0x32, RZ ;  /* 0x00000032000c7824 */ /* 0x002fca00078e02ff */
[----:B------:R-:W-:Y:S01]  /*13e0*/  IADD3 R8, P0, R12, R26, RZ ;  /* 0x0000001a0c087210 */ /* 0x000fe20007f1e0ff */
[----:B0-----:R-:W-:Y:S01]  /*13f0*/  IMAD R2, R0, 0x19, RZ ;  /* 0x0000001900027824 */ /* 0x001fe200078e02ff */
[----:B---3--:R0:W-:Y:S04]  /*1400*/  STL [R1+0x3a0], R10 ;  /* 0x0003a00a01007387 */ /* 0x0081e80000100800 */
[----:B------:R-:W-:Y:S01]  /*1410*/  LEA.HI.X.SX32 R9, R2, R27, 0x1, P0 ;  /* 0x0000001b02097211 */ /* 0x000fe200000f0eff */
[----:B0-----:R-:W-:-:S05]  /*1420*/  IMAD R10, R0, 0x62, RZ ;  /* 0x00000062000a7824 */ /* 0x001fca00078e02ff */
[----:B------:R-:W-:Y:S02]  /*1430*/  IADD3 R2, P0, R10, R26, RZ ;  /* 0x0000001a0a027210 */ /* 0x000fe40007f1e0ff */
[----:B------:R0:W3:Y:S01]  /*1440*/  LDG.E.U16 R10, [R6.64] ;  /* 0x00000006060a7981 */ /* 0x0000e2000c1e1500 */
[C---:B------:R-:W-:Y:S02]  /*1450*/  IMAD R4, R0.reuse, 0x52, RZ ;  /* 0x0000005200047824 */ /* 0x040fe400078e02ff */
[----:B------:R-:W-:-:S03]  /*1460*/  IMAD R5, R0, 0x29, RZ ;  /* 0x0000002900057824 */ /* 0x000fc600078e02ff */
[----:B------:R-:W-:Y:S01]  /*1470*/  IADD3 R4, P2, R4, R26, RZ ;  /* 0x0000001a04047210 */ /* 0x000fe20007f5e0ff */
[----:B------:R-:W-:-:S03]  /*1480*/  IMAD R3, R0, 0x31, RZ ;  /* 0x0000003100037824 */ /* 0x000fc600078e02ff */
[-C--:B------:R-:W-:Y:S01]  /*1490*/  LEA.HI.X.SX32 R5, R5, R27.reuse, 0x1, P2 ;  /* 0x0000001b05057211 */ /* 0x080fe200010f0eff */
[----:B----4-:R1:W-:Y:S01]  /*14a0*/  STL [R1+0x39c], R29 ;  /* 0x00039c1d01007387 */ /* 0x0103e20000100800 */
[----:B------:R-:W-:-:S03]  /*14b0*/  LEA.HI.X.SX32 R3, R3, R27, 0x1, P0 ;  /* 0x0000001b03037211 */ /* 0x000fc600000f0eff */
[----:B------:R4:W-:Y:S04]  /*14c0*/  STL [R1+0x398], R28 ;  /* 0x0003981c01007387 */ /* 0x0009e80000100800 */
[----:B-----5:R5:W-:Y:S01]  /*14d0*/  STL [R1+0x394], R22 ;  /* 0x0003941601007387 */ /* 0x020be20000100800 */
[----:B0-----:R-:W-:-:S03]  /*14e0*/  IMAD R7, R0, 0x41, RZ ;  /* 0x0000004100077824 */ /* 0x001fc600078e02ff */
[----:B-1----:R0:W3:Y:S04]  /*14f0*/  LDG.E.U16 R29, [R2.64] ;  /* 0x00000006021d7981 */ /* 0x0020e8000c1e1500 */
[----:B----4-:R1:W4:Y:S04]  /*1500*/  LDG.E.U16 R28, [R4.64] ;  /* 0x00000006041c7981 */ /* 0x010328000c1e1500 */
[----:B-----5:R5:W4:Y:S01]  /*1510*/  LDG.E.U16 R22, [R8.64] ;  /* 0x0000000608167981 */ /* 0x020b22000c1e1500 */
[C---:B0-----:R-:W-:Y:S02]  /*1520*/  IMAD R2, R0.reuse, 0x39, RZ ;  /* 0x0000003900027824 */ /* 0x041fe400078e02ff */
[----:B-1----:R-:W-:-:S02]  /*1530*/  IMAD R4, R0, 0x72, RZ ;  /* 0x0000007200047824 */ /* 0x002fc400078e02ff */
[----:B------:R-:W-:-:S03]  /*1540*/  IMAD R5, R0, 0x49, RZ ;  /* 0x0000004900057824 */ /* 0x000fc600078e02ff */
[----:B-----5:R-:W-:-:S04]  /*1550*/  IADD3 R8, P0, R4, R26, RZ ;  /* 0x0000001a04087210 */ /* 0x020fc80007f1e0ff */
[----:B------:R-:W-:Y:S01]  /*1560*/  LEA.HI.X.SX32 R9, R2, R27, 0x1, P0 ;  /* 0x0000001b02097211 */ /* 0x000fe200000f0eff */
[----:B------:R-:W-:-:S04]  /*1570*/  IMAD R3, R0, 0x51, RZ ;  /* 0x0000005100037824 */ /* 0x000fc800078e02ff */
[----:B------:R0:W5:Y:S04]  /*1580*/  LDG.E.U16 R8, [R8.64] ;  /* 0x0000000608087981 */ /* 0x000168000c1e1500 */
[----:B--2---:R1:W-:Y:S04]  /*1590*/  STL [R1+0x38c], R17 ;  /* 0x00038c1101007387 */ /* 0x0043e80000100800 */
[----:B------:R2:W-:Y:S01]  /*15a0*/  STL [R1+0x388], R19 ;  /* 0x0003881301007387 */ /* 0x0005e20000100800 */
[C---:B-1----:R-:W-:Y:S02]  /*15b0*/  IMAD R17, R0.reuse, 0x82, RZ ;  /* 0x0000008200117824 */ /* 0x042fe400078e02ff */
[----:B--2---:R-:W-:-:S03]  /*15c0*/  IMAD R19, R0, 0x92, RZ ;  /* 0x0000009200137824 */ /* 0x004fc600078e02ff */
[-C--:B------:R-:W-:Y:S02]  /*15d0*/  IADD3 R6, P1, R17, R26.reuse, RZ ;  /* 0x0000001a11067210 */ /* 0x080fe40007f3e0ff */
[----:B------:R-:W-:Y:S02]  /*15e0*/  IADD3 R4, P2, R19, R26, RZ ;  /* 0x0000001a13047210 */ /* 0x000fe40007f5e0ff */
[-C--:B------:R-:W-:Y:S01]  /*15f0*/  LEA.HI.X.SX32 R7, R7, R27.reuse, 0x1, P1 ;  /* 0x0000001b07077211 */ /* 0x080fe200008f0eff */
[----:B------:R1:W-:Y:S01]  /*1600*/  STL [R1+0x384], R21 ;  /* 0x0003841501007387 */ /* 0x0003e20000100800 */
[----:B------:R-:W-:-:S03]  /*1610*/  LEA.HI.X.SX32 R5, R5, R27, 0x1, P2 ;  /* 0x0000001b05057211 */ /* 0x000fc600010f0eff */
[----:B0-----:R0:W2:Y:S01]  /*1620*/  LDG.E.U16 R9, [R6.64] ;  /* 0x0000000606097981 */ /* 0x0010a2000c1e1500 */
[----:B-1----:R-:W-:-:S03]  /*1630*/  IMAD R21, R0, 0xa2, RZ ;  /* 0x000000a200157824 */ /* 0x002fc600078e02ff */
[----:B------:R1:W-:Y:S02]  /*1640*/  STL [R1+0x390], R14 ;  /* 0x0003900e01007387 */ /* 0x0003e40000100800 */
[----:B------:R-:W-:Y:S02]  /*1650*/  IADD3 R2, P0, R21, R26, RZ ;  /* 0x0000001a15027210 */ /* 0x000fe40007f1e0ff */
[----:B-1----:R1:W2:Y:S02]  /*1660*/  LDG.E.U16 R14, [R4.64] ;  /* 0x00000006040e7981 */ /* 0x0022a4000c1e1500 */
[----:B------:R-:W-:Y:S02]  /*1670*/  LEA.HI.X.SX32 R3, R3, R27, 0x1, P0 ;  /* 0x0000001b03037211 */ /* 0x000fe400000f0eff */
[----:B---3--:R3:W-:Y:S04]  /*1680*/  STL [R1+0x37c], R10 ;  /* 0x00037c0a01007387 */ /* 0x0087e80000100800 */
[----:B---3--:R3:W2:Y:S01]  /*1690*/  LDG.E.U16 R10, [R2.64] ;  /* 0x00000006020a7981 */ /* 0x0086a2000c1e1500 */
[----:B-1----:R-:W-:-:S02]  /*16a0*/  IMAD R5, R0, 0x61, RZ ;  /* 0x0000006100057824 */ /* 0x002fc400078e02ff */
[C---:B---3--:R-:W-:Y:S01]  /*16b0*/  IMAD R3, R0.reuse, 0x59, RZ ;  /* 0x0000005900037824 */ /* 0x048fe200078e02ff */
[----:B----4-:R1:W-:Y:S04]  /*16c0*/  STL [R1+0x380], R22 ;  /* 0x0003801601007387 */ /* 0x0103e80000100800 */
[----:B------:R3:W-:Y:S01]  /*16d0*/  STL [R1+0x378], R28 ;  /* 0x0003781c01007387 */ /* 0x0007e20000100800 */
[----:B-1----:R-:W-:-:S03]  /*16e0*/  IMAD R22, R0, 0xb2, RZ ;  /* 0x000000b200167824 */ /* 0x002fc600078e02ff */
[----:B------:R1:W-:Y:S01]  /*16f0*/  STL [R1+0x374], R29 ;  /* 0x0003741d01007387 */ /* 0x0003e20000100800 */
[----:B---3--:R-:W-:Y:S01]  /*1700*/  IMAD R28, R0, 0xc2, RZ ;  /* 0x000000c2001c7824 */ /* 0x008fe200078e02ff */
[----:B------:R-:W-:-:S04]  /*1710*/  IADD3 R2, P0, R22, R26, RZ ;  /* 0x0000001a16027210 */ /* 0x000fc80007f1e0ff */
[----:B------:R-:W-:Y:S01]  /*1720*/  LEA.HI.X.SX32 R3, R3, R27, 0x1, P0 ;  /* 0x0000001b03037211 */ /* 0x000fe200000f0eff */
[----:B-----5:R3:W-:Y:S01]  /*1730*/  STL [R1+0x36c], R8 ;  /* 0x00036c0801007387 */ /* 0x0207e20000100800 */
[----:B-1----:R-:W-:Y:S01]  /*1740*/  IMAD R29, R0, 0xd2, RZ ;  /* 0x000000d2001d7824 */ /* 0x002fe200078e02ff */
[----:B0-----:R-:W-:-:S04]  /*1750*/  IADD3 R6, P1, R28, R26, RZ ;  /* 0x0000001a1c067210 */ /* 0x001fc80007f3e0ff */
[----:B------:R-:W-:Y:S02]  /*1760*/  IADD3 R4, P0, R29, R26, RZ ;  /* 0x0000001a1d047210 */ /* 0x000fe40007f1e0ff */
[----:B------:R-:W-:Y:S01]  /*1770*/  LEA.HI.X.SX32 R7, R5, R27, 0x1, P1 ;  /* 0x0000001b05077211 */ /* 0x000fe200008f0eff */
[----:B---3--:R-:W-:-:S05]  /*1780*/  IMAD R8, R0, 0x69, RZ ;  /* 0x0000006900087824 */ /* 0x008fca00078e02ff */
[-C--:B------:R-:W-:Y:S01]  /*1790*/  LEA.HI.X.SX32 R5, R8, R27.reuse, 0x1, P0 ;  /* 0x0000001b08057211 */ /* 0x080fe200000f0eff */
[----:B--2---:R0:W-:Y:S02]  /*17a0*/  STL [R1+0x368], R9 ;  /* 0x0003680901007387 */ /* 0x0041e40000100800 */
[C---:B0-----:R-:W-:Y:S02]  /*17b0*/  IMAD R9, R0.reuse, 0xe2, RZ ;  /* 0x000000e200097824 */ /* 0x041fe400078e02ff */
[----:B------:R0:W-:Y:S04]  /*17c0*/  STL [R1+0x364], R14 ;  /* 0x0003640e01007387 */ /* 0x0001e80000100800 */
[----:B0-----:R0:W2:Y:S02]  /*17d0*/  LDG.E.U16 R14, [R2.64] ;  /* 0x00000006020e7981 */ /* 0x0010a4000c1e1500 */
[C---:B0-----:R-:W-:Y:S01]  /*17e0*/  IMAD R3, R0.reuse, 0x71, RZ ;  /* 0x0000007100037824 */ /* 0x041fe200078e02ff */
[----:B------:R-:W-:Y:S01]  /*17f0*/  IADD3 R2, P1, R9, R26, RZ ;  /* 0x0000001a09027210 */ /* 0x000fe20007f3e0ff */
[----:B------:R0:W-:Y:S03]  /*1800*/  STL [R1+0x360], R10 ;  /* 0x0003600a01007387 */ /* 0x0001e60000100800 */
[----:B------:R-:W-:Y:S01]  /*1810*/  LEA.HI.X.SX32 R3, R3, R27, 0x1, P1 ;  /* 0x0000001b03037211 */ /* 0x000fe200008f0eff */
[----:B------:R1:W3:Y:S04]  /*1820*/  LDG.E.U16 R9, [R6.64] ;  /* 0x0000000606097981 */ /* 0x0002e8000c1e1500 */
[----:B0-----:R0:W4:Y:S04]  /*1830*/  LDG.E.U16 R10, [R4.64] ;  /* 0x00000006040a7981 */ /* 0x001128000c1e1500 */
[----:B-1----:R-:W5:Y:S01]  /*1840*/  LDG.E.U16 R6, [R2.64] ;  /* 0x0000000602067981 */ /* 0x002f62000c1e1500 */
[----:B------:R-:W-:-:S02]  /*1850*/  IMAD R8, R0, 0xf2, RZ ;  /* 0x000000f200087824 */ /* 0x000fc400078e02ff */
[----:B0-----:R-:W-:-:S03]  /*1860*/  IMAD R5, R0, 0x79, RZ ;  /* 0x0000007900057824 */ /* 0x001fc600078e02ff */
[----:B------:R-:W-:-:S04]  /*1870*/  IADD3 R4, P1, R8, R26, RZ ;  /* 0x0000001a08047210 */ /* 0x000fc80007f3e0ff */
[----:B------:R-:W-:Y:S01]  /*1880*/  LEA.HI.X.SX32 R5, R5, R27, 0x1, P1 ;  /* 0x0000001b05057211 */ /* 0x000fe200008f0eff */
[----:B--2---:R0:W-:Y:S04]  /*1890*/  STL [R1+0x354], R14 ;  /* 0x0003540e01007387 */ /* 0x0041e80000100800 */
[----:B---3--:R-:W-:Y:S04]  /*18a0*/  STL [R1+0x348], R9 ;  /* 0x0003480901007387 */ /* 0x008fe80000100800 */
[----:B----4-:R-:W-:Y:S04]  /*18b0*/  STL [R1+0x35c], R10 ;  /* 0x00035c0a01007387 */ /* 0x010fe80000100800 */
[----:B-----5:R1:W-:Y:S01]  /*18c0*/  STL [R1+0x358], R6 ;  /* 0x0003580601007387 */ /* 0x0203e20000100800 */
[----:B0-----:R-:W-:-:S03]  /*18d0*/  SHF.L.U32 R14, R0, 0x1, RZ ;  /* 0x00000001000e7819 */ /* 0x001fc600000006ff */
[----:B-1----:R0:W2:Y:S01]  /*18e0*/  LDG.E.U16 R6, [R4.64] ;  /* 0x0000000604067981 */ /* 0x0020a2000c1e1500 */
[----:B------:R-:W-:-:S04]  /*18f0*/  IADD3 R8, P0, R14, R26, RZ ;  /* 0x0000001a0e087210 */ /* 0x000fc80007f1e0ff */
[----:B------:R-:W-:-:S05]  /*1900*/  LEA.HI.X.SX32 R9, R0, R27, 0x1, P0 ;  /* 0x0000001b00097211 */ /* 0x000fca00000f0eff */
[----:B------:R1:W3:Y:S01]  /*1910*/  LDG.E.U16 R8, [R8.64] ;  /* 0x0000000608087981 */ /* 0x0002e2000c1e1500 */
[C---:B------:R-:W-:Y:S02]  /*1920*/  IMAD R7, R0.reuse, 0x1a, RZ ;  /* 0x0000001a00077824 */ /* 0x040fe400078e02ff */
[C---:B------:R-:W-:Y:S02]  /*1930*/  IMAD R3, R0.reuse, 0xd, RZ ;  /* 0x0000000d00037824 */ /* 0x040fe400078e02ff */
[----:B------:R-:W-:Y:S01]  /*1940*/  IMAD R10, R0, 0x34, RZ ;  /* 0x00000034000a7824 */ /* 0x000fe200078e02ff */
[-C--:B------:R-:W-:Y:S02]  /*1950*/  IADD3 R2, P1, R7, R26.reuse, RZ ;  /* 0x0000001a07027210 */ /* 0x080fe40007f3e0ff */
[----:B0-----:R-:W-:Y:S02]  /*1960*/  IADD3 R4, P2, R13, R26, RZ ;  /* 0x0000001a0d047210 */ /* 0x001fe40007f5e0ff */
[----:B------:R-:W-:-:S02]  /*1970*/  LEA.HI.X.SX32 R3, R3, R27, 0x1, P1 ;  /* 0x0000001b03037211 */ /* 0x000fc400008f0eff */
[----:B------:R-:W-:Y:S01]  /*1980*/  LEA.HI.X.SX32 R5, R10, R27, 0x1, P2 ;  /* 0x0000001b0a057211 */ /* 0x000fe200010f0eff */
[----:B-1----:R-:W-:-:S04]  /*1990*/  IMAD R9, R0, 0x44, RZ ;  /* 0x0000004400097824 */ /* 0x002fc800078e02ff */
[----:B------:R0:W4:Y:S04]  /*19a0*/  LDG.E.U16 R13, [R4.64] ;  /* 0x00000006040d7981 */ /* 0x000128000c1e1500 */
[----:B--2---:R1:W-:Y:S02]  /*19b0*/  STL [R1+0x350], R6 ;  /* 0x0003500601007387 */ /* 0x0043e40000100800 */
[----:B-1----:R-:W-:Y:S02]  /*19c0*/  IADD3 R6, P0, R10, R26, RZ ;  /* 0x0000001a0a067210 */ /* 0x002fe40007f1e0ff */
[----:B------:R1:W2:Y:S02]  /*19d0*/  LDG.E.U16 R10, [R2.64] ;  /* 0x00000006020a7981 */ /* 0x0002a4000c1e1500 */
[----:B------:R-:W-:-:S05]  /*19e0*/  LEA.HI.X.SX32 R7, R7, R27, 0x1, P0 ;  /* 0x0000001b07077211 */ /* 0x000fca00000f0eff */
[----:B------:R5:W4:Y:S01]  /*19f0*/  LDG.E.U16 R6, [R6.64] ;  /* 0x0000000606067981 */ /* 0x000b22000c1e1500 */
[----:B-1----:R-:W-:-:S03]  /*1a00*/  IADD3 R2, P0, R9, R26, RZ ;  /* 0x0000001a09027210 */ /* 0x002fc60007f1e0ff */
[----:B---3--:R1:W-:Y:S01]  /*1a10*/  STL [R1+0x33c], R8 ;  /* 0x00033c0801007387 */ /* 0x0083e20000100800 */
[----:B------:R-:W-:Y:S02]  /*1a20*/  LEA.HI.X.SX32 R3, R11, R27, 0x1, P0 ;  /* 0x0000001b0b037211 */ /* 0x000fe400000f0eff */
[----:B-1----:R-:W-:-:S03]  /*1a30*/  IADD3 R8, P1, R23, R26, RZ ;  /* 0x0000001a17087210 */ /* 0x002fc60007f3e0ff */
[----:B------:R1:W3:Y:S01]  /*1a40*/  LDG.E.U16 R23, [R2.64] ;  /* 0x0000000602177981 */ /* 0x0002e2000c1e1500 */
[----:B------:R-:W-:Y:S02]  /*1a50*/  LEA.HI.X.SX32 R9, R9, R27, 0x1, P1 ;  /* 0x0000001b09097211 */ /* 0x000fe400008f0eff */
[----:B-1----:R-:W-:-:S03]  /*1a60*/  IADD3 R2, P2, R18, R26, RZ ;  /* 0x0000001a12027210 */ /* 0x002fc60007f5e0ff */
[----:B------:R-:W3:Y:S01]  /*1a70*/  LDG.E.U16 R18, [R8.64] ;  /* 0x0000000608127981 */ /* 0x000ee2000c1e1500 */
[C---:B0-----:R-:W-:Y:S02]  /*1a80*/  IMAD R5, R0.reuse, 0x2a, RZ ;  /* 0x0000002a00057824 */ /* 0x041fe400078e02ff */
[C---:B-----5:R-:W-:Y:S02]  /*1a90*/  IMAD R7, R0.reuse, 0x15, RZ ;  /* 0x0000001500077824 */ /* 0x060fe400078e02ff */
[C---:B------:R-:W-:Y:S01]  /*1aa0*/  IMAD R11, R0.reuse, 0x64, RZ ;  /* 0x00000064000b7824 */ /* 0x040fe200078e02ff */
[----:B--2---:R0:W-:Y:S04]  /*1ab0*/  STL [R1+0x34c], R10 ;  /* 0x00034c0a01007387 */ /* 0x0041e80000100800 */
[----:B----4-:R1:W-:Y:S01]  /*1ac0*/  STL [R1+0x338], R6 ;  /* 0x0003380601007387 */ /* 0x0103e20000100800 */
[----:B0-----:R-:W-:-:S05]  /*1ad0*/  IMAD R10, R0, 0x54, RZ ;  /* 0x00000054000a7824 */ /* 0x001fca00078e02ff */
[CC--:B------:R-:W-:Y:S02]  /*1ae0*/  IADD3 R4, P1, R10.reuse, R26.reuse, RZ ;  /* 0x0000001a0a047210 */ /* 0x0c0fe40007f3e0ff */
[C---:B-1----:R-:W-:Y:S02]  /*1af0*/  IADD3 R6, P0, R5.reuse, R26, RZ ;  /* 0x0000001a05067210 */ /* 0x042fe40007f1e0ff */
[-C--:B------:R-:W-:Y:S02]  /*1b00*/  LEA.HI.X.SX32 R5, R5, R27.reuse, 0x1, P1 ;  /* 0x0000001b05057211 */ /* 0x080fe400008f0eff */
[-C--:B------:R-:W-:Y:S01]  /*1b10*/  LEA.HI.X.SX32 R7, R7, R27.reuse, 0x1, P0 ;  /* 0x0000001b07077211 */ /* 0x080fe200000f0eff */
[----:B------:R0:W-:Y:S01]  /*1b20*/  STL [R1+0x340], R13 ;  /* 0x0003400d01007387 */ /* 0x0001e20000100800 */
[----:B------:R-:W-:-:S03]  /*1b30*/  LEA.HI.X.SX32 R3, R10, R27, 0x1, P2 ;  /* 0x0000001b0a037211 */ /* 0x000fc600010f0eff */
[----:B------:R1:W2:Y:S04]  /*1b40*/  LDG.E.U16 R10, [R6.64] ;  /* 0x00000006060a7981 */ /* 0x0002a8000c1e1500 */
[----:B0-----:R0:W4:Y:S04]  /*1b50*/  LDG.E.U16 R13, [R4.64] ;  /* 0x00000006040d7981 */ /* 0x001128000c1e1500 */
[----:B---3--:R3:W-:Y:S01]  /*1b60*/  STL [R1+0x334], R23 ;  /* 0x0003341701007387 */ /* 0x0087e20000100800 */
[----:B0-----:R-:W-:-:S03]  /*1b70*/  IADD3 R4, P0, R11, R26, RZ ;  /* 0x0000001a0b047210 */ /* 0x001fc60007f1e0ff */
[----:B---3--:R0:W3:Y:S01]  /*1b80*/  LDG.E.U16 R23, [R2.64] ;  /* 0x0000000602177981 */ /* 0x0080e2000c1e1500 */
[----:B------:R-:W-:Y:S02]  /*1b90*/  LEA.HI.X.SX32 R5, R12, R27, 0x1, P0 ;  /* 0x0000001b0c057211 */ /* 0x000fe400000f0eff */
[----:B0-----:R-:W-:-:S03]  /*1ba0*/  IADD3 R2, P1, R16, R26, RZ ;  /* 0x0000001a10027210 */ /* 0x001fc60007f3e0ff */
[----:B------:R0:W5:Y:S01]  /*1bb0*/  LDG.E.U16 R16, [R4.64] ;  /* 0x0000000604107981 */ /* 0x000162000c1e1500 */
[----:B------:R-:W-:-:S03]  /*1bc0*/  LEA.HI.X.SX32 R3, R11, R27, 0x1, P1 ;  /* 0x0000001b0b037211 */ /* 0x000fc600008f0eff */
[----:B------:R0:W-:Y:S04]  /*1bd0*/  STL [R1+0x328], R18 ;  /* 0x0003281201007387 */ /* 0x0001e80000100800 */
[----:B0-----:R0:W5:Y:S01]  /*1be0*/  LDG.E.U16 R18, [R2.64] ;  /* 0x0000000602127981 */ /* 0x001162000c1e1500 */
[C---:B------:R-:W-:Y:S02]  /*1bf0*/  IMAD R8, R0.reuse, 0x3a, RZ ;  /* 0x0000003a00087824 */ /* 0x040fe400078e02ff */
[C---:B-1----:R-:W-:Y:S02]  /*1c00*/  IMAD R7, R0.reuse, 0x1d, RZ ;  /* 0x0000001d00077824 */ /* 0x042fe400078e02ff */
[----:B------:R-:W-:Y:S01]  /*1c10*/  IMAD R9, R0, 0x74, RZ ;  /* 0x0000007400097824 */ /* 0x000fe200078e02ff */
[----:B------:R-:W-:-:S04]  /*1c20*/  IADD3 R6, P0, R8, R26, RZ ;  /* 0x0000001a08067210 */ /* 0x000fc80007f1e0ff */
[-C--:B------:R-:W-:Y:S02]  /*1c30*/  LEA.HI.X.SX32 R7, R7, R27.reuse, 0x1, P0 ;  /* 0x0000001b07077211 */ /* 0x080fe400000f0eff */
[-C--:B------:R-:W-:Y:S02]  /*1c40*/  IADD3 R4, P1, R9, R26.reuse, RZ ;  /* 0x0000001a09047210 */ /* 0x080fe40007f3e0ff */
[-C--:B0-----:R-:W-:Y:S01]  /*1c50*/  IADD3 R2, P0, R15, R26.reuse, RZ ;  /* 0x0000001a0f027210 */ /* 0x081fe20007f1e0ff */
[----:B------:R0:W5:Y:S01]  /*1c60*/  LDG.E.U16 R12, [R6.64] ;  /* 0x00000006060c7981 */ /* 0x000162000c1e1500 */
[-C--:B------:R-:W-:Y:S02]  /*1c70*/  LEA.HI.X.SX32 R5, R8, R27.reuse, 0x1, P1 ;  /* 0x0000001b08057211 */ /* 0x080fe400008f0eff */
[----:B------:R-:W-:Y:S01]  /*1c80*/  LEA.HI.X.SX32 R3, R9, R27, 0x1, P0 ;  /* 0x0000001b09037211 */ /* 0x000fe200000f0eff */
[C---:B0-----:R-:W-:Y:S01]  /*1c90*/  IMAD R7, R0.reuse, 0xc, RZ ;  /* 0x0000000c00077824 */ /* 0x041fe200078e02ff */
[----:B------:R-:W-:Y:S01]  /*1ca0*/  IADD3 R6, P2, R25, R26, RZ ;  /* 0x0000001a19067210 */ /* 0x000fe20007f5e0ff */
[----:B--2---:R0:W-:Y:S04]  /*1cb0*/  STL [R1+0x330], R10 ;  /* 0x0003300a01007387 */ /* 0x0041e80000100800 */
[----:B----4-:R1:W-:Y:S01]  /*1cc0*/  STL [R1+0x320], R13 ;  /* 0x0003200d01007387 */ /* 0x0103e20000100800 */
[----:B0-----:R-:W-:-:S03]  /*1cd0*/  IMAD R10, R0, 0x6, RZ ;  /* 0x00000006000a7824 */ /* 0x001fc600078e02ff */
[----:B-1----:R0:W2:Y:S02]  /*1ce0*/  LDG.E.U16 R13, [R4.64] ;  /* 0x00000006040d7981 */ /* 0x0020a4000c1e1500 */
[-C--:B------:R-:W-:Y:S02]  /*1cf0*/  IADD3 R8, P0, R10, R26.reuse, RZ ;  /* 0x0000001a0a087210 */ /* 0x080fe40007f1e0ff */
[----:B---3--:R1:W-:Y:S01]  /*1d00*/  STL [R1+0x324], R23 ;  /* 0x0003241701007387 */ /* 0x0083e20000100800 */
[----:B0-----:R-:W-:Y:S01]  /*1d10*/  IMAD R5, R0, 0x3, RZ ;  /* 0x0000000300057824 */ /* 0x001fe200078e02ff */
[----:B------:R-:W-:Y:S02]  /*1d20*/  IADD3 R4, P1, R7, R26, RZ ;  /* 0x0000001a07047210 */ /* 0x000fe40007f3e0ff */
[----:B-1----:R0:W3:Y:S02]  /*1d30*/  LDG.E.U16 R23, [R2.64] ;  /* 0x0000000602177981 */ /* 0x0020e4000c1e1500 */
[----:B------:R-:W-:-:S02]  /*1d40*/  LEA.HI.X.SX32 R9, R5, R27, 0x1, P0 ;  /* 0x0000001b05097211 */ /* 0x000fc400000f0eff */
[-C--:B------:R-:W-:Y:S01]  /*1d50*/  LEA.HI.X.SX32 R5, R10, R27.reuse, 0x1, P1 ;  /* 0x0000001b0a057211 */ /* 0x080fe200008f0eff */
[----:B-----5:R1:W-:Y:S04]  /*1d60*/  STL [R1+0x308], R16 ;  /* 0x0003081001007387 */ /* 0x0203e80000100800 */
[----:B------:R4:W5:Y:S04]  /*1d70*/  LDG.E.U16 R15, [R4.64] ;  /* 0x00000006040f7981 */ /* 0x000968000c1e1500 */
[----:B-1----:R1:W5:Y:S01]  /*1d80*/  LDG.E.U16 R16, [R8.64] ;  /* 0x0000000608107981 */ /* 0x002362000c1e1500 */
[----:B------:R-:W-:-:S03]  /*1d90*/  LEA.HI.X.SX32 R7, R7, R27, 0x1, P2 ;  /* 0x0000001b07077211 */ /* 0x000fc600010f0eff */
[----:B------:R0:W-:Y:S04]  /*1da0*/  STL [R1+0x31c], R18 ;  /* 0x00031c1201007387 */ /* 0x0001e80000100800 */
[----:B0-----:R0:W5:Y:S01]  /*1db0*/  LDG.E.U16 R18, [R6.64] ;  /* 0x0000000606127981 */ /* 0x001162000c1e1500 */
[C---:B------:R-:W-:Y:S02]  /*1dc0*/  IMAD R11, R0.reuse, 0xe, RZ ;  /* 0x0000000e000b7824 */ /* 0x040fe400078e02ff */
[----:B------:R-:W-:-:S03]  /*1dd0*/  IMAD R3, R0, 0x7, RZ ;  /* 0x0000000700037824 */ /* 0x000fc600078e02ff */
[----:B------:R-:W-:Y:S01]  /*1de0*/  IADD3 R2, P0, R11, R26, RZ ;  /* 0x0000001a0b027210 */ /* 0x000fe20007f1e0ff */
[----:B-1----:R-:W-:-:S03]  /*1df0*/  IMAD R8, R0, 0x1c, RZ ;  /* 0x0000001c00087824 */ /* 0x002fc600078e02ff */
[-C--:B------:R-:W-:Y:S01]  /*1e00*/  LEA.HI.X.SX32 R3, R3, R27.reuse, 0x1, P0 ;  /* 0x0000001b03037211 */ /* 0x080fe200000f0eff */
[----:B------:R1:W-:Y:S01]  /*1e10*/  STL [R1+0x318], R12 ;  /* 0x0003180c01007387 */ /* 0x0003e20000100800 */
[-C--:B----4-:R-:W-:Y:S01]  /*1e20*/  IADD3 R4, P0, R8, R26.reuse, RZ ;  /* 0x0000001a08047210 */ /* 0x090fe20007f1e0ff */
[C---:B------:R-:W-:Y:S02]  /*1e30*/  IMAD R9, R0.reuse, 0x16, RZ ;  /* 0x0000001600097824 */ /* 0x040fe400078e02ff */
[C---:B0-----:R-:W-:Y:S01]  /*1e40*/  IMAD R7, R0.reuse, 0xb, RZ ;  /* 0x0000000b00077824 */ /* 0x041fe200078e02ff */
[----:B------:R-:W-:Y:S01]  /*1e50*/  LEA.HI.X.SX32 R5, R11, R27, 0x1, P0 ;  /* 0x0000001b0b057211 */ /* 0x000fe200000f0eff */
[----:B-1----:R0:W4:Y:S01]  /*1e60*/  LDG.E.U16 R12, [R2.64] ;  /* 0x00000006020c7981 */ /* 0x002122000c1e1500 */
[----:B------:R-:W-:Y:S01]  /*1e70*/  IMAD R10, R0, 0x2c, RZ ;  /* 0x0000002c000a7824 */ /* 0x000fe200078e02ff */
[-C--:B------:R-:W-:Y:S02]  /*1e80*/  IADD3 R6, P0, R9, R26.reuse, RZ ;  /* 0x0000001a09067210 */ /* 0x080fe40007f1e0ff */
[----:B------:R1:W4:Y:S01]  /*1e90*/  LDG.E.U16 R25, [R4.64] ;  /* 0x0000000604197981 */ /* 0x000322000c1e1500 */
[----:B0-----:R-:W-:-:S04]  /*1ea0*/  IADD3 R2, P1, R20, R26, RZ ;  /* 0x0000001a14027210 */ /* 0x001fc80007f3e0ff */
[-C--:B------:R-:W-:Y:S02]  /*1eb0*/  LEA.HI.X.SX32 R3, R8, R27.reuse, 0x1, P1 ;  /* 0x0000001b08037211 */ /* 0x080fe400008f0eff */
[----:B-1----:R-:W-:Y:S02]  /*1ec0*/  IADD3 R4, P1, R10, R26, RZ ;  /* 0x0000001a0a047210 */ /* 0x002fe40007f3e0ff */
[-C--:B------:R-:W-:Y:S02]  /*1ed0*/  LEA.HI.X.SX32 R7, R7, R27.reuse, 0x1, P0 ;  /* 0x0000001b07077211 */ /* 0x080fe400000f0eff */
[----:B------:R-:W-:-:S03]  /*1ee0*/  LEA.HI.X.SX32 R5, R9, R27, 0x1, P1 ;  /* 0x0000001b09057211 */ /* 0x000fc600008f0eff */
[----:B------:R0:W4:Y:S01]  /*1ef0*/  LDG.E.U16 R20, [R6.64] ;  /* 0x0000000606147981 */ /* 0x000122000c1e1500 */
[----:B------:R-:W-:-:S03]  /*1f00*/  IMAD R9, R0, 0x1e, RZ ;  /* 0x0000001e00097824 */ /* 0x000fc600078e02ff */
[----:B--2---:R1:W-:Y:S02]  /*1f10*/  STL [R1+0x304], R13 ;  /* 0x0003040d01007387 */ /* 0x0043e40000100800 */
[----:B-1----:R-:W-:Y:S02]  /*1f20*/  IMAD R13, R0, 0x58, RZ ;  /* 0x00000058000d7824 */ /* 0x002fe400078e02ff */
[----:B---3--:R1:W-:Y:S04]  /*1f30*/  STL [R1+0x314], R23 ;  /* 0x0003141701007387 */ /* 0x0083e80000100800 */
[----:B-1----:R1:W2:Y:S02]  /*1f40*/  LDG.E.U16 R23, [R2.64] ;  /* 0x0000000602177981 */ /* 0x0022a4000c1e1500 */
[----:B-1----:R-:W-:-:S02]  /*1f50*/  IADD3 R2, P0, R13, R26, RZ ;  /* 0x0000001a0d027210 */ /* 0x002fc40007f1e0ff */
[----:B-----5:R1:W-:Y:S02]  /*1f60*/  STL [R1+0x2f0], R16 ;  /* 0x0002f01001007387 */ /* 0x0203e40000100800 */
[----:B------:R-:W-:Y:S02]  /*1f70*/  LEA.HI.X.SX32 R3, R10, R27, 0x1, P0 ;  /* 0x0000001b0a037211 */ /* 0x000fe400000f0eff */
[----:B------:R3:W-:Y:S04]  /*1f80*/  STL [R1+0x30c], R15 ;  /* 0x00030c0f01007387 */ /* 0x0007e80000100800 */
[----:B-1----:R1:W5:Y:S04]  /*1f90*/  LDG.E.U16 R16, [R4.64] ;  /* 0x0000000604107981 */ /* 0x002368000c1e1500 */
[----:B---3--:R3:W5:Y:S01]  /*1fa0*/  LDG.E.U16 R15, [R2.64] ;  /* 0x00000006020f7981 */ /* 0x008762000c1e1500 */
[----:B0-----:R-:W-:Y:S01]  /*1fb0*/  IADD3 R6, P0, R9, R26, RZ ;  /* 0x0000001a09067210 */ /* 0x001fe20007f1e0ff */
[----:B-1----:R-:W-:-:S02]  /*1fc0*/  IMAD R4, R0, 0xf, RZ ;  /* 0x0000000f00047824 */ /* 0x002fc400078e02ff */
[----:B------:R0:W-:Y:S03]  /*1fd0*/  STL [R1+0x300], R18 ;  /* 0x0003001201007387 */ /* 0x0001e60000100800 */
[----:B------:R-:W-:-:S05]  /*1fe0*/  LEA.HI.X.SX32 R7, R4, R27, 0x1, P0 ;  /* 0x0000001b04077211 */ /* 0x000fca00000f0eff */
[----:B0-----:R0:W5:Y:S01]  /*1ff0*/  LDG.E.U16 R18, [R6.64] ;  /* 0x0000000606127981 */ /* 0x001162000c1e1500 */
[C---:B------:R-:W-:Y:S02]  /*2000*/  IMAD R5, R0.reuse, 0x3c, RZ ;  /* 0x0000003c00057824 */ /* 0x040fe400078e02ff */
[----:B------:R-:W-:-:S03]  /*2010*/  IMAD R11, R0, 0x26, RZ ;  /* 0x00000026000b7824 */ /* 0x000fc600078e02ff */
[-C--:B------:R-:W-:Y:S01]  /*2020*/  IADD3 R8, P1, R5, R26.reuse, RZ ;  /* 0x0000001a05087210 */ /* 0x080fe20007f3e0ff */
[----:B---3--:R-:W-:Y:S01]  /*2030*/  IMAD R3, R0, 0x13, RZ ;  /* 0x0000001300037824 */ /* 0x008fe200078e02ff */
[-C--:B------:R-:W-:Y:S02]  /*2040*/  IADD3 R2, P0, R11, R26.reuse, RZ ;  /* 0x0000001a0b027210 */ /* 0x080fe40007f1e0ff */
[-C--:B------:R-:W-:Y:S01]  /*2050*/  LEA.HI.X.SX32 R9, R9, R27.reuse, 0x1, P1 ;  /* 0x0000001b09097211 */ /* 0x080fe200008f0eff */
[----:B----4-:R1:W-:Y:S01]  /*2060*/  STL [R1+0x370], R12 ;  /* 0x0003700c01007387 */ /* 0x0103e20000100800 */
[----:B------:R-:W-:Y:S02]  /*2070*/  IADD3 R4, P2, R24, R26, RZ ;  /* 0x0000001a18047210 */ /* 0x000fe40007f5e0ff */
[-C--:B------:R-:W-:Y:S01]  /*2080*/  LEA.HI.X.SX32 R3, R3, R27.reuse, 0x1, P0 ;  /* 0x0000001b03037211 */ /* 0x080fe200000f0eff */
[C---:B------:R-:W-:Y:S01]  /*2090*/  IMAD R13, R0.reuse, 0x98, RZ ;  /* 0x00000098000d7824 */ /* 0x040fe200078e02ff */
[----:B------:R-:W-:Y:S01]  /*20a0*/  LEA.HI.X.SX32 R5, R5, R27, 0x1, P2 ;  /* 0x0000001b05057211 */ /* 0x000fe200010f0eff */
[----:B0-----:R-:W-:-:S02]  /*20b0*/  IMAD R7, R0, 0x2e, RZ ;  /* 0x0000002e00077824 */ /* 0x001fc400078e02ff */
[----:B------:R0:W3:Y:S04]  /*20c0*/  LDG.E.U16 R24, [R2.64] ;  /* 0x0000000602187981 */ /* 0x0000e8000c1e1500 */
[----:B-1----:R1:W4:Y:S02]  /*20d0*/  LDG.E.U16 R12, [R8.64] ;  /* 0x00000006080c7981 */ /* 0x002324000c1e1500 */
[----:B-1----:R-:W-:Y:S02]  /*20e0*/  IMAD R9, R0, 0x4c, RZ ;  /* 0x0000004c00097824 */ /* 0x002fe400078e02ff */
[----:B------:R1:W-:Y:S03]  /*20f0*/  STL [R1+0x2fc], R25 ;  /* 0x0002fc1901007387 */ /* 0x0003e60000100800 */
[----:B0-----:R-:W-:-:S02]  /*2100*/  IADD3 R2, P0, R9, R26, RZ ;  /* 0x0000001a09027210 */ /* 0x001fc40007f1e0ff */
[-C--:B------:R-:W-:Y:S02]  /*2110*/  IADD3 R8, P2, R13, R26.reuse, RZ ;  /* 0x0000001a0d087210 */ /* 0x080fe40007f5e0ff */
[-C--:B------:R-:W-:Y:S01]  /*2120*/  LEA.HI.X.SX32 R3, R11, R27.reuse, 0x1, P0 ;  /* 0x0000001b0b037211 */ /* 0x080fe200000f0eff */
[----:B-1----:R0:W3:Y:S01]  /*2130*/  LDG.E.U16 R25, [R4.64] ;  /* 0x0000000604197981 */ /* 0x0020e2000c1e1500 */
[----:B------:R-:W-:Y:S01]  /*2140*/  LEA.HI.X.SX32 R9, R9, R27, 0x1, P2 ;  /* 0x0000001b09097211 */ /* 0x000fe200010f0eff */
[----:B0-----:R-:W-:Y:S01]  /*2150*/  IMAD R5, R0, 0x17, RZ ;  /* 0x0000001700057824 */ /* 0x001fe200078e02ff */
[----:B------:R-:W-:-:S04]  /*2160*/  IADD3 R4, P0, R7, R26, RZ ;  /* 0x0000001a07047210 */ /* 0x000fc80007f1e0ff */
[----:B------:R-:W-:Y:S01]  /*2170*/  LEA.HI.X.SX32 R5, R5, R27, 0x1, P0 ;  /* 0x0000001b05057211 */ /* 0x000fe200000f0eff */
[C---:B------:R-:W-:Y:S02]  /*2180*/  IMAD R10, R0.reuse, 0x5c, RZ ;  /* 0x0000005c000a7824 */ /* 0x040fe400078e02ff */
[----:B------:R-:W-:-:S03]  /*2190*/  IMAD R13, R0, 0xb8, RZ ;  /* 0x000000b8000d7824 */ /* 0x000fc600078e02ff */
[----:B------:R-:W-:-:S04]  /*21a0*/  IADD3 R6, P1, R10, R26, RZ ;  /* 0x0000001a0a067210 */ /* 0x000fc80007f3e0ff */
[----:B------:R-:W-:Y:S01]  /*21b0*/  LEA.HI.X.SX32 R7, R7, R27, 0x1, P1 ;  /* 0x0000001b07077211 */ /* 0x000fe200008f0eff */
[----:B--2---:R0:W-:Y:S04]  /*21c0*/  STL [R1+0x2f8], R23 ;  /* 0x0002f81701007387 */ /* 0x0041e80000100800 */
[----:B------:R1:W-:Y:S04]  /*21d0*/  STL [R1+0x2ec], R20 ;  /* 0x0002ec1401007387 */ /* 0x0003e80000100800 */
[----:B0-----:R0:W2:Y:S04]  /*21e0*/  LDG.E.U16 R23, [R2.64] ;  /* 0x0000000602177981 */ /* 0x0010a8000c1e1500 */
[----:B-1----:R1:W2:Y:S04]  /*21f0*/  LDG.E.U16 R20, [R6.64] ;  /* 0x0000000606147981 */ /* 0x0022a8000c1e1500 */
[----:B-----5:R5:W-:Y:S04]  /*2200*/  STL [R1+0x2f4], R16 ;  /* 0x0002f41001007387 */ /* 0x020be80000100800 */
[----:B------:R0:W-:Y:S04]  /*2210*/  STL [R1+0x2e8], R15 ;  /* 0x0002e80f01007387 */ /* 0x0001e80000100800 */
[----:B-----5:R5:W2:Y:S04]  /*2220*/  LDG.E.U16 R16, [R8.64] ;  /* 0x0000000608107981 */ /* 0x020aa8000c1e1500 */
[----:B0-----:R0:W2:Y:S01]  /*2230*/  LDG.E.U16 R15, [R4.64] ;  /* 0x00000006040f7981 */ /* 0x0010a2000c1e1500 */
[----:B------:R-:W-:-:S04]  /*2240*/  IADD3 R2, P2, R13, R26, RZ ;  /* 0x0000001a0d027210 */ /* 0x000fc80007f5e0ff */
[----:B------:R-:W-:Y:S01]  /*2250*/  LEA.HI.X.SX32 R3, R10, R27, 0x1, P2 ;  /* 0x0000001b0a037211 */ /* 0x000fe200010f0eff */
[----:B------:R0:W-:Y:S04]  /*2260*/  STL [R1+0x344], R18 ;  /* 0x0003441201007387 */ /* 0x0001e80000100800 */
[----:B0-----:R0:W2:Y:S01]  /*2270*/  LDG.E.U16 R18, [R2.64] ;  /* 0x0000000602127981 */ /* 0x0010a2000c1e1500 */
[C---:B-1----:R-:W-:Y:S02]  /*2280*/  IMAD R7, R0.reuse, 0x36, RZ ;  /* 0x0000003600077824 */ /* 0x042fe400078e02ff */
[----:B------:R-:W-:-:S03]  /*2290*/  IMAD R13, R0, 0xd8, RZ ;  /* 0x000000d8000d7824 */ /* 0x000fc600078e02ff */
[-C--:B------:R-:W-:Y:S01]  /*22a0*/  IADD3 R4, P0, R7, R26.reuse, RZ ;  /* 0x0000001a07047210 */ /* 0x080fe20007f1e0ff */
[C---:B0-----:R-:W-:Y:S02]  /*22b0*/  IMAD R2, R0.reuse, 0x1b, RZ ;  /* 0x0000001b00027824 */ /* 0x041fe400078e02ff */
[C---:B------:R-:W-:Y:S02]  /*22c0*/  IMAD R3, R0.reuse, 0x6c, RZ ;  /* 0x0000006c00037824 */ /* 0x040fe400078e02ff */
[----:B------:R-:W-:Y:S01]  /*22d0*/  IMAD R10, R0, 0x3e, RZ ;  /* 0x0000003e000a7824 */ /* 0x000fe200078e02ff */
[----:B------:R-:W-:Y:S01]  /*22e0*/  LEA.HI.X.SX32 R5, R2, R27, 0x1, P0 ;  /* 0x0000001b02057211 */ /* 0x000fe200000f0eff */
[----:B------:R-:W-:Y:S01]  /*22f0*/  IMAD R11, R0, 0x7c, RZ ;  /* 0x0000007c000b7824 */ /* 0x000fe200078e02ff */
[-C--:B-----5:R-:W-:Y:S01]  /*2300*/  IADD3 R8, P1, R3, R26.reuse, RZ ;  /* 0x0000001a03087210 */ /* 0x0a0fe20007f3e0ff */
[----:B----4-:R0:W-:Y:S01]  /*2310*/  STL [R1+0x2e4], R12 ;  /* 0x0002e40c01007387 */ /* 0x0101e20000100800 */
[----:B------:R-:W-:-:S02]  /*2320*/  IADD3 R6, P2, R13, R26, RZ ;  /* 0x0000001a0d067210 */ /* 0x000fc40007f5e0ff */
[-C--:B------:R-:W-:Y:S02]  /*2330*/  IADD3 R2, P0, R10, R26.reuse, RZ ;  /* 0x0000001a0a027210 */ /* 0x080fe40007f1e0ff */
[-C--:B------:R-:W-:Y:S01]  /*2340*/  LEA.HI.X.SX32 R9, R7, R27.reuse, 0x1, P1 ;  /* 0x0000001b07097211 */ /* 0x080fe200008f0eff */
[----:B0-----:R-:W-:Y:S01]  /*2350*/  IMAD R12, R0, 0x1f, RZ ;  /* 0x0000001f000c7824 */ /* 0x001fe200078e02ff */
[-C--:B------:R-:W-:Y:S01]  /*2360*/  LEA.HI.X.SX32 R7, R3, R27.reuse, 0x1, P2 ;  /* 0x0000001b03077211 */ /* 0x080fe200010f0eff */
[----:B---3--:R0:W-:Y:S03]  /*2370*/  STL [R1+0x2dc], R25 ;  /* 0x0002dc1901007387 */ /* 0x0081e60000100800 */
[----:B------:R-:W-:Y:S01]  /*2380*/  LEA.HI.X.SX32 R3, R12, R27, 0x1, P0 ;  /* 0x0000001b0c037211 */ /* 0x000fe200000f0eff */
[----:B------:R1:W-:Y:S04]  /*2390*/  STL [R1+0x2e0], R24 ;  /* 0x0002e01801007387 */ /* 0x0003e80000100800 */
[----:B0-----:R0:W3:Y:S04]  /*23a0*/  LDG.E.U16 R25, [R4.64] ;  /* 0x0000000604197981 */ /* 0x0010e8000c1e1500 */
[----:B-1----:R1:W4:Y:S01]  /*23b0*/  LDG.E.U16 R24, [R8.64] ;  /* 0x0000000608187981 */ /* 0x002322000c1e1500 */
[----:B0-----:R-:W-:-:S04]  /*23c0*/  IADD3 R4, P1, R11, R26, RZ ;  /* 0x0000001a0b047210 */ /* 0x001fc80007f3e0ff */
[----:B------:R-:W-:Y:S01]  /*23d0*/  LEA.HI.X.SX32 R5, R10, R27, 0x1, P1 ;  /* 0x0000001b0a057211 */ /* 0x000fe200008f0eff */
[----:B------:R-:W-:-:S05]  /*23e0*/  IMAD R13, R0, 0xf8, RZ ;  /* 0x000000f8000d7824 */ /* 0x000fca00078e02ff */
[----:B-1----:R-:W-:Y:S01]  /*23f0*/  IADD3 R8, P1, R13, R26, RZ ;  /* 0x0000001a0d087210 */ /* 0x002fe20007f3e0ff */
[----:B------:R-:W-:-:S03]  /*2400*/  IMAD R10, R0, 0x8a, RZ ;  /* 0x0000008a000a7824 */ /* 0x000fc600078e02ff */
[----:B------:R-:W-:Y:S01]  /*2410*/  LEA.HI.X.SX32 R9, R11, R27, 0x1, P1 ;  /* 0x0000001b0b097211 */ /* 0x000fe200008f0eff */
[----:B--2---:R0:W-:Y:S04]  /*2420*/  STL [R1+0x2d8], R23 ;  /* 0x0002d81701007387 */ /* 0x0041e80000100800 */
[----:B0-----:R0:W2:Y:S04]  /*2430*/  LDG.E.U16 R23, [R6.64] ;  /* 0x0000000606177981 */ /* 0x0010a8000c1e1500 */
[----:B------:R1:W-:Y:S04]  /*2440*/  STL [R1+0x2d0], R16 ;  /* 0x0002d01001007387 */ /* 0x0003e80000100800 */
[----:B------:R5:W-:Y:S04]  /*2450*/  STL [R1+0x32c], R15 ;  /* 0x00032c0f01007387 */ /* 0x000be80000100800 */
[----:B-1----:R1:W2:Y:S04]  /*2460*/  LDG.E.U16 R16, [R2.64] ;  /* 0x0000000602107981 */ /* 0x0022a8000c1e1500 */
[----:B-----5:R5:W2:Y:S01]  /*2470*/  LDG.E.U16 R15, [R4.64] ;  /* 0x00000006040f7981 */ /* 0x020aa2000c1e1500 */
[C---:B0-----:R-:W-:Y:S01]  /*2480*/  LEA R6, P0, R0.reuse, R26, 0x2 ;  /* 0x0000001a00067211 */ /* 0x041fe200078010ff */
[----:B-1----:R-:W-:-:S02]  /*2490*/  IMAD R2, R0, 0x104, RZ ;  /* 0x0000010400027824 */ /* 0x002fc400078e02ff */
[----:B------:R-:W-:-:S03]  /*24a0*/  IMAD R3, R0, 0x114, RZ ;  /* 0x0000011400037824 */ /* 0x000fc600078e02ff */
[-C--:B-----5:R-:W-:Y:S02]  /*24b0*/  IADD3 R4, P2, R2, R26.reuse, RZ ;  /* 0x0000001a02047210 */ /* 0x0a0fe40007f5e0ff */
[----:B------:R-:W-:Y:S02]  /*24c0*/  IADD3 R2, P1, R3, R26, RZ ;  /* 0x0000001a03027210 */ /* 0x000fe40007f3e0ff */
[-C--:B------:R-:W-:Y:S02]  /*24d0*/  LEA.HI.X.SX32 R7, R14, R27.reuse, 0x1, P0 ;  /* 0x0000001b0e077211 */ /* 0x080fe400000f0eff */
[-C--:B------:R-:W-:Y:S01]  /*24e0*/  LEA.HI.X.SX32 R5, R17, R27.reuse, 0x1, P2 ;  /* 0x0000001b11057211 */ /* 0x080fe200010f0eff */
[----:B------:R0:W-:Y:S01]  /*24f0*/  STL [R1+0x2d4], R20 ;  /* 0x0002d41401007387 */ /* 0x0001e20000100800 */
[----:B------:R-:W-:-:S03]  /*2500*/  LEA.HI.X.SX32 R3, R10, R27, 0x1, P1 ;  /* 0x0000001b0a037211 */ /* 0x000fc600008f0eff */
[----:B------:R1:W-:Y:S04]  /*2510*/  STL [R1+0x2cc], R18 ;  /* 0x0002cc1201007387 */ /* 0x0003e80000100800 */
[----:B------:R5:W2:Y:S04]  /*2520*/  LDG.E.U16 R17, [R4.64] ;  /* 0x0000000604117981 */ /* 0x000aa8000c1e1500 */
[----:B0-----:R0:W2:Y:S04]  /*2530*/  LDG.E.U16 R20, [R8.64] ;  /* 0x0000000608147981 */ /* 0x0010a8000c1e1500 */
[----:B-1----:R1:W2:Y:S04]  /*2540*/  LDG.E.U16 R18, [R6.64] ;  /* 0x0000000606127981 */ /* 0x0022a8000c1e1500 */
[----:B------:R1:W2:Y:S01]  /*2550*/  LDG.E.U16 R13, [R2.64] ;  /* 0x00000006020d7981 */ /* 0x0002a2000c1e1500 */
[----:B-----5:R-:W-:-:S02]  /*2560*/  IMAD R4, R0, 0x124, RZ ;  /* 0x0000012400047824 */ /* 0x020fc400078e02ff */
[C---:B0-----:R-:W-:Y:S02]  /*2570*/  IMAD R8, R0.reuse, 0x134, RZ ;  /* 0x0000013400087824 */ /* 0x041fe400078e02ff */
[----:B------:R-:W-:Y:S01]  /*2580*/  IMAD R5, R0, 0x9a, RZ ;  /* 0x0000009a00057824 */ /* 0x000fe200078e02ff */
[-C--:B-1----:R-:W-:Y:S01]  /*2590*/  IADD3 R2, P0, R4, R26.reuse, RZ ;  /* 0x0000001a04027210 */ /* 0x082fe20007f1e0ff */
[----:B------:R-:W-:Y:S01]  /*25a0*/  IMAD R7, R0, 0x144, RZ ;  /* 0x0000014400077824 */ /* 0x000fe200078e02ff */
[-C--:B------:R-:W-:Y:S02]  /*25b0*/  IADD3 R8, P2, R8, R26.reuse, RZ ;  /* 0x0000001a08087210 */ /* 0x080fe40007f5e0ff */
[-C--:B------:R-:W-:Y:S01]  /*25c0*/  LEA.HI.X.SX32 R3, R19, R27.reuse, 0x1, P0 ;  /* 0x0000001b13037211 */ /* 0x080fe200000f0eff */
[----:B------:R-:W-:Y:S01]  /*25d0*/  IMAD R12, R0, 0x45, RZ ;  /* 0x00000045000c7824 */ /* 0x000fe200078e02ff */
[-C--:B------:R-:W-:Y:S01]  /*25e0*/  IADD3 R6, P0, R10, R26.reuse, RZ ;  /* 0x0000001a0a067210 */ /* 0x080fe20007f1e0ff */
[----:B------:R-:W-:Y:S01]  /*25f0*/  IMAD R11, R0, 0x4d, RZ ;  /* 0x0000004d000b7824 */ /* 0x000fe200078e02ff */
[C---:B------:R-:W-:Y:S01]  /*2600*/  IADD3 R4, P1, R5.reuse, R26, RZ ;  /* 0x0000001a05047210 */ /* 0x040fe20007f3e0ff */
[----:B------:R0:W5:Y:S01]  /*2610*/  LDG.E.U16 R19, [R2.64] ;  /* 0x0000000602137981 */ /* 0x000162000c1e1500 */
[----:B------:R-:W-:-:S02]  /*2620*/  LEA.HI.X.SX32 R9, R5, R27, 0x1, P2 ;  /* 0x0000001b05097211 */ /* 0x000fc400010f0eff */
[-C--:B------:R-:W-:Y:S01]  /*2630*/  LEA.HI.X.SX32 R5, R11, R27.reuse, 0x1, P1 ;  /* 0x0000001b0b057211 */ /* 0x080fe200008f0eff */
[----:B---3--:R-:W-:Y:S04]  /*2640*/  STL [R1+0x2c8], R25 ;  /* 0x0002c81901007387 */ /* 0x008fe80000100800 */
[----:B----4-:R-:W-:Y:S01]  /*2650*/  STL [R1+0x2c4], R24 ;  /* 0x0002c41801007387 */ /* 0x010fe20000100800 */
[----:B0-----:R-:W-:Y:S02]  /*2660*/  IADD3 R2, P2, R7, R26, RZ ;  /* 0x0000001a07027210 */ /* 0x001fe40007f5e0ff */
[-C--:B------:R-:W-:Y:S01]  /*2670*/  LEA.HI.X.SX32 R7, R12, R27.reuse, 0x1, P0 ;  /* 0x0000001b0c077211 */ /* 0x080fe200000f0eff */
[----:B------:R0:W3:Y:S01]  /*2680*/  LDG.E.U16 R14, [R4.64] ;  /* 0x00000006040e7981 */ /* 0x0000e2000c1e1500 */
[----:B------:R-:W-:-:S05]  /*2690*/  LEA.HI.X.SX32 R3, R21, R27, 0x1, P2 ;  /* 0x0000001b15037211 */ /* 0x000fca00010f0eff */
[----:B------:R1:W4:Y:S01]  /*26a0*/  LDG.E.U16 R12, [R2.64] ;  /* 0x00000006020c7981 */ /* 0x000322000c1e1500 */
[C---:B0-----:R-:W-:Y:S02]  /*26b0*/  IMAD R5, R0.reuse, 0xaa, RZ ;  /* 0x000000aa00057824 */ /* 0x041fe400078e02ff */
[C---:B------:R-:W-:Y:S02]  /*26c0*/  IMAD R4, R0.reuse, 0x164, RZ ;  /* 0x0000016400047824 */ /* 0x040fe400078e02ff */
[----:B-1----:R-:W-:-:S03]  /*26d0*/  IMAD R2, R0, 0x55, RZ ;  /* 0x0000005500027824 */ /* 0x002fc600078e02ff */
[-C--:B------:R-:W-:Y:S01]  /*26e0*/  IADD3 R4, P2, R4, R26.reuse, RZ ;  /* 0x0000001a04047210 */ /* 0x080fe20007f5e0ff */
[C---:B------:R-:W-:Y:S02]  /*26f0*/  IMAD R10, R0.reuse, 0xba, RZ ;  /* 0x000000ba000a7824 */ /* 0x040fe400078e02ff */
[C---:B------:R-:W-:Y:S01]  /*2700*/  IMAD R3, R0.reuse, 0x5d, RZ ;  /* 0x0000005d00037824 */ /* 0x040fe200078e02ff */
[----:B--2---:R-:W-:Y:S04]  /*2710*/  STL [R1+0x2bc], R23 ;  /* 0x0002bc1701007387 */ /* 0x004fe80000100800 */
[----:B------:R0:W-:Y:S04]  /*2720*/  STL [R1+0x310], R16 ;  /* 0x0003101001007387 */ /* 0x0001e80000100800 */
[----:B------:R1:W-:Y:S04]  /*2730*/  STL [R1+0x2c0], R15 ;  /* 0x0002c00f01007387 */ /* 0x0003e80000100800 */
[----:B0-----:R0:W2:Y:S04]  /*2740*/  LDG.E.U16 R16, [R8.64] ;  /* 0x0000000608107981 */ /* 0x0010a8000c1e1500 */
[----:B-1----:R1:W3:Y:S01]  /*2750*/  LDG.E.U16 R15, [R6.64] ;  /* 0x00000006060f7981 */ /* 0x0022e2000c1e1500 */
[----:B0-----:R-:W-:Y:S01]  /*2760*/  IADD3 R8, P0, R5, R26, RZ ;  /* 0x0000001a05087210 */ /* 0x001fe20007f1e0ff */
[----:B-1----:R-:W-:-:S03]  /*2770*/  IMAD R6, R0, 0x154, RZ ;  /* 0x0000015400067824 */ /* 0x002fc600078e02ff */
[----:B------:R-:W-:Y:S02]  /*2780*/  LEA.HI.X.SX32 R9, R2, R27, 0x1, P0 ;  /* 0x0000001b02097211 */ /* 0x000fe400000f0eff */
[----:B------:R-:W-:-:S04]  /*2790*/  IADD3 R6, P1, R6, R26, RZ ;  /* 0x0000001a06067210 */ /* 0x000fc80007f3e0ff */
[-C--:B------:R-:W-:Y:S01]  /*27a0*/  LEA.HI.X.SX32 R7, R5, R27.reuse, 0x1, P1 ;  /* 0x0000001b05077211 */ /* 0x080fe200008f0eff */
[----:B------:R0:W-:Y:S01]  /*27b0*/  STL [R1+0x2b4], R20 ;  /* 0x0002b41401007387 */ /* 0x0001e20000100800 */
[----:B------:R-:W-:-:S03]  /*27c0*/  LEA.HI.X.SX32 R5, R22, R27, 0x1, P2 ;  /* 0x0000001b16057211 */ /* 0x000fc600010f0eff */
[----:B------:R1:W-:Y:S01]  /*27d0*/  STL [R1+0x2b8], R18 ;  /* 0x0002b81201007387 */ /* 0x0003e20000100800 */
[----:B------:R-:W-:-:S03]  /*27e0*/  IADD3 R2, P0, R10, R26, RZ ;  /* 0x0000001a0a027210 */ /* 0x000fc60007f1e0ff */
[----:B------:R-:W-:Y:S04]  /*27f0*/  STL [R1+0x2b0], R17 ;  /* 0x0002b01101007387 */ /* 0x000fe80000100800 */
[----:B0-----:R0:W4:Y:S04]  /*2800*/  LDG.E.U16 R20, [R8.64] ;  /* 0x0000000608147981 */ /* 0x001128000c1e1500 */
[----:B------:R0:W-:Y:S04]  /*2810*/  STL [R1+0x2ac], R13 ;  /* 0x0002ac0d01007387 */ /* 0x0001e80000100800 */
[----:B-1----:R1:W4:Y:S01]  /*2820*/  LDG.E.U16 R18, [R6.64] ;  /* 0x0000000606127981 */ /* 0x002322000c1e1500 */
[----:B------:R-:W-:-:S03]  /*2830*/  LEA.HI.X.SX32 R3, R3, R27, 0x1, P0 ;  /* 0x0000001b03037211 */ /* 0x000fc600000f0eff */
[----:B0-----:R0:W4:Y:S04]  /*2840*/  LDG.E.U16 R13, [R4.64] ;  /* 0x00000006040d7981 */ /* 0x001128000c1e1500 */
[----:B------:R1:W4:Y:S01]  /*2850*/  LDG.E.U16 R17, [R2.64] ;  /* 0x0000000602117981 */ /* 0x000322000c1e1500 */
[C---:B------:R-:W-:Y:S02]  /*2860*/  IMAD R8, R0.reuse, 0x184, RZ ;  /* 0x0000018400087824 */ /* 0x040fe400078e02ff */
[C---:B0-----:R-:W-:Y:S02]  /*2870*/  IMAD R4, R0.reuse, 0x174, RZ ;  /* 0x0000017400047824 */ /* 0x041fe400078e02ff */
[----:B------:R-:W-:-:S03]  /*2880*/  IMAD R5, R0, 0xca, RZ ;  /* 0x000000ca00057824 */ /* 0x000fc600078e02ff */
[-C--:B-1----:R-:W-:Y:S01]  /*2890*/  IADD3 R2, P0, R4, R26.reuse, RZ ;  /* 0x0000001a04027210 */ /* 0x082fe20007f1e0ff */
[----:B------:R-:W-:Y:S01]  /*28a0*/  IMAD R7, R0, 0x1a4, RZ ;  /* 0x000001a400077824 */ /* 0x000fe200078e02ff */
[-C--:B------:R-:W-:Y:S02]  /*28b0*/  IADD3 R8, P1, R8, R26.reuse, RZ ;  /* 0x0000001a08087210 */ /* 0x080fe40007f3e0ff */
[-C--:B------:R-:W-:Y:S01]  /*28c0*/  LEA.HI.X.SX32 R3, R10, R27.reuse, 0x1, P0 ;  /* 0x0000001b0a037211 */ /* 0x080fe200000f0eff */
[----:B------:R-:W-:Y:S01]  /*28d0*/  IMAD R11, R0, 0x65, RZ ;  /* 0x00000065000b7824 */ /* 0x000fe200078e02ff */
[-C--:B------:R-:W-:Y:S01]  /*28e0*/  IADD3 R6, P0, R5, R26.reuse, RZ ;  /* 0x0000001a05067210 */ /* 0x080fe20007f1e0ff */
[----:B-----5:R0:W-:Y:S01]  /*28f0*/  STL [R1+0x2a8], R19 ;  /* 0x0002a81301007387 */ /* 0x0201e20000100800 */
[----:B------:R-:W-:Y:S01]  /*2900*/  LEA.HI.X.SX32 R9, R28, R27, 0x1, P1 ;  /* 0x0000001b1c097211 */ /* 0x000fe200008f0eff */
[----:B------:R-:W-:Y:S02]  /*2910*/  IMAD R4, R0, 0x194, RZ ;  /* 0x0000019400047824 */ /* 0x000fe400078e02ff */
[----:B0-----:R0:W5:Y:S03]  /*2920*/  LDG.E.U16 R19, [R2.64] ;  /* 0x0000000602137981 */ /* 0x001166000c1e1500 */
[----:B------:R-:W-:-:S02]  /*2930*/  IADD3 R4, P2, R4, R26, RZ ;  /* 0x0000001a04047210 */ /* 0x000fc40007f5e0ff */
[----:B0-----:R-:W-:Y:S02]  /*2940*/  IADD3 R2, P1, R7, R26, RZ ;  /* 0x0000001a07027210 */ /* 0x001fe40007f3e0ff */
[-C--:B------:R-:W-:Y:S02]  /*2950*/  LEA.HI.X.SX32 R7, R11, R27.reuse, 0x1, P0 ;  /* 0x0000001b0b077211 */ /* 0x080fe400000f0eff */
[-C--:B------:R-:W-:Y:S02]  /*2960*/  LEA.HI.X.SX32 R5, R5, R27.reuse, 0x1, P2 ;  /* 0x0000001b05057211 */ /* 0x080fe400010f0eff */
[----:B------:R-:W-:Y:S01]  /*2970*/  LEA.HI.X.SX32 R3, R29, R27, 0x1, P1 ;  /* 0x0000001b1d037211 */ /* 0x000fe200008f0eff */
[C---:B------:R-:W-:Y:S01]  /*2980*/  IMAD R10, R0.reuse, 0xea, RZ ;  /* 0x000000ea000a7824 */ /* 0x040fe200078e02ff */
[----:B--2---:R0:W-:Y:S04]  /*2990*/  STL [R1+0x29c], R16 ;  /* 0x00029c1001007387 */ /* 0x0041e80000100800 */
[----:B---3--:R1:W-:Y:S04]  /*29a0*/  STL [R1+0x2a4], R15 ;  /* 0x0002a40f01007387 */ /* 0x0083e80000100800 */
[----:B------:R2:W-:Y:S04]  /*29b0*/  STL [R1+0x2a0], R14 ;  /* 0x0002a00e01007387 */ /* 0x0005e80000100800 */
[----:B0-----:R0:W3:Y:S04]  /*29c0*/  LDG.E.U16 R16, [R8.64] ;  /* 0x0000000608107981 */ /* 0x0010e8000c1e1500 */
[----:B-1----:R1:W3:Y:S04]  /*29d0*/  LDG.E.U16 R15, [R4.64] ;  /* 0x00000006040f7981 */ /* 0x0022e8000c1e1500 */
[----:B--2---:R2:W3:Y:S04]  /*29e0*/  LDG.E.U16 R14, [R6.64] ;  /* 0x00000006060e7981 */ /* 0x0044e8000c1e1500 */
[----:B----4-:R4:W-:Y:S01]  /*29f0*/  STL [R1+0x298], R12 ;  /* 0x0002980c01007387 */ /* 0x0109e20000100800 */
[----:B-1----:R-:W-:-:S02]  /*2a00*/  IMAD R5, R0, 0xda, RZ ;  /* 0x000000da00057824 */ /* 0x002fc400078e02ff */
[C---:B------:R-:W-:Y:S02]  /*2a10*/  IMAD R4, R0.reuse, 0x1c4, RZ ;  /* 0x000001c400047824 */ /* 0x040fe400078e02ff */
[----:B--2---:R-:W-:Y:S01]  /*2a20*/  IMAD R6, R0, 0x1b4, RZ ;  /* 0x000001b400067824 */ /* 0x004fe200078e02ff */
[-C--:B0-----:R-:W-:Y:S01]  /*2a30*/  IADD3 R8, P0, R5, R26.reuse, RZ ;  /* 0x0000001a05087210 */ /* 0x081fe20007f1e0ff */
[----:B----4-:R0:W2:Y:S03]  /*2a40*/  LDG.E.U16 R12, [R2.64] ;  /* 0x00000006020c7981 */ /* 0x0100a6000c1e1500 */
[-C--:B------:R-:W-:Y:S01]  /*2a50*/  IADD3 R6, P1, R6, R26.reuse, RZ ;  /* 0x0000001a06067210 */ /* 0x080fe20007f3e0ff */
[----:B------:R1:W-:Y:S01]  /*2a60*/  STL [R1+0x294], R20 ;  /* 0x0002941401007387 */ /* 0x0003e20000100800 */
[----:B------:R-:W-:Y:S01]  /*2a70*/  IADD3 R4, P2, R4, R26, RZ ;  /* 0x0000001a04047210 */ /* 0x000fe20007f5e0ff */
[----:B0-----:R-:W-:-:S02]  /*2a80*/  IMAD R2, R0, 0x6d, RZ ;  /* 0x0000006d00027824 */ /* 0x001fc400078e02ff */
[----:B------:R-:W-:Y:S01]  /*2a90*/  STL [R1+0x288], R18 ;  /* 0x0002881201007387 */ /* 0x000fe20000100800 */
[----:B------:R-:W-:-:S03]  /*2aa0*/  IMAD R3, R0, 0x75, RZ ;  /* 0x0000007500037824 */ /* 0x000fc600078e02ff */
[----:B------:R0:W-:Y:S01]  /*2ab0*/  STL [R1+0x27c], R13 ;  /* 0x00027c0d01007387 */ /* 0x0001e20000100800 */
[-C--:B------:R-:W-:Y:S02]  /*2ac0*/  LEA.HI.X.SX32 R9, R2, R27.reuse, 0x1, P0 ;  /* 0x0000001b02097211 */ /* 0x080fe400000f0eff */
[----:B------:R-:W-:Y:S02]  /*2ad0*/  IADD3 R2, P0, R10, R26, RZ ;  /* 0x0000001a0a027210 */ /* 0x000fe40007f1e0ff */
[-C--:B------:R-:W-:Y:S01]  /*2ae0*/  LEA.HI.X.SX32 R7, R5, R27.reuse, 0x1, P1 ;  /* 0x0000001b05077211 */ /* 0x080fe200008f0eff */
[----:B-1----:R1:W4:Y:S01]  /*2af0*/  LDG.E.U16 R20, [R8.64] ;  /* 0x0000000608147981 */ /* 0x002322000c1e1500 */
[----:B0-----:R-:W-:Y:S01]  /*2b00*/  IMAD R13, R0, 0xe2, RZ ;  /* 0x000000e2000d7824 */ /* 0x001fe200078e02ff */
[-C--:B------:R-:W-:Y:S02]  /*2b10*/  LEA.HI.X.SX32 R3, R3, R27.reuse, 0x1, P0 ;  /* 0x0000001b03037211 */ /* 0x080fe400000f0eff */
[----:B------:R0:W-:Y:S02]  /*2b20*/  STL [R1+0x290], R17 ;  /* 0x0002901101007387 */ /* 0x0001e40000100800 */
[----:B------:R-:W-:-:S02]  /*2b30*/  LEA.HI.X.SX32 R5, R13, R27, 0x1, P2 ;  /* 0x0000001b0d057211 */ /* 0x000fc400010f0eff */
[----:B------:R5:W4:Y:S04]  /*2b40*/  LDG.E.U16 R18, [R6.64] ;  /* 0x0000000606127981 */ /* 0x000b28000c1e1500 */
[----:B------:R5:W4:Y:S04]  /*2b50*/  LDG.E.U16 R11, [R2.64] ;  /* 0x00000006020b7981 */ /* 0x000b28000c1e1500 */
[----:B0-----:R0:W4:Y:S01]  /*2b60*/  LDG.E.U16 R17, [R4.64] ;  /* 0x0000000604117981 */ /* 0x001122000c1e1500 */
[C---:B-1----:R-:W-:Y:S02]  /*2b70*/  IMAD R8, R0.reuse, 0x1e4, RZ ;  /* 0x000001e400087824 */ /* 0x042fe400078e02ff */
[----:B------:R-:W-:-:S02]  /*2b80*/  IMAD R13, R0, 0xf2, RZ ;  /* 0x000000f2000d7824 */ /* 0x000fc400078e02ff */
[C---:B0-----:R-:W-:Y:S02]  /*2b90*/  IMAD R4, R0.reuse, 0x1d4, RZ ;  /* 0x000001d400047824 */ /* 0x041fe400078e02ff */
[----:B------:R-:W-:Y:S01]  /*2ba0*/  IMAD R5, R0, 0xfa, RZ ;  /* 0x000000fa00057824 */ /* 0x000fe200078e02ff */
[----:B-----5:R0:W-:Y:S02]  /*2bb0*/  STL [R1+0x274], R19 ;  /* 0x0002741301007387 */ /* 0x0201e40000100800 */
[-C--:B------:R-:W-:Y:S01]  /*2bc0*/  IADD3 R2, P0, R4, R26.reuse, RZ ;  /* 0x0000001a04027210 */ /* 0x080fe20007f1e0ff */
[----:B------:R-:W-:Y:S01]  /*2bd0*/  IMAD R4, R0, 0x1f4, RZ ;  /* 0x000001f400047824 */ /* 0x000fe200078e02ff */
[-C--:B------:R-:W-:Y:S01]  /*2be0*/  IADD3 R8, P2, R8, R26.reuse, RZ ;  /* 0x0000001a08087210 */ /* 0x080fe20007f5e0ff */
[----:B------:R-:W-:Y:S01]  /*2bf0*/  IMAD R7, R0, 0x7d, RZ ;  /* 0x0000007d00077824 */ /* 0x000fe200078e02ff */
[----:B------:R-:W-:Y:S02]  /*2c00*/  IADD3 R6, P1, R5, R26, RZ ;  /* 0x0000001a05067210 */ /* 0x000fe40007f3e0ff */
[----:B------:R-:W-:-:S02]  /*2c10*/  LEA.HI.X.SX32 R3, R10, R27, 0x1, P0 ;  /* 0x0000001b0a037211 */ /* 0x000fc400000f0eff */
[----:B------:R-:W-:Y:S02]  /*2c20*/  IADD3 R4, P3, R4, R26, RZ ;  /* 0x0000001a04047210 */ /* 0x000fe40007f7e0ff */
[-C--:B------:R-:W-:Y:S01]  /*2c30*/  LEA.HI.X.SX32 R9, R13, R27.reuse, 0x1, P2 ;  /* 0x0000001b0d097211 */ /* 0x080fe200010f0eff */
[----:B0-----:R0:W5:Y:S01]  /*2c40*/  LDG.E.U16 R19, [R2.64] ;  /* 0x0000000602137981 */ /* 0x001162000c1e1500 */
[-C--:B------:R-:W-:Y:S01]  /*2c50*/  LEA.HI.X.SX32 R7, R7, R27.reuse, 0x1, P1 ;  /* 0x0000001b07077211 */ /* 0x080fe200008f0eff */
[C---:B------:R-:W-:Y:S01]  /*2c60*/  IMAD R13, R0.reuse, 0x42, RZ ;  /* 0x00000042000d7824 */ /* 0x040fe200078e02ff */
[----:B------:R-:W-:Y:S01]  /*2c70*/  LEA.HI.X.SX32 R5, R5, R27, 0x1, P3 ;  /* 0x0000001b05057211 */ /* 0x000fe200018f0eff */
[----:B------:R1:W5:Y:S04]  /*2c80*/  LDG.E.U16 R22, [R8.64] ;  /* 0x0000000608167981 */ /* 0x000368000c1e1500 */
[----:B------:R0:W5:Y:S01]  /*2c90*/  LDG.E.U16 R21, [R6.64] ;  /* 0x0000000606157981 */ /* 0x000162000c1e1500 */
[----:B------:R-:W-:-:S02]  /*2ca0*/  IMAD R10, R0, 0x5a, RZ ;  /* 0x0000005a000a7824 */ /* 0x000fc400078e02ff */
[C---:B------:R-:W-:Y:S01]  /*2cb0*/  IMAD R23, R0.reuse, 0x52, RZ ;  /* 0x0000005200177824 */ /* 0x040fe200078e02ff */
[----:B---3--:R-:W-:Y:S04]  /*2cc0*/  STL [R1+0x264], R16 ;  /* 0x0002641001007387 */ /* 0x008fe80000100800 */
[----:B------:R3:W-:Y:S02]  /*2cd0*/  STL [R1+0x280], R14 ;  /* 0x0002800e01007387 */ /* 0x0007e40000100800 */
[----:B---3--:R-:W-:Y:S02]  /*2ce0*/  IMAD R14, R0, 0x84, RZ ;  /* 0x00000084000e7824 */ /* 0x008fe400078e02ff */
[----:B------:R3:W-:Y:S03]  /*2cf0*/  STL [R1+0x254], R15 ;  /* 0x0002540f01007387 */ /* 0x0007e60000100800 */
[----:B0-----:R-:W-:-:S04]  /*2d00*/  IADD3 R2, P0, R14, R26, RZ ;  /* 0x0000001a0e027210 */ /* 0x001fc80007f1e0ff */
[----:B------:R-:W-:Y:S01]  /*2d10*/  LEA.HI.X.SX32 R3, R13, R27, 0x1, P0 ;  /* 0x0000001b0d037211 */ /* 0x000fe200000f0eff */
[----:B---3--:R0:W3:Y:S01]  /*2d20*/  LDG.E.U16 R15, [R4.64] ;  /* 0x00000006040f7981 */ /* 0x0080e2000c1e1500 */
[----:B------:R-:W-:-:S03]  /*2d30*/  IMAD R13, R0, 0x94, RZ ;  /* 0x00000094000d7824 */ /* 0x000fc600078e02ff */
[----:B--2---:R2:W-:Y:S01]  /*2d40*/  STL [R1+0x1f0], R12 ;  /* 0x0001f00c01007387 */ /* 0x0045e20000100800 */
[----:B0-----:R-:W-:-:S03]  /*2d50*/  IMAD R5, R0, 0x4a, RZ ;  /* 0x0000004a00057824 */ /* 0x001fc600078e02ff */
[----:B--2---:R0:W2:Y:S02]  /*2d60*/  LDG.E.U16 R12, [R2.64] ;  /* 0x00000006020c7981 */ /* 0x0040a4000c1e1500 */
[-C--:B-1----:R-:W-:Y:S02]  /*2d70*/  IADD3 R8, P0, R5, R26.reuse, RZ ;  /* 0x0000001a05087210 */ /* 0x082fe40007f1e0ff */
[-C--:B------:R-:W-:Y:S01]  /*2d80*/  IADD3 R6, P1, R13, R26.reuse, RZ ;  /* 0x0000001a0d067210 */ /* 0x080fe20007f3e0ff */
[----:B0-----:R-:W-:Y:S01]  /*2d90*/  IMAD R2, R0, 0x25, RZ ;  /* 0x0000002500027824 */ /* 0x001fe200078e02ff */
[----:B----4-:R0:W-:Y:S04]  /*2da0*/  STL [R1+0x270], R20 ;  /* 0x0002701401007387 */ /* 0x0101e80000100800 */
[-C--:B------:R-:W-:Y:S01]  /*2db0*/  LEA.HI.X.SX32 R9, R2, R27.reuse, 0x1, P0 ;  /* 0x0000001b02097211 */ /* 0x080fe200000f0eff */
[----:B------:R-:W-:Y:S01]  /*2dc0*/  IMAD R16, R0, 0xa4, RZ ;  /* 0x000000a400107824 */ /* 0x000fe200078e02ff */
[----:B------:R-:W-:Y:S01]  /*2dd0*/  LEA.HI.X.SX32 R7, R5, R27, 0x1, P1 ;  /* 0x0000001b05077211 */ /* 0x000fe200008f0eff */
[----:B------:R-:W-:Y:S04]  /*2de0*/  STL [R1+0x1e4], R18 ;  /* 0x0001e41201007387 */ /* 0x000fe80000100800 */
[----:B0-----:R0:W4:Y:S01]  /*2df0*/  LDG.E.U16 R20, [R8.64] ;  /* 0x0000000608147981 */ /* 0x001122000c1e1500 */
[----:B------:R-:W-:Y:S01]  /*2e00*/  IADD3 R4, P2, R16, R26, RZ ;  /* 0x0000001a10047210 */ /* 0x000fe20007f5e0ff */
[----:B------:R-:W-:-:S02]  /*2e10*/  IMAD R3, R0, 0x2d, RZ ;  /* 0x0000002d00037824 */ /* 0x000fc400078e02ff */
[----:B------:R-:W-:Y:S01]  /*2e20*/  STL [R1+0x154], R17 ;  /* 0x0001541101007387 */ /* 0x000fe20000100800 */
[----:B------:R-:W-:-:S03]  /*2e30*/  IADD3 R2, P0, R10, R26, RZ ;  /* 0x0000001a0a027210 */ /* 0x000fc60007f1e0ff */
[----:B------:R1:W-:Y:S01]  /*2e40*/  STL [R1+0x26c], R11 ;  /* 0x00026c0b01007387 */ /* 0x0003e20000100800 */
[-C--:B------:R-:W-:Y:S02]  /*2e50*/  LEA.HI.X.SX32 R5, R23, R27.reuse, 0x1, P2 ;  /* 0x0000001b17057211 */ /* 0x080fe400010f0eff */
[----:B------:R-:W-:-:S03]  /*2e60*/  LEA.HI.X.SX32 R3, R3, R27, 0x1, P0 ;  /* 0x0000001b03037211 */ /* 0x000fc600000f0eff */
[----:B------:R0:W4:Y:S04]  /*2e70*/  LDG.E.U16 R25, [R4.64] ;  /* 0x0000000604197981 */ /* 0x000128000c1e1500 */
[----:B-1----:R1:W4:Y:S04]  /*2e80*/  LDG.E.U16 R11, [R6.64] ;  /* 0x00000006060b7981 */ /* 0x002328000c1e1500 */
[----:B------:R0:W4:Y:S01]  /*2e90*/  LDG.E.U16 R24, [R2.64] ;  /* 0x0000000602187981 */ /* 0x000122000c1e1500 */
[C---:B------:R-:W-:Y:S02]  /*2ea0*/  IMAD R17, R0.reuse, 0xb4, RZ ;  /* 0x000000b400117824 */ /* 0x040fe400078e02ff */
[C---:B------:R-:W-:Y:S01]  /*2eb0*/  IMAD R18, R0.reuse, 0xc4, RZ ;  /* 0x000000c400127824 */ /* 0x040fe200078e02ff */
[----:B-----5:R5:W-:Y:S01]  /*2ec0*/  STL [R1+0x140], R19 ;  /* 0x0001401301007387 */ /* 0x020be20000100800 */
[----:B------:R-:W-:Y:S01]  /*2ed0*/  IMAD R23, R0, 0x62, RZ ;  /* 0x0000006200177824 */ /* 0x000fe200078e02ff */
[----:B0-----:R-:W-:-:S02]  /*2ee0*/  IADD3 R2, P0, R17, R26, RZ ;  /* 0x0000001a11027210 */ /* 0x001fc40007f1e0ff */
[----:B------:R-:W-:Y:S01]  /*2ef0*/  STL [R1+0xfc], R22 ;  /* 0x0000fc1601007387 */ /* 0x000fe20000100800 */
[----:B------:R-:W-:Y:S02]  /*2f00*/  IADD3 R8, P1, R18, R26, RZ ;  /* 0x0000001a12087210 */ /* 0x000fe40007f3e0ff */
[-C--:B------:R-:W-:Y:S01]  /*2f10*/  LEA.HI.X.SX32 R3, R10, R27.reuse, 0x1, P0 ;  /* 0x0000001b0a037211 */ /* 0x080fe200000f0eff */
[----:B------:R0:W-:Y:S01]  /*2f20*/  STL [R1+0x258], R21 ;  /* 0x0002581501007387 */ /* 0x0001e20000100800 */
[----:B------:R-:W-:Y:S01]  /*2f30*/  LEA.HI.X.SX32 R9, R23, R27, 0x1, P1 ;  /* 0x0000001b17097211 */ /* 0x000fe200008f0eff */
[C---:B-----5:R-:W-:Y:S02]  /*2f40*/  IMAD R19, R0.reuse, 0xd4, RZ ;  /* 0x000000d400137824 */ /* 0x060fe400078e02ff */
[----:B------:R5:W4:Y:S01]  /*2f50*/  LDG.E.U16 R29, [R2.64] ;  /* 0x00000006021d7981 */ /* 0x000b22000c1e1500 */
[C---:B------:R-:W-:Y:S02]  /*2f60*/  IMAD R23, R0.reuse, 0x72, RZ ;  /* 0x0000007200177824 */ /* 0x040fe400078e02ff */
[----:B0-----:R-:W-:-:S02]  /*2f70*/  IMAD R21, R0, 0xe4, RZ ;  /* 0x000000e400157824 */ /* 0x001fc400078e02ff */
[C---:B------:R-:W-:Y:S01]  /*2f80*/  IMAD R5, R0.reuse, 0x6a, RZ ;  /* 0x0000006a00057824 */ /* 0x040fe200078e02ff */
[----:B------:R0:W4:Y:S02]  /*2f90*/  LDG.E.U16 R28, [R8.64] ;  /* 0x00000006081c7981 */ /* 0x000124000c1e1500 */
[-C--:B-----5:R-:W-:Y:S01]  /*2fa0*/  IADD3 R2, P1, R21, R26.reuse, RZ ;  /* 0x0000001a15027210 */ /* 0x0a0fe20007f3e0ff */
[----:B-1----:R-:W-:Y:S01]  /*2fb0*/  IMAD R7, R0, 0x35, RZ ;  /* 0x0000003500077824 */ /* 0x002fe200078e02ff */
[-C--:B------:R-:W-:Y:S02]  /*2fc0*/  IADD3 R4, P2, R19, R26.reuse, RZ ;  /* 0x0000001a13047210 */ /* 0x080fe40007f5e0ff */
[-C--:B------:R-:W-:Y:S02]  /*2fd0*/  LEA.HI.X.SX32 R3, R23, R27.reuse, 0x1, P1 ;  /* 0x0000001b17037211 */ /* 0x080fe400008f0eff */
[C---:B------:R-:W-:Y:S02]  /*2fe0*/  IADD3 R6, P0, R5.reuse, R26, RZ ;  /* 0x0000001a05067210 */ /* 0x040fe40007f1e0ff */
[----:B------:R-:W-:-:S02]  /*2ff0*/  LEA.HI.X.SX32 R5, R5, R27, 0x1, P2 ;  /* 0x0000001b05057211 */ /* 0x000fc400010f0eff */
[----:B------:R-:W-:-:S05]  /*3000*/  LEA.HI.X.SX32 R7, R7, R27, 0x1, P0 ;  /* 0x0000001b07077211 */ /* 0x000fca00000f0eff */
[----:B------:R1:W4:Y:S01]  /*3010*/  LDG.E.U16 R22, [R6.64] ;  /* 0x0000000606167981 */ /* 0x000322000c1e1500 */
[----:B------:R-:W-:-:S03]  /*3020*/  IMAD R10, R0, 0x8b, RZ ;  /* 0x0000008b000a7824 */ /* 0x000fc600078e02ff */
[----:B---3--:R3:W-:Y:S04]  /*3030*/  STL [R1+0xec], R15 ;  /* 0x0000ec0f01007387 */ /* 0x0087e80000100800 */
[----:B---3--:R3:W5:Y:S04]  /*3040*/  LDG.E.U16 R15, [R4.64] ;  /* 0x00000006040f7981 */ /* 0x008768000c1e1500 */
[----:B--2---:R2:W-:Y:S04]  /*3050*/  STL [R1+0x25c], R12 ;  /* 0x00025c0c01007387 */ /* 0x0045e80000100800 */
[----:B--2---:R2:W5:Y:S01]  /*3060*/  LDG.E.U16 R12, [R2.64] ;  /* 0x00000006020c7981 */ /* 0x004562000c1e1500 */
[----:B---3--:R-:W-:-:S02]  /*3070*/  IMAD R5, R0, 0x3d, RZ ;  /* 0x0000003d00057824 */ /* 0x008fc400078e02ff */
[C---:B------:R-:W-:Y:S02]  /*3080*/  IMAD R4, R0.reuse, 0x106, RZ ;  /* 0x0000010600047824 */ /* 0x040fe400078e02ff */
[C---:B--2---:R-:W-:Y:S01]  /*3090*/  IMAD R3, R0.reuse, 0x7a, RZ ;  /* 0x0000007a00037824 */ /* 0x044fe200078e02ff */
[----:B----4-:R2:W-:Y:S01]  /*30a0*/  STL [R1+0x24c], R20 ;  /* 0x00024c1401007387 */ /* 0x0105e20000100800 */
[----:B------:R-:W-:-:S03]  /*30b0*/  IMAD R2, R0, 0x116, RZ ;  /* 0x0000011600027824 */ /* 0x000fc600078e02ff */
[-C--:B0-----:R-:W-:Y:S01]  /*30c0*/  IADD3 R8, P0, R3, R26.reuse, RZ ;  /* 0x0000001a03087210 */ /* 0x081fe20007f1e0ff */
[----:B--2---:R-:W-:Y:S01]  /*30d0*/  IMAD R20, R0, 0xf4, RZ ;  /* 0x000000f400147824 */ /* 0x004fe200078e02ff */
[-C--:B------:R-:W-:Y:S02]  /*30e0*/  IADD3 R4, P2, R4, R26.reuse, RZ ;  /* 0x0000001a04047210 */ /* 0x080fe40007f5e0ff */
[-C--:B------:R-:W-:Y:S02]  /*30f0*/  LEA.HI.X.SX32 R9, R5, R27.reuse, 0x1, P0 ;  /* 0x0000001b05097211 */ /* 0x080fe400000f0eff */
[-C--:B-1----:R-:W-:Y:S01]  /*3100*/  IADD3 R6, P1, R20, R26.reuse, RZ ;  /* 0x0000001a14067210 */ /* 0x082fe20007f3e0ff */
[----:B------:R0:W-:Y:S01]  /*3110*/  STL [R1+0x244], R11 ;  /* 0x0002440b01007387 */ /* 0x0001e20000100800 */
[----:B------:R-:W-:Y:S02]  /*3120*/  IADD3 R2, P0, R2, R26, RZ ;  /* 0x0000001a02027210 */ /* 0x000fe40007f1e0ff */
[-C--:B------:R-:W-:Y:S01]  /*3130*/  LEA.HI.X.SX32 R7, R3, R27.reuse, 0x1, P1 ;  /* 0x0000001b03077211 */ /* 0x080fe200008f0eff */
[----:B0-----:R-:W-:Y:S01]  /*3140*/  IMAD R11, R0, 0x83, RZ ;  /* 0x00000083000b7824 */ /* 0x001fe200078e02ff */
[-C--:B------:R-:W-:Y:S01]  /*3150*/  LEA.HI.X.SX32 R3, R10, R27.reuse, 0x1, P0 ;  /* 0x0000001b0a037211 */ /* 0x080fe200000f0eff */
[----:B------:R0:W-:Y:S03]  /*3160*/  STL [R1+0x240], R25 ;  /* 0x0002401901007387 */ /* 0x0001e60000100800 */
[----:B------:R-:W-:Y:S01]  /*3170*/  LEA.HI.X.SX32 R5, R11, R27, 0x1, P2 ;  /* 0x0000001b0b057211 */ /* 0x000fe200010f0eff */
[----:B------:R1:W-:Y:S04]  /*3180*/  STL [R1+0x248], R24 ;  /* 0x0002481801007387 */ /* 0x0003e80000100800 */
[----:B------:R2:W3:Y:S04]  /*3190*/  LDG.E.U16 R23, [R4.64] ;  /* 0x0000000604177981 */ /* 0x0004e8000c1e1500 */
[----:B0-----:R0:W4:Y:S04]  /*31a0*/  LDG.E.U16 R25, [R8.64] ;  /* 0x0000000608197981 */ /* 0x001128000c1e1500 */
[----:B-1----:R1:W3:Y:S04]  /*31b0*/  LDG.E.U16 R24, [R6.64] ;  /* 0x0000000606187981 */ /* 0x0022e8000c1e1500 */
[----:B------:R1:W3:Y:S01]  /*31c0*/  LDG.E.U16 R11, [R2.64] ;  /* 0x00000006020b7981 */ /* 0x0002e2000c1e1500 */
[----:B0-----:R-:W-:-:S02]  /*31d0*/  IMAD R8, R0, 0x126, RZ ;  /* 0x0000012600087824 */ /* 0x001fc400078e02ff */
[C---:B--2---:R-:W-:Y:S02]  /*31e0*/  IMAD R4, R0.reuse, 0x146, RZ ;  /* 0x0000014600047824 */ /* 0x044fe400078e02ff */
[----:B-1----:R-:W-:Y:S01]  /*31f0*/  IMAD R6, R0, 0x136, RZ ;  /* 0x0000013600067824 */ /* 0x002fe200078e02ff */
[-C--:B------:R-:W-:Y:S01]  /*3200*/  IADD3 R8, P0, R8, R26.reuse, RZ ;  /* 0x0000001a08087210 */ /* 0x080fe20007f1e0ff */
[C---:B------:R-:W-:Y:S02]  /*3210*/  IMAD R3, R0.reuse, 0x93, RZ ;  /* 0x0000009300037824 */ /* 0x040fe400078e02ff */
[----:B------:R-:W-:Y:S01]  /*3220*/  IMAD R2, R0, 0x156, RZ ;  /* 0x0000015600027824 */ /* 0x000fe200078e02ff */
[-C--:B------:R-:W-:Y:S01]  /*3230*/  IADD3 R6, P1, R6, R26.reuse, RZ ;  /* 0x0000001a06067210 */ /* 0x080fe20007f3e0ff */
[----:B------:R-:W-:Y:S01]  /*3240*/  IMAD R7, R0, 0x9b, RZ ;  /* 0x0000009b00077824 */ /* 0x000fe200078e02ff */
[-C--:B------:R-:W-:Y:S01]  /*3250*/  IADD3 R4, P2, R4, R26.reuse, RZ ;  /* 0x0000001a04047210 */ /* 0x080fe20007f5e0ff */
[C---:B------:R-:W-:Y:S01]  /*3260*/  IMAD R5, R0.reuse, 0xa3, RZ ;  /* 0x000000a300057824 */ /* 0x040fe200078e02ff */
[-C--:B------:R-:W-:Y:S01]  /*3270*/  LEA.HI.X.SX32 R9, R3, R27.reuse, 0x1, P0 ;  /* 0x0000001b03097211 */ /* 0x080fe200000f0eff */
[----:B------:R-:W-:Y:S01]  /*3280*/  IMAD R3, R0, 0xab, RZ ;  /* 0x000000ab00037824 */ /* 0x000fe200078e02ff */
[----:B------:R-:W-:Y:S01]  /*3290*/  IADD3 R2, P0, R2, R26, RZ ;  /* 0x0000001a02027210 */ /* 0x000fe20007f1e0ff */
[----:B------:R-:W-:Y:S01]  /*32a0*/  STL [R1+0x23c], R29 ;  /* 0x00023c1d01007387 */ /* 0x000fe20000100800 */
[----:B------:R-:W-:-:S02]  /*32b0*/  LEA.HI.X.SX32 R7, R7, R27, 0x1, P1 ;  /* 0x0000001b07077211 */ /* 0x000fc400008f0eff */
[-C--:B------:R-:W-:Y:S01]  /*32c0*/  LEA.HI.X.SX32 R5, R5, R27.reuse, 0x1, P2 ;  /* 0x0000001b05057211 */ /* 0x080fe200010f0eff */
[----:B------:R-:W-:Y:S01]  /*32d0*/  STL [R1+0x234], R28 ;  /* 0x0002341c01007387 */ /* 0x000fe20000100800 */
[----:B------:R-:W-:-:S03]  /*32e0*/  LEA.HI.X.SX32 R3, R3, R27, 0x1, P0 ;  /* 0x0000001b03037211 */ /* 0x000fc600000f0eff */
[----:B------:R0:W-:Y:S04]  /*32f0*/  STL [R1+0x238], R22 ;  /* 0x0002381601007387 */ /* 0x0001e80000100800 */
[----:B------:R1:W2:Y:S04]  /*3300*/  LDG.E.U16 R10, [R2.64] ;  /* 0x00000006020a7981 */ /* 0x0002a8000c1e1500 */
[----:B0-----:R0:W2:Y:S01]  /*3310*/  LDG.E.U16 R22, [R8.64] ;  /* 0x0000000608167981 */ /* 0x0010a2000c1e1500 */
[C---:B-1----:R-:W-:Y:S02]  /*3320*/  IMAD R3, R0.reuse, 0xb3, RZ ;  /* 0x000000b300037824 */ /* 0x042fe400078e02ff */
[----:B0-----:R-:W-:-:S05]  /*3330*/  IMAD R8, R0, 0x166, RZ ;  /* 0x0000016600087824 */ /* 0x001fca00078e02ff */
[----:B------:R-:W-:-:S04]  /*3340*/  IADD3 R8, P0, R8, R26, RZ ;  /* 0x0000001a08087210 */ /* 0x000fc80007f1e0ff */
[----:B------:R-:W-:Y:S01]  /*3350*/  LEA.HI.X.SX32 R9, R3, R27, 0x1, P0 ;  /* 0x0000001b03097211 */ /* 0x000fe200000f0eff */
[----:B-----5:R0:W-:Y:S04]  /*3360*/  STL [R1+0x230], R15 ;  /* 0x0002300f01007387 */ /* 0x0201e80000100800 */
[----:B0-----:R0:W5:Y:S04]  /*3370*/  LDG.E.U16 R15, [R6.64] ;  /* 0x00000006060f7981 */ /* 0x001168000c1e1500 */
[----:B------:R1:W-:Y:S01]  /*3380*/  STL [R1+0x22c], R12 ;  /* 0x00022c0c01007387 */ /* 0x0003e20000100800 */
[----:B0-----:R-:W-:-:S03]  /*3390*/  IMAD R6, R0, 0x176, RZ ;  /* 0x0000017600067824 */ /* 0x001fc600078e02ff */
[----:B-1----:R0:W5:Y:S01]  /*33a0*/  LDG.E.U16 R12, [R4.64] ;  /* 0x00000006040c7981 */ /* 0x002162000c1e1500 */
[----:B------:R-:W-:Y:S01]  /*33b0*/  IMAD R7, R0, 0xbb, RZ ;  /* 0x000000bb00077824 */ /* 0x000fe200078e02ff */
[----:B------:R-:W-:Y:S01]  /*33c0*/  IADD3 R6, P1, R6, R26, RZ ;  /* 0x0000001a06067210 */ /* 0x000fe20007f3e0ff */
[C---:B0-----:R-:W-:Y:S02]  /*33d0*/  IMAD R4, R0.reuse, 0x186, RZ ;  /* 0x0000018600047824 */ /* 0x041fe400078e02ff */
[----:B------:R-:W-:-:S03]  /*33e0*/  IMAD R5, R0, 0xc3, RZ ;  /* 0x000000c300057824 */ /* 0x000fc600078e02ff */
[----:B------:R-:W-:Y:S02]  /*33f0*/  IADD3 R4, P2, R4, R26, RZ ;  /* 0x0000001a04047210 */ /* 0x000fe40007f5e0ff */
[-C--:B------:R-:W-:Y:S02]  /*3400*/  LEA.HI.X.SX32 R7, R7, R27.reuse, 0x1, P1 ;  /* 0x0000001b07077211 */ /* 0x080fe400008f0eff */
[----:B------:R-:W-:-:S03]  /*3410*/  LEA.HI.X.SX32 R5, R5, R27, 0x1, P2 ;  /* 0x0000001b05057211 */ /* 0x000fc600010f0eff */
[----:B------:R0:W5:Y:S04]  /*3420*/  LDG.E.U16 R29, [R6.64] ;  /* 0x00000006061d7981 */ /* 0x000168000c1e1500 */
[----:B------:R1:W5:Y:S04]  /*3430*/  LDG.E.U16 R28, [R4.64] ;  /* 0x00000006041c7981 */ /* 0x000368000c1e1500 */
[----:B----4-:R-:W-:Y:S04]  /*3440*/  STL [R1+0x228], R25 ;  /* 0x0002281901007387 */ /* 0x010fe80000100800 */
[----:B---3--:R-:W-:Y:S04]  /*3450*/  STL [R1+0x224], R24 ;  /* 0x0002241801007387 */ /* 0x008fe80000100800 */
[----:B------:R-:W-:Y:S04]  /*3460*/  STL [R1+0x220], R23 ;  /* 0x0002201701007387 */ /* 0x000fe80000100800 */
[----:B------:R3:W-:Y:S04]  /*3470*/  STL [R1+0x21c], R11 ;  /* 0x00021c0b01007387 */ /* 0x0007e80000100800 */
[----:B---3--:R3:W4:Y:S01]  /*3480*/  LDG.E.U16 R11, [R8.64] ;  /* 0x00000006080b7981 */ /* 0x008722000c1e1500 */
[----:B------:R-:W-:-:S02]  /*3490*/  IMAD R2, R0, 0x196, RZ ;  /* 0x0000019600027824 */ /* 0x000fc400078e02ff */
[----:B------:R-:W-:-:S03]  /*34a0*/  IMAD R3, R0, 0xcb, RZ ;  /* 0x000000cb00037824 */ /* 0x000fc600078e02ff */
[----:B------:R-:W-:-:S04]  /*34b0*/  IADD3 R2, P0, R2, R26, RZ ;  /* 0x0000001a02027210 */ /* 0x000fc80007f1e0ff */
[----:B------:R-:W-:Y:S01]  /*34c0*/  LEA.HI.X.SX32 R3, R3, R27, 0x1, P0 ;  /* 0x0000001b03037211 */ /* 0x000fe200000f0eff */
[----:B---3--:R-:W-:-:S04]  /*34d0*/  IMAD R8, R0, 0x1a6, RZ ;  /* 0x000001a600087824 */ /* 0x008fc800078e02ff */
[----:B------:R3:W4:Y:S01]  /*34e0*/  LDG.E.U16 R23, [R2.64] ;  /* 0x0000000602177981 */ /* 0x000722000c1e1500 */
[----:B------:R-:W-:Y:S01]  /*34f0*/  IADD3 R8, P0, R8, R26, RZ ;  /* 0x0000001a08087210 */ /* 0x000fe20007f1e0ff */
[C---:B0-----:R-:W-:Y:S02]  /*3500*/  IMAD R6, R0.reuse, 0x1b6, RZ ;  /* 0x000001b600067824 */ /* 0x041fe400078e02ff */
[C---:B---3--:R-:W-:Y:S02]  /*3510*/  IMAD R3, R0.reuse, 0xd3, RZ ;  /* 0x000000d300037824 */ /* 0x048fe400078e02ff */
[----:B------:R-:W-:-:S03]  /*3520*/  IMAD R2, R0, 0x1d6, RZ ;  /* 0x000001d600027824 */ /* 0x000fc600078e02ff */
[-C--:B------:R-:W-:Y:S01]  /*3530*/  LEA.HI.X.SX32 R9, R3, R27.reuse, 0x1, P0 ;  /* 0x0000001b03097211 */ /* 0x080fe200000f0eff */
[----:B------:R-:W-:Y:S01]  /*3540*/  IMAD R3, R0, 0xeb, RZ ;  /* 0x000000eb00037824 */ /* 0x000fe200078e02ff */
[-C--:B------:R-:W-:Y:S01]  /*3550*/  IADD3 R2, P0, R2, R26.reuse, RZ ;  /* 0x0000001a02027210 */ /* 0x080fe20007f1e0ff */
[----:B-1----:R-:W-:Y:S01]  /*3560*/  IMAD R4, R0, 0x1c6, RZ ;  /* 0x000001c600047824 */ /* 0x002fe200078e02ff */
[-C--:B------:R-:W-:Y:S01]  /*3570*/  IADD3 R6, P1, R6, R26.reuse, RZ ;  /* 0x0000001a06067210 */ /* 0x080fe20007f3e0ff */
[C---:B------:R-:W-:Y:S01]  /*3580*/  IMAD R7, R0.reuse, 0xdb, RZ ;  /* 0x000000db00077824 */ /* 0x040fe200078e02ff */
[-C--:B------:R-:W-:Y:S01]  /*3590*/  LEA.HI.X.SX32 R3, R3, R27.reuse, 0x1, P0 ;  /* 0x0000001b03037211 */ /* 0x080fe200000f0eff */
[----:B------:R0:W3:Y:S01]  /*35a0*/  LDG.E.U16 R25, [R8.64] ;  /* 0x0000000608197981 */ /* 0x0000e2000c1e1500 */
[----:B------:R-:W-:Y:S01]  /*35b0*/  IMAD R5, R0, 0xe3, RZ ;  /* 0x000000e300057824 */ /* 0x000fe200078e02ff */
[----:B------:R-:W-:Y:S02]  /*35c0*/  IADD3 R4, P2, R4, R26, RZ ;  /* 0x0000001a04047210 */ /* 0x000fe40007f5e0ff */
[----:B------:R1:W3:Y:S01]  /*35d0*/  LDG.E.U16 R24, [R2.64] ;  /* 0x0000000602187981 */ /* 0x0002e2000c1e1500 */
[----:B------:R-:W-:Y:S01]  /*35e0*/  LEA.HI.X.SX32 R7, R7, R27, 0x1, P1 ;  /* 0x0000001b07077211 */ /* 0x000fe200008f0eff */
[----:B0-----:R-:W-:-:S02]  /*35f0*/  IMAD R8, R0, 0x1e6, RZ ;  /* 0x000001e600087824 */ /* 0x001fc400078e02ff */
[----:B--2---:R0:W-:Y:S01]  /*3600*/  STL [R1+0x218], R22 ;  /* 0x0002181601007387 */ /* 0x0041e20000100800 */
[----:B-1----:R-:W-:Y:S02]  /*3610*/  IMAD R2, R0, 0xf3, RZ ;  /* 0x000000f300027824 */ /* 0x002fe400078e02ff */
[----:B------:R-:W-:Y:S02]  /*3620*/  IADD3 R8, P1, R8, R26, RZ ;  /* 0x0000001a08087210 */ /* 0x000fe40007f3e0ff */
[-C--:B------:R-:W-:Y:S02]  /*3630*/  LEA.HI.X.SX32 R5, R5, R27.reuse, 0x1, P2 ;  /* 0x0000001b05057211 */ /* 0x080fe400010f0eff */
[----:B------:R-:W-:-:S03]  /*3640*/  LEA.HI.X.SX32 R9, R2, R27, 0x1, P1 ;  /* 0x0000001b02097211 */ /* 0x000fc600008f0eff */
[----:B0-----:R0:W2:Y:S04]  /*3650*/  LDG.E.U16 R22, [R4.64] ;  /* 0x0000000604167981 */ /* 0x0010a8000c1e1500 */
[----:B-----5:R1:W-:Y:S04]  /*3660*/  STL [R1+0x214], R15 ;  /* 0x0002140f01007387 */ /* 0x0203e80000100800 */
[----:B-1----:R1:W5:Y:S04]  /*3670*/  LDG.E.U16 R15, [R6.64] ;  /* 0x00000006060f7981 */ /* 0x002368000c1e1500 */
[----:B------:R-:W-:Y:S04]  /*3680*/  STL [R1+0x210], R12 ;  /* 0x0002100c01007387 */ /* 0x000fe80000100800 */
[----:B------:R-:W-:Y:S04]  /*3690*/  STL [R1+0x20c], R10 ;  /* 0x00020c0a01007387 */ /* 0x000fe80000100800 */
[----:B----4-:R-:W-:Y:S04]  /*36a0*/  STL [R1+0x208], R11 ;  /* 0x0002080b01007387 */ /* 0x010fe80000100800 */
[----:B------:R-:W-:Y:S04]  /*36b0*/  STL [R1+0x204], R29 ;  /* 0x0002041d01007387 */ /* 0x000fe80000100800 */
[----:B------:R4:W-:Y:S04]  /*36c0*/  STL [R1+0x200], R28 ;  /* 0x0002001c01007387 */ /* 0x0009e80000100800 */
[----:B----4-:R4:W2:Y:S01]  /*36d0*/  LDG.E.U16 R28, [R8.64] ;  /* 0x00000006081c7981 */ /* 0x0108a2000c1e1500 */
[----:B-1----:R-:W-:-:S02]  /*36e0*/  IMAD R6, R0, 0x1f6, RZ ;  /* 0x000001f600067824 */ /* 0x002fc400078e02ff */
[C---:B------:R-:W-:Y:S02]  /*36f0*/  IMAD R10, R0.reuse, 0x46, RZ ;  /* 0x00000046000a7824 */ /* 0x040fe400078e02ff */
[----:B0-----:R-:W-:Y:S01]  /*3700*/  IMAD R5, R0, 0xfb, RZ ;  /* 0x000000fb00057824 */ /* 0x001fe200078e02ff */
[-C--:B------:R-:W-:Y:S01]  /*3710*/  IADD3 R6, P2, R6, R26.reuse, RZ ;  /* 0x0000001a06067210 */ /* 0x080fe20007f5e0ff */
[----:B------:R-:W-:Y:S01]  /*3720*/  IMAD R12, R0, 0x23, RZ ;  /* 0x00000023000c7824 */ /* 0x000fe200078e02ff */
[-C--:B------:R-:W-:Y:S01]  /*3730*/  IADD3 R4, P0, R10, R26.reuse, RZ ;  /* 0x0000001a0a047210 */ /* 0x080fe20007f1e0ff */
[C---:B------:R-:W-:Y:S01]  /*3740*/  IMAD R11, R0.reuse, 0x56, RZ ;  /* 0x00000056000b7824 */ /* 0x040fe200078e02ff */
[-C--:B------:R-:W-:Y:S01]  /*3750*/  LEA.HI.X.SX32 R7, R5, R27.reuse, 0x1, P2 ;  /* 0x0000001b05077211 */ /* 0x080fe200010f0eff */
[----:B------:R-:W-:Y:S01]  /*3760*/  IMAD R3, R0, 0x2b, RZ ;  /* 0x0000002b00037824 */ /* 0x000fe200078e02ff */
[----:B------:R-:W-:Y:S02]  /*3770*/  LEA.HI.X.SX32 R5, R12, R27, 0x1, P0 ;  /* 0x0000001b0c057211 */ /* 0x000fe400000f0eff */
[----:B------:R-:W-:Y:S01]  /*3780*/  IADD3 R2, P1, R11, R26, RZ ;  /* 0x0000001a0b027210 */ /* 0x000fe20007f3e0ff */
[----:B------:R0:W-:Y:S01]  /*3790*/  STL [R1+0x1fc], R23 ;  /* 0x0001fc1701007387 */ /* 0x0001e20000100800 */
[----:B------:R-:W-:-:S02]  /*37a0*/  IMAD R12, R0, 0x66, RZ ;  /* 0x00000066000c7824 */ /* 0x000fc400078e02ff */
[----:B------:R-:W-:Y:S01]  /*37b0*/  LEA.HI.X.SX32 R3, R3, R27, 0x1, P1 ;  /* 0x0000001b03037211 */ /* 0x000fe200008f0eff */
[----:B------:R1:W2:Y:S04]  /*37c0*/  LDG.E.U16 R29, [R4.64] ;  /* 0x00000006041d7981 */ /* 0x0002a8000c1e1500 */
[----:B0-----:R0:W2:Y:S01]  /*37d0*/  LDG.E.U16 R23, [R6.64] ;  /* 0x0000000606177981 */ /* 0x0010a2000c1e1500 */
[----:B----4-:R-:W-:-:S03]  /*37e0*/  IADD3 R8, P0, R12, R26, RZ ;  /* 0x0000001a0c087210 */ /* 0x010fc60007f1e0ff */
[----:B---3--:R3:W-:Y:S04]  /*37f0*/  STL [R1+0x1ec], R25 ;  /* 0x0001ec1901007387 */ /* 0x0087e80000100800 */
[----:B---3--:R3:W4:Y:S02]  /*3800*/  LDG.E.U16 R25, [R2.64] ;  /* 0x0000000602197981 */ /* 0x008724000c1e1500 */
[----:B---3--:R-:W-:-:S05]  /*3810*/  IMAD R2, R0, 0x33, RZ ;  /* 0x0000003300027824 */ /* 0x008fca00078e02ff */
[----:B------:R-:W-:Y:S01]  /*3820*/  LEA.HI.X.SX32 R9, R2, R27, 0x1, P0 ;  /* 0x0000001b02097211 */ /* 0x000fe200000f0eff */
[----:B-----5:R-:W-:Y:S04]  /*3830*/  STL [R1+0x1d0], R15 ;  /* 0x0001d00f01007387 */ /* 0x020fe80000100800 */
[----:B--2---:R-:W-:Y:S04]  /*3840*/  STL [R1+0x148], R22 ;  /* 0x0001481601007387 */ /* 0x004fe80000100800 */
[----:B------:R-:W-:Y:S04]  /*3850*/  STL [R1+0x108], R24 ;  /* 0x0001081801007387 */ /* 0x000fe80000100800 */
[----:B------:R2:W-:Y:S04]  /*3860*/  STL [R1+0xf8], R28 ;  /* 0x0000f81c01007387 */ /* 0x0005e80000100800 */
[----:B--2---:R2:W3:Y:S01]  /*3870*/  LDG.E.U16 R28, [R8.64] ;  /* 0x00000006081c7981 */ /* 0x0044e2000c1e1500 */
[----:B------:R-:W-:-:S02]  /*3880*/  IMAD R15, R0, 0x76, RZ ;  /* 0x00000076000f7824 */ /* 0x000fc400078e02ff */
[----:B0-----:R-:W-:-:S03]  /*3890*/  IMAD R7, R0, 0x3b, RZ ;  /* 0x0000003b00077824 */ /* 0x001fc600078e02ff */
[-C--:B------:R-:W-:Y:S01]  /*38a0*/  IADD3 R6, P1, R15, R26.reuse, RZ ;  /* 0x0000001a0f067210 */ /* 0x080fe20007f3e0ff */
[C---:B------:R-:W-:Y:S02]  /*38b0*/  IMAD R22, R0.reuse, 0x86, RZ ;  /* 0x0000008600167824 */ /* 0x040fe400078e02ff */
[C---:B------:R-:W-:Y:S01]  /*38c0*/  IMAD R24, R0.reuse, 0x96, RZ ;  /* 0x0000009600187824 */ /* 0x040fe200078e02ff */
[-C--:B------:R-:W-:Y:S01]  /*38d0*/  LEA.HI.X.SX32 R7, R7, R27.reuse, 0x1, P1 ;  /* 0x0000001b07077211 */ /* 0x080fe200008f0eff */
[----:B-1----:R-:W-:Y:S01]  /*38e0*/  IMAD R5, R0, 0x43, RZ ;  /* 0x0000004300057824 */ /* 0x002fe200078e02ff */
[-C--:B------:R-:W-:Y:S01]  /*38f0*/  IADD3 R4, P2, R22, R26.reuse, RZ ;  /* 0x0000001a16047210 */ /* 0x080fe20007f5e0ff */
[----:B------:R-:W-:Y:S01]  /*3900*/  IMAD R3, R0, 0x4b, RZ ;  /* 0x0000004b00037824 */ /* 0x000fe200078e02ff */
[----:B------:R-:W-:Y:S01]  /*3910*/  IADD3 R2, P0, R24, R26, RZ ;  /* 0x0000001a18027210 */ /* 0x000fe20007f1e0ff */
[----:B--2---:R0:W2:Y:S01]  /*3920*/  LDG.E.U16 R8, [R6.64] ;  /* 0x0000000606087981 */ /* 0x0040a2000c1e1500 */
[----:B------:R-:W-:-:S02]  /*3930*/  LEA.HI.X.SX32 R5, R5, R27, 0x1, P2 ;  /* 0x0000001b05057211 */ /* 0x000fc400010f0eff */
[----:B------:R-:W-:Y:S01]  /*3940*/  LEA.HI.X.SX32 R3, R3, R27, 0x1, P0 ;  /* 0x0000001b03037211 */ /* 0x000fe200000f0eff */
[----:B------:R1:W-:Y:S04]  /*3950*/  STL [R1+0xe8], R23 ;  /* 0x0000e81701007387 */ /* 0x0003e80000100800 */
[----:B------:R5:W2:Y:S04]  /*3960*/  LDG.E.U16 R9, [R4.64] ;  /* 0x0000000604097981 */ /* 0x000aa8000c1e1500 */
[----:B------:R0:W-:Y:S01]  /*3970*/  STL [R1+0x1dc], R29 ;  /* 0x0001dc1d01007387 */ /* 0x0001e20000100800 */
[----:B-1----:R-:W-:-:S03]  /*3980*/  IMAD R23, R0, 0xa6, RZ ;  /* 0x000000a600177824 */ /* 0x002fc600078e02ff */
[----:B0-----:R0:W2:Y:S02]  /*3990*/  LDG.E.U16 R29, [R2.64] ;  /* 0x00000006021d7981 */ /* 0x0010a4000c1e1500 */
[----:B-----5:R-:W-:Y:S02]  /*39a0*/  IADD3 R4, P0, R23, R26, RZ ;  /* 0x0000001a17047210 */ /* 0x020fe40007f1e0ff */
[----:B----4-:R1:W-:Y:S01]  /*39b0*/  STL [R1+0x1d8], R25 ;  /* 0x0001d81901007387 */ /* 0x0103e20000100800 */
[----:B0-----:R-:W-:-:S03]  /*39c0*/  IMAD R2, R0, 0x53, RZ ;  /* 0x0000005300027824 */ /* 0x001fc600078e02ff */
[----:B------:R-:W-:Y:S01]  /*39d0*/  STL.64 [R1+0x1eb8], R22 ;  /* 0x001eb81601007387 */ /* 0x000fe20000100a00 */
[----:B-1----:R-:W-:Y:S01]  /*39e0*/  IMAD R25, R0, 0xb6, RZ ;  /* 0x000000b600197824 */ /* 0x002fe200078e02ff */
[----:B------:R-:W-:Y:S02]  /*39f0*/  LEA.HI.X.SX32 R5, R2, R27, 0x1, P0 ;  /* 0x0000001b02057211 */ /* 0x000fe400000f0eff */
[----:B---3--:R-:W-:Y:S04]  /*3a00*/  STL [R1+0x1c4], R28 ;  /* 0x0001c41c01007387 */ /* 0x008fe80000100800 */
[----:B------:R0:W-:Y:S04]  /*3a10*/  STL.64 [R1+0x1eb0], R24 ;  /* 0x001eb01801007387 */ /* 0x0001e80000100a00 */
[----:B0-----:R0:W3:Y:S01]  /*3a20*/  LDG.E.U16 R24, [R4.64] ;  /* 0x0000000604187981 */ /* 0x0010e2000c1e1500 */
[----:B------:R-:W-:Y:S01]  /*3a30*/  IMAD R3, R0, 0x5b, RZ ;  /* 0x0000005b00037824 */ /* 0x000fe200078e02ff */
[----:B------:R-:W-:-:S04]  /*3a40*/  IADD3 R6, P1, R25, R26, RZ ;  /* 0x0000001a19067210 */ /* 0x000fc80007f3e0ff */
[-C--:B------:R-:W-:Y:S01]  /*3a50*/  LEA.HI.X.SX32 R7, R3, R27.reuse, 0x1, P1 ;  /* 0x0000001b03077211 */ /* 0x080fe200008f0eff */
[----:B------:R-:W-:Y:S01]  /*3a60*/  IMAD R28, R0, 0xc6, RZ ;  /* 0x000000c6001c7824 */ /* 0x000fe200078e02ff */
[----:B--2---:R1:W-:Y:S04]  /*3a70*/  STL [R1+0x1c0], R8 ;  /* 0x0001c00801007387 */ /* 0x0043e80000100800 */
[----:B------:R2:W4:Y:S01]  /*3a80*/  LDG.E.U16 R22, [R6.64] ;  /* 0x0000000606167981 */ /* 0x000522000c1e1500 */
[----:B------:R-:W-:Y:S01]  /*3a90*/  IADD3 R2, P0, R28, R26, RZ ;  /* 0x0000001a1c027210 */ /* 0x000fe20007f1e0ff */
[----:B-1----:R-:W-:Y:S02]  /*3aa0*/  IMAD R8, R0, 0x63, RZ ;  /* 0x0000006300087824 */ /* 0x002fe400078e02ff */
[----:B------:R1:W-:Y:S03]  /*3ab0*/  STL [R1+0x1bc], R9 ;  /* 0x0001bc0901007387 */ /* 0x0003e60000100800 */
[----:B------:R-:W-:Y:S01]  /*3ac0*/  LEA.HI.X.SX32 R3, R8, R27, 0x1, P0 ;  /* 0x0000001b08037211 */ /* 0x000fe200000f0eff */
[----:B------:R5:W-:Y:S01]  /*3ad0*/  STL [R1+0x1b4], R29 ;  /* 0x0001b41d01007387 */ /* 0x000be20000100800 */
[----:B------:R-:W-:-:S02]  /*3ae0*/  IMAD R8, R0, 0xe6, RZ ;  /* 0x000000e600087824 */ /* 0x000fc400078e02ff */
[C---:B-1----:R-:W-:Y:S01]  /*3af0*/  IMAD R9, R0.reuse, 0xd6, RZ ;  /* 0x000000d600097824 */ /* 0x042fe200078e02ff */
[----:B-----5:R1:W5:Y:S01]  /*3b00*/  LDG.E.U16 R29, [R2.64] ;  /* 0x00000006021d7981 */ /* 0x020362000c1e1500 */
[----:B0-----:R-:W-:-:S03]  /*3b10*/  IMAD R5, R0, 0x6b, RZ ;  /* 0x0000006b00057824 */ /* 0x001fc600078e02ff */
[----:B------:R-:W-:-:S04]  /*3b20*/  IADD3 R4, P1, R9, R26, RZ ;  /* 0x0000001a09047210 */ /* 0x000fc80007f3e0ff */
[----:B------:R-:W-:Y:S01]  /*3b30*/  LEA.HI.X.SX32 R5, R5, R27, 0x1, P1 ;  /* 0x0000001b05057211 */ /* 0x000fe200008f0eff */
[----:B-1----:R-:W-:Y:S01]  /*3b40*/  IMAD R3, R0, 0x73, RZ ;  /* 0x0000007300037824 */ /* 0x002fe200078e02ff */
[----:B------:R-:W-:-:S03]  /*3b50*/  IADD3 R2, P0, R8, R26, RZ ;  /* 0x0000001a08027210 */ /* 0x000fc60007f1e0ff */
[----:B------:R0:W5:Y:S01]  /*3b60*/  LDG.E.U16 R28, [R4.64] ;  /* 0x00000006041c7981 */ /* 0x000162000c1e1500 */
[----:B------:R-:W-:-:S03]  /*3b70*/  LEA.HI.X.SX32 R3, R3, R27, 0x1, P0 ;  /* 0x0000001b03037211 */ /* 0x000fc600000f0eff */
[----:B---3--:R1:W-:Y:S04]  /*3b80*/  STL [R1+0x1b0], R24 ;  /* 0x0001b01801007387 */ /* 0x0083e80000100800 */
[----:B-1----:R1:W3:Y:S01]  /*3b90*/  LDG.E.U16 R24, [R2.64] ;  /* 0x0000000602187981 */ /* 0x0022e2000c1e1500 */
[C---:B--2---:R-:W-:Y:S02]  /*3ba0*/  IMAD R6, R0.reuse, 0xf6, RZ ;  /* 0x000000f600067824 */ /* 0x044fe400078e02ff */
[----:B0-----:R-:W-:-:S03]  /*3bb0*/  IMAD R5, R0, 0x7b, RZ ;  /* 0x0000007b00057824 */ /* 0x001fc600078e02ff */
[----:B------:R-:W-:-:S04]  /*3bc0*/  IADD3 R4, P1, R6, R26, RZ ;  /* 0x0000001a06047210 */ /* 0x000fc80007f3e0ff */
[-C--:B------:R-:W-:Y:S01]  /*3bd0*/  LEA.HI.X.SX32 R5, R5, R27.reuse, 0x1, P1 ;  /* 0x0000001b05057211 */ /* 0x080fe200008f0eff */
[----:B----4-:R0:W-:Y:S01]  /*3be0*/  STL [R1+0x1a8], R22 ;  /* 0x0001a81601007387 */ /* 0x0101e20000100800 */
[C---:B------:R-:W-:Y:S01]  /*3bf0*/  IMAD R7, R0.reuse, 0x108, RZ ;  /* 0x0000010800077824 */ /* 0x040fe200078e02ff */
[CC--:B------:R-:W-:Y:S01]  /*3c00*/  LEA R6, P0, R0.reuse, R26.reuse, 0x3 ;  /* 0x0000001a00067211 */ /* 0x0c0fe200078018ff */
[C---:B------:R-:W-:Y:S01]  /*3c10*/  IMAD.SHL.U32 R9, R0.reuse, 0x4, RZ ;  /* 0x0000000400097824 */ /* 0x040fe200078e00ff */
[----:B0-----:R0:W2:Y:S02]  /*3c20*/  LDG.E.U16 R22, [R4.64] ;  /* 0x0000000604167981 */ /* 0x0010a4000c1e1500 */
[-C--:B-1----:R-:W-:Y:S02]  /*3c30*/  IADD3 R2, P1, R7, R26.reuse, RZ ;  /* 0x0000001a07027210 */ /* 0x082fe40007f3e0ff */
[-C--:B------:R-:W-:Y:S01]  /*3c40*/  LEA.HI.X.SX32 R7, R9, R27.reuse, 0x1, P0 ;  /* 0x0000001b09077211 */ /* 0x080fe200000f0eff */
[----:B------:R-:W-:Y:S01]  /*3c50*/  IMAD R8, R0, 0x8c, RZ ;  /* 0x0000008c00087824 */ /* 0x000fe200078e02ff */
[----:B------:R-:W-:Y:S01]  /*3c60*/  LEA.HI.X.SX32 R3, R14, R27, 0x1, P1 ;  /* 0x0000001b0e037211 */ /* 0x000fe200008f0eff */
[----:B-----5:R1:W-:Y:S04]  /*3c70*/  STL [R1+0x1a4], R29 ;  /* 0x0001a41d01007387 */ /* 0x0203e80000100800 */
[----:B------:R4:W5:Y:S01]  /*3c80*/  LDG.E.U16 R14, [R2.64] ;  /* 0x00000006020e7981 */ /* 0x000962000c1e1500 */
[----:B0-----:R-:W-:-:S03]  /*3c90*/  IADD3 R4, P0, R8, R26, RZ ;  /* 0x0000001a08047210 */ /* 0x001fc60007f1e0ff */
[----:B-1----:R0:W5:Y:S01]  /*3ca0*/  LDG.E.U16 R29, [R6.64] ;  /* 0x00000006061d7981 */ /* 0x002162000c1e1500 */
[----:B------:R-:W-:Y:S01]  /*3cb0*/  LEA.HI.X.SX32 R5, R10, R27, 0x1, P0 ;  /* 0x0000001b0a057211 */ /* 0x000fe200000f0eff */
[C---:B0-----:R-:W-:Y:S02]  /*3cc0*/  IMAD R6, R0.reuse, 0x118, RZ ;  /* 0x0000011800067824 */ /* 0x041fe400078e02ff */
[----:B------:R-:W-:-:S03]  /*3cd0*/  IMAD R7, R0, 0x128, RZ ;  /* 0x0000012800077824 */ /* 0x000fc600078e02ff */
[-C--:B----4-:R-:W-:Y:S02]  /*3ce0*/  IADD3 R2, P0, R6, R26.reuse, RZ ;  /* 0x0000001a06027210 */ /* 0x090fe40007f1e0ff */
[----:B------:R-:W-:Y:S02]  /*3cf0*/  IADD3 R6, P1, R7, R26, RZ ;  /* 0x0000001a07067210 */ /* 0x000fe40007f3e0ff */
[-C--:B------:R-:W-:Y:S02]  /*3d00*/  LEA.HI.X.SX32 R3, R8, R27.reuse, 0x1, P0 ;  /* 0x0000001b08037211 */ /* 0x080fe400000f0eff */
[----:B------:R-:W-:Y:S01]  /*3d10*/  LEA.HI.X.SX32 R7, R13, R27, 0x1, P1 ;  /* 0x0000001b0d077211 */ /* 0x000fe200008f0eff */
[----:B------:R0:W-:Y:S04]  /*3d20*/  STL [R1+0x1a0], R28 ;  /* 0x0001a01c01007387 */ /* 0x0001e80000100800 */
[----:B------:R1:W5:Y:S04]  /*3d30*/  LDG.E.U16 R13, [R6.64] ;  /* 0x00000006060d7981 */ /* 0x000368000c1e1500 */
[----:B0-----:R0:W5:Y:S04]  /*3d40*/  LDG.E.U16 R28, [R4.64] ;  /* 0x00000006041c7981 */ /* 0x001168000c1e1500 */
[----:B---3--:R3:W-:Y:S04]  /*3d50*/  STL [R1+0x198], R24 ;  /* 0x0001981801007387 */ /* 0x0087e80000100800 */
[----:B---3--:R3:W4:Y:S01]  /*3d60*/  LDG.E.U16 R24, [R2.64] ;  /* 0x0000000602187981 */ /* 0x008722000c1e1500 */
[----:B------:R-:W-:-:S02]  /*3d70*/  IMAD R9, R0, 0x4e, RZ ;  /* 0x0000004e00097824 */ /* 0x000fc400078e02ff */
[----:B0-----:R-:W-:-:S03]  /*3d80*/  IMAD R5, R0, 0x27, RZ ;  /* 0x0000002700057824 */ /* 0x001fc600078e02ff */
[----:B------:R-:W-:Y:S01]  /*3d90*/  IADD3 R4, P0, R9, R26, RZ ;  /* 0x0000001a09047210 */ /* 0x000fe20007f1e0ff */
[----:B------:R-:W-:-:S03]  /*3da0*/  IMAD R8, R0, 0x9c, RZ ;  /* 0x0000009c00087824 */ /* 0x000fc600078e02ff */
[----:B------:R-:W-:Y:S01]  /*3db0*/  LEA.HI.X.SX32 R5, R5, R27, 0x1, P0 ;  /* 0x0000001b05057211 */ /* 0x000fe200000f0eff */
[----:B---3--:R-:W-:Y:S01]  /*3dc0*/  IMAD R3, R0, 0x138, RZ ;  /* 0x0000013800037824 */ /* 0x008fe200078e02ff */
[----:B------:R-:W-:-:S03]  /*3dd0*/  IADD3 R2, P1, R8, R26, RZ ;  /* 0x0000001a08027210 */ /* 0x000fc60007f3e0ff */
[----:B------:R0:W3:Y:S01]  /*3de0*/  LDG.E.U16 R10, [R4.64] ;  /* 0x00000006040a7981 */ /* 0x0000e2000c1e1500 */
[-C--:B-1----:R-:W-:Y:S01]  /*3df0*/  IADD3 R6, P0, R3, R26.reuse, RZ ;  /* 0x0000001a03067210 */ /* 0x082fe20007f1e0ff */
[C---:B------:R-:W-:Y:S01]  /*3e00*/  IMAD R7, R0.reuse, 0x148, RZ ;  /* 0x0000014800077824 */ /* 0x040fe200078e02ff */
[-C--:B------:R-:W-:Y:S01]  /*3e10*/  LEA.HI.X.SX32 R3, R9, R27.reuse, 0x1, P1 ;  /* 0x0000001b09037211 */ /* 0x080fe200008f0eff */
[----:B--2---:R1:W-:Y:S01]  /*3e20*/  STL [R1+0x18c], R22 ;  /* 0x00018c1601007387 */ /* 0x0043e20000100800 */
[----:B------:R-:W-:Y:S02]  /*3e30*/  IMAD R9, R0, 0xac, RZ ;  /* 0x000000ac00097824 */ /* 0x000fe400078e02ff */
[----:B0-----:R-:W-:Y:S02]  /*3e40*/  IADD3 R4, P1, R7, R26, RZ ;  /* 0x0000001a07047210 */ /* 0x001fe40007f3e0ff */
[-C--:B------:R-:W-:Y:S01]  /*3e50*/  LEA.HI.X.SX32 R7, R8, R27.reuse, 0x1, P0 ;  /* 0x0000001b08077211 */ /* 0x080fe200000f0eff */
[----:B-1----:R0:W2:Y:S01]  /*3e60*/  LDG.E.U16 R22, [R2.64] ;  /* 0x0000000602167981 */ /* 0x0020a2000c1e1500 */
[----:B------:R-:W-:-:S03]  /*3e70*/  LEA.HI.X.SX32 R5, R16, R27, 0x1, P1 ;  /* 0x0000001b10057211 */ /* 0x000fc600008f0eff */
[----:B------:R1:W2:Y:S01]  /*3e80*/  LDG.E.U16 R16, [R6.64] ;  /* 0x0000000606107981 */ /* 0x0002a2000c1e1500 */
[C---:B0-----:R-:W-:Y:S01]  /*3e90*/  IMAD R3, R0.reuse, 0x158, RZ ;  /* 0x0000015800037824 */ /* 0x041fe200078e02ff */
[-C--:B------:R-:W-:Y:S02]  /*3ea0*/  IADD3 R2, P0, R9, R26.reuse, RZ ;  /* 0x0000001a09027210 */ /* 0x080fe40007f1e0ff */
[----:B-----5:R0:W-:Y:S02]  /*3eb0*/  STL [R1+0x190], R29 ;  /* 0x0001901d01007387 */ /* 0x0201e40000100800 */
[----:B-1----:R-:W-:Y:S02]  /*3ec0*/  IADD3 R6, P1, R3, R26, RZ ;  /* 0x0000001a03067210 */ /* 0x002fe40007f3e0ff */
[----:B------:R1:W-:Y:S01]  /*3ed0*/  STL [R1+0x184], R14 ;  /* 0x0001840e01007387 */ /* 0x0003e20000100800 */
[----:B------:R-:W-:Y:S01]  /*3ee0*/  LEA.HI.X.SX32 R3, R11, R27, 0x1, P0 ;  /* 0x0000001b0b037211 */ /* 0x000fe200000f0eff */
[----:B------:R-:W-:-:S02]  /*3ef0*/  IMAD R7, R0, 0x168, RZ ;  /* 0x0000016800077824 */ /* 0x000fc400078e02ff */
[C---:B------:R-:W-:Y:S02]  /*3f00*/  IMAD R11, R0.reuse, 0x5e, RZ ;  /* 0x0000005e000b7824 */ /* 0x040fe400078e02ff */
[----:B0-----:R0:W2:Y:S04]  /*3f10*/  LDG.E.U16 R29, [R2.64] ;  /* 0x00000006021d7981 */ /* 0x0010a8000c1e1500 */
[----:B-1----:R1:W2:Y:S01]  /*3f20*/  LDG.E.U16 R14, [R4.64] ;  /* 0x00000006040e7981 */ /* 0x0022a2000c1e1500 */
[----:B0-----:R-:W-:Y:S01]  /*3f30*/  IMAD R3, R0, 0x2f, RZ ;  /* 0x0000002f00037824 */ /* 0x001fe200078e02ff */
[-C--:B------:R-:W-:Y:S02]  /*3f40*/  IADD3 R2, P0, R11, R26.reuse, RZ ;  /* 0x0000001a0b027210 */ /* 0x080fe40007f1e0ff */
[----:B-1----:R-:W-:-:S02]  /*3f50*/  IADD3 R4, P2, R7, R26, RZ ;  /* 0x0000001a07047210 */ /* 0x002fc40007f5e0ff */
[-C--:B------:R-:W-:Y:S02]  /*3f60*/  LEA.HI.X.SX32 R7, R9, R27.reuse, 0x1, P1 ;  /* 0x0000001b09077211 */ /* 0x080fe400008f0eff */
[-C--:B------:R-:W-:Y:S02]  /*3f70*/  LEA.HI.X.SX32 R5, R17, R27.reuse, 0x1, P2 ;  /* 0x0000001b11057211 */ /* 0x080fe400010f0eff */
[----:B------:R-:W-:Y:S01]  /*3f80*/  LEA.HI.X.SX32 R3, R3, R27, 0x1, P0 ;  /* 0x0000001b03037211 */ /* 0x000fe200000f0eff */
[----:B------:R0:W-:Y:S04]  /*3f90*/  STL [R1+0x1f8], R28 ;  /* 0x0001f81c01007387 */ /* 0x0001e80000100800 */
[----:B0-----:R0:W2:Y:S04]  /*3fa0*/  LDG.E.U16 R28, [R6.64] ;  /* 0x00000006061c7981 */ /* 0x0010a8000c1e1500 */
[----:B----4-:R1:W-:Y:S04]  /*3fb0*/  STL [R1+0x180], R24 ;  /* 0x0001801801007387 */ /* 0x0103e80000100800 */
[----:B------:R4:W-:Y:S04]  /*3fc0*/  STL [R1+0x17c], R13 ;  /* 0x00017c0d01007387 */ /* 0x0009e80000100800 */
[----:B-1----:R1:W5:Y:S04]  /*3fd0*/  LDG.E.U16 R24, [R4.64] ;  /* 0x0000000604187981 */ /* 0x002368000c1e1500 */
[----:B----4-:R4:W5:Y:S01]  /*3fe0*/  LDG.E.U16 R13, [R2.64] ;  /* 0x00000006020d7981 */ /* 0x010962000c1e1500 */
[----:B0-----:R-:W-:-:S02]  /*3ff0*/  IMAD R7, R0, 0xbc, RZ ;  /* 0x000000bc00077824 */ /* 0x001fc400078e02ff */
[C---:B------:R-:W-:Y:S01]  /*4000*/  IMAD R8, R0.reuse, 0x178, RZ ;  /* 0x0000017800087824 */ /* 0x040fe200078e02ff */
[----:B---3--:R0:W-:Y:S01]  /*4010*/  STL [R1+0x1f4], R10 ;  /* 0x0001f40a01007387 */ /* 0x0081e20000100800 */
[----:B------:R-:W-:Y:S01]  /*4020*/  IMAD R6, R0, 0x188, RZ ;  /* 0x0000018800067824 */ /* 0x000fe200078e02ff */
[-C--:B-1----:R-:W-:Y:S02]  /*4030*/  IADD3 R4, P0, R7, R26.reuse, RZ ;  /* 0x0000001a07047210 */ /* 0x082fe40007f1e0ff */
[-C--:B------:R-:W-:Y:S02]  /*4040*/  IADD3 R8, P1, R8, R26.reuse, RZ ;  /* 0x0000001a08087210 */ /* 0x080fe40007f3e0ff */
[-C--:B------:R-:W-:Y:S01]  /*4050*/  LEA.HI.X.SX32 R5, R11, R27.reuse, 0x1, P0 ;  /* 0x0000001b0b057211 */ /* 0x080fe200000f0eff */
[C---:B----4-:R-:W-:Y:S02]  /*4060*/  IMAD R3, R0.reuse, 0x198, RZ ;  /* 0x0000019800037824 */ /* 0x050fe400078e02ff */
[----:B0-----:R-:W-:Y:S01]  /*4070*/  IMAD R10, R0, 0xcc, RZ ;  /* 0x000000cc000a7824 */ /* 0x001fe200078e02ff */
[----:B------:R-:W-:Y:S01]  /*4080*/  IADD3 R6, P2, R6, R26, RZ ;  /* 0x0000001a06067210 */ /* 0x000fe20007f5e0ff */
[----:B--2---:R0:W-:Y:S01]  /*4090*/  STL [R1+0x1e0], R22 ;  /* 0x0001e01601007387 */ /* 0x0041e20000100800 */
[----:B------:R-:W-:-:S02]  /*40a0*/  LEA.HI.X.SX32 R9, R7, R27, 0x1, P1 ;  /* 0x0000001b07097211 */ /* 0x000fc400008f0eff */
[-C--:B------:R-:W-:Y:S02]  /*40b0*/  IADD3 R2, P0, R10, R26.reuse, RZ ;  /* 0x0000001a0a027210 */ /* 0x080fe40007f1e0ff */
[----:B------:R-:W-:Y:S01]  /*40c0*/  LEA.HI.X.SX32 R7, R18, R27, 0x1, P2 ;  /* 0x0000001b12077211 */ /* 0x000fe200010f0eff */
[----:B0-----:R0:W2:Y:S04]  /*40d0*/  LDG.E.U16 R22, [R4.64] ;  /* 0x0000000604167981 */ /* 0x0010a8000c1e1500 */
[----:B------:R1:W3:Y:S04]  /*40e0*/  LDG.E.U16 R18, [R8.64] ;  /* 0x0000000608127981 */ /* 0x0002e8000c1e1500 */
[----:B------:R4:W-:Y:S01]  /*40f0*/  STL [R1+0x178], R16 ;  /* 0x0001781001007387 */ /* 0x0009e20000100800 */
[----:B0-----:R-:W-:-:S02]  /*4100*/  IADD3 R4, P1, R3, R26, RZ ;  /* 0x0000001a03047210 */ /* 0x001fc40007f3e0ff */
[-C--:B------:R-:W-:Y:S01]  /*4110*/  LEA.HI.X.SX32 R3, R12, R27.reuse, 0x1, P0 ;  /* 0x0000001b0c037211 */ /* 0x080fe200000f0eff */
[----:B------:R0:W3:Y:S01]  /*4120*/  LDG.E.U16 R17, [R6.64] ;  /* 0x0000000606117981 */ /* 0x0000e2000c1e1500 */
[----:B------:R-:W-:-:S03]  /*4130*/  LEA.HI.X.SX32 R5, R10, R27, 0x1, P1 ;  /* 0x0000001b0a057211 */ /* 0x000fc600008f0eff */
[----:B----4-:R4:W3:Y:S04]  /*4140*/  LDG.E.U16 R16, [R2.64] ;  /* 0x0000000602107981 */ /* 0x0108e8000c1e1500 */
[----:B------:R0:W-:Y:S01]  /*4150*/  STL [R1+0x174], R14 ;  /* 0x0001740e01007387 */ /* 0x0001e20000100800 */
[----:B----4-:R-:W-:-:S03]  /*4160*/  IMAD R2, R0, 0x1a8, RZ ;  /* 0x000001a800027824 */ /* 0x010fc600078e02ff */
[----:B0-----:R0:W3:Y:S02]  /*4170*/  LDG.E.U16 R14, [R4.64] ;  /* 0x00000006040e7981 */ /* 0x0010e4000c1e1500 */
[-C--:B------:R-:W-:Y:S01]  /*4180*/  IADD3 R2, P1, R2, R26.reuse, RZ ;  /* 0x0000001a02027210 */ /* 0x080fe20007f3e0ff */
[C---:B------:R-:W-:Y:S02]  /*4190*/  IMAD R10, R0.reuse, 0xdc, RZ ;  /* 0x000000dc000a7824 */ /* 0x040fe400078e02ff */
[C---:B------:R-:W-:Y:S01]  /*41a0*/  IMAD R7, R0.reuse, 0x37, RZ ;  /* 0x0000003700077824 */ /* 0x040fe200078e02ff */
[----:B------:R-:W-:Y:S01]  /*41b0*/  LEA.HI.X.SX32 R3, R19, R27, 0x1, P1 ;  /* 0x0000001b13037211 */ /* 0x000fe200008f0eff */
[C---:B0-----:R-:W-:Y:S02]  /*41c0*/  IMAD R5, R0.reuse, 0x6e, RZ ;  /* 0x0000006e00057824 */ /* 0x041fe400078e02ff */
[C---:B------:R-:W-:Y:S02]  /*41d0*/  IMAD R4, R0.reuse, 0x1b8, RZ ;  /* 0x000001b800047824 */ /* 0x040fe400078e02ff */
[----:B------:R-:W-:Y:S01]  /*41e0*/  IMAD R11, R0, 0x1c8, RZ ;  /* 0x000001c8000b7824 */ /* 0x000fe200078e02ff */
[-C--:B-1----:R-:W-:Y:S01]  /*41f0*/  IADD3 R8, P0, R5, R26.reuse, RZ ;  /* 0x0000001a05087210 */ /* 0x082fe20007f1e0ff */
[----:B------:R0:W3:Y:S01]  /*4200*/  LDG.E.U16 R19, [R2.64] ;  /* 0x0000000602137981 */ /* 0x0000e2000c1e1500 */
[----:B------:R-:W-:-:S02]  /*4210*/  IADD3 R6, P1, R10, R26, RZ ;  /* 0x0000001a0a067210 */ /* 0x000fc40007f3e0ff */
[-C--:B------:R-:W-:Y:S02]  /*4220*/  IADD3 R4, P2, R4, R26.reuse, RZ ;  /* 0x0000001a04047210 */ /* 0x080fe40007f5e0ff */
[-C--:B------:R-:W-:Y:S01]  /*4230*/  LEA.HI.X.SX32 R9, R7, R27.reuse, 0x1, P0 ;  /* 0x0000001b07097211 */ /* 0x080fe200000f0eff */
[----:B------:R-:W-:Y:S01]  /*4240*/  STL [R1+0x1d4], R29 ;  /* 0x0001d41d01007387 */ /* 0x000fe20000100800 */
[-C--:B------:R-:W-:Y:S02]  /*4250*/  LEA.HI.X.SX32 R7, R5, R27.reuse, 0x1, P1 ;  /* 0x0000001b05077211 */ /* 0x080fe400008f0eff */
[----:B0-----:R-:W-:Y:S01]  /*4260*/  IADD3 R2, P0, R11, R26, RZ ;  /* 0x0000001a0b027210 */ /* 0x001fe20007f1e0ff */
[----:B------:R-:W-:Y:S01]  /*4270*/  STL [R1+0x170], R28 ;  /* 0x0001701c01007387 */ /* 0x000fe20000100800 */
[-C--:B------:R-:W-:Y:S02]  /*4280*/  LEA.HI.X.SX32 R5, R10, R27.reuse, 0x1, P2 ;  /* 0x0000001b0a057211 */ /* 0x080fe400010f0eff */
[----:B------:R-:W-:Y:S01]  /*4290*/  LEA.HI.X.SX32 R3, R21, R27, 0x1, P0 ;  /* 0x0000001b15037211 */ /* 0x000fe200000f0eff */
[----:B------:R0:W3:Y:S04]  /*42a0*/  LDG.E.U16 R12, [R6.64] ;  /* 0x00000006060c7981 */ /* 0x0000e8000c1e1500 */
[----:B------:R1:W3:Y:S04]  /*42b0*/  LDG.E.U16 R11, [R4.64] ;  /* 0x00000006040b7981 */ /* 0x0002e8000c1e1500 */
[----:B------:R0:W3:Y:S04]  /*42c0*/  LDG.E.U16 R10, [R2.64] ;  /* 0x00000006020a7981 */ /* 0x0000e8000c1e1500 */
[----:B-----5:R-:W-:Y:S04]  /*42d0*/  STL [R1+0x16c], R24 ;  /* 0x00016c1801007387 */ /* 0x020fe80000100800 */
[----:B------:R5:W-:Y:S04]  /*42e0*/  STL [R1+0x1c8], R13 ;  /* 0x0001c80d01007387 */ /* 0x000be80000100800 */
[----:B-----5:R5:W4:Y:S01]  /*42f0*/  LDG.E.U16 R13, [R8.64] ;  /* 0x00000006080d7981 */ /* 0x020b22000c1e1500 */
[----:B-1----:R-:W-:-:S02]  /*4300*/  IMAD R5, R0, 0xec, RZ ;  /* 0x000000ec00057824 */ /* 0x002fc400078e02ff */
[C---:B------:R-:W-:Y:S02]  /*4310*/  IMAD R4, R0.reuse, 0x1e8, RZ ;  /* 0x000001e800047824 */ /* 0x040fe400078e02ff */
[C---:B0-----:R-:W-:Y:S01]  /*4320*/  IMAD R2, R0.reuse, 0x1f8, RZ ;  /* 0x000001f800027824 */ /* 0x041fe200078e02ff */
[-C--:B------:R-:W-:Y:S01]  /*4330*/  IADD3 R6, P0, R5, R26.reuse, RZ ;  /* 0x0000001a05067210 */ /* 0x080fe20007f1e0ff */
[----:B-----5:R-:W-:Y:S01]  /*4340*/  IMAD R8, R0, 0x1d8, RZ ;  /* 0x000001d800087824 */ /* 0x020fe200078e02ff */
[----:B------:R-:W-:-:S04]  /*4350*/  IADD3 R4, P2, R4, R26, RZ ;  /* 0x0000001a04047210 */ /* 0x000fc80007f5e0ff */
[----:B------:R-:W-:Y:S01]  /*4360*/  IADD3 R8, P1, R8, R26, RZ ;  /* 0x0000001a08087210 */ /* 0x000fe20007f3e0ff */
[----:B--2---:R-:W-:Y:S01]  /*4370*/  STL [R1+0x1b8], R22 ;  /* 0x0001b81601007387 */ /* 0x004fe20000100800 */
[----:B------:R-:W-:-:S03]  /*4380*/  LEA.HI.X.SX32 R7, R15, R27, 0x1, P0 ;  /* 0x0000001b0f077211 */ /* 0x000fc600000f0eff */
[----:B---3--:R0:W-:Y:S01]  /*4390*/  STL [R1+0x168], R18 ;  /* 0x0001681201007387 */ /* 0x0081e20000100800 */
[----:B------:R-:W-:Y:S02]  /*43a0*/  IADD3 R2, P0, R2, R26, RZ ;  /* 0x0000001a02027210 */ /* 0x000fe40007f1e0ff */
[-C--:B------:R-:W-:Y:S01]  /*43b0*/  LEA.HI.X.SX32 R9, R5, R27.reuse, 0x1, P1 ;  /* 0x0000001b05097211 */ /* 0x080fe200008f0eff */
[----:B------:R1:W-:Y:S04]  /*43c0*/  STL [R1+0x164], R17 ;  /* 0x0001641101007387 */ /* 0x0003e80000100800 */
[----:B0-----:R0:W2:Y:S04]  /*43d0*/  LDG.E.U16 R18, [R6.64] ;  /* 0x0000000606127981 */ /* 0x0010a8000c1e1500 */
[----:B------:R3:W-:Y:S01]  /*43e0*/  STL [R1+0x1ac], R16 ;  /* 0x0001ac1001007387 */ /* 0x0007e20000100800 */
[----:B------:R-:W-:-:S03]  /*43f0*/  LEA.HI.X.SX32 R5, R20, R27, 0x1, P2 ;  /* 0x0000001b14057211 */ /* 0x000fc600010f0eff */
[----:B-1----:R1:W5:Y:S01]  /*4400*/  LDG.E.U16 R17, [R8.64] ;  /* 0x0000000608117981 */ /* 0x002362000c1e1500 */
[----:B0-----:R-:W-:-:S03]  /*4410*/  IMAD R6, R0, 0x11a, RZ ;  /* 0x0000011a00067824 */ /* 0x001fc600078e02ff */
[----:B------:R0:W2:Y:S01]  /*4420*/  LDG.E.U16 R15, [R4.64] ;  /* 0x00000006040f7981 */ /* 0x0000a2000c1e1500 */
[----:B---3--:R-:W-:-:S05]  /*4430*/  IMAD R16, R0, 0xfc, RZ ;  /* 0x000000fc00107824 */ /* 0x008fca00078e02ff */
[----:B------:R-:W-:Y:S01]  /*4440*/  LEA.HI.X.SX32 R3, R16, R27, 0x1, P0 ;  /* 0x0000001b10037211 */ /* 0x000fe200000f0eff */
[C---:B-1----:R-:W-:Y:S01]  /*4450*/  IMAD R8, R0.reuse, 0x10a, RZ ;  /* 0x0000010a00087824 */ /* 0x042fe200078e02ff */
[----:B------:R1:W-:Y:S01]  /*4460*/  STL [R1+0x160], R14 ;  /* 0x0001600e01007387 */ /* 0x0003e20000100800 */
[----:B0-----:R-:W-:-:S03]  /*4470*/  IMAD R4, R0, 0x12a, RZ ;  /* 0x0000012a00047824 */ /* 0x001fc600078e02ff */
[-C--:B------:R-:W-:Y:S01]  /*4480*/  IADD3 R8, P0, R8, R26.reuse, RZ ;  /* 0x0000001a08087210 */ /* 0x080fe20007f1e0ff */
[----:B------:R-:W-:Y:S01]  /*4490*/  IMAD R7, R0, 0x8d, RZ ;  /* 0x0000008d00077824 */ /* 0x000fe200078e02ff */
[----:B-1----:R0:W5:Y:S01]  /*44a0*/  LDG.E.U16 R14, [R2.64] ;  /* 0x00000006020e7981 */ /* 0x002162000c1e1500 */
[-C--:B------:R-:W-:Y:S01]  /*44b0*/  IADD3 R6, P1, R6, R26.reuse, RZ ;  /* 0x0000001a06067210 */ /* 0x080fe20007f3e0ff */
[----:B------:R-:W-:Y:S01]  /*44c0*/  IMAD R5, R0, 0x95, RZ ;  /* 0x0000009500057824 */ /* 0x000fe200078e02ff */
[----:B------:R-:W-:Y:S01]  /*44d0*/  IADD3 R4, P2, R4, R26, RZ ;  /* 0x0000001a04047210 */ /* 0x000fe20007f5e0ff */
[C---:B0-----:R-:W-:Y:S02]  /*44e0*/  IMAD R3, R0.reuse, 0x85, RZ ;  /* 0x0000008500037824 */ /* 0x041fe400078e02ff */
[----:B------:R-:W-:-:S03]  /*44f0*/  IMAD R2, R0, 0x13a, RZ ;  /* 0x0000013a00027824 */ /* 0x000fc600078e02ff */
[-C--:B------:R-:W-:Y:S01]  /*4500*/  LEA.HI.X.SX32 R9, R3, R27.reuse, 0x1, P0 ;  /* 0x0000001b03097211 */ /* 0x080fe200000f0eff */
[----:B------:R-:W-:Y:S01]  /*4510*/  IMAD R3, R0, 0x9d, RZ ;  /* 0x0000009d00037824 */ /* 0x000fe200078e02ff */
[----:B------:R-:W-:Y:S02]  /*4520*/  IADD3 R2, P0, R2, R26, RZ ;  /* 0x0000001a02027210 */ /* 0x000fe40007f1e0ff */
[-C--:B------:R-:W-:Y:S01]  /*4530*/  LEA.HI.X.SX32 R7, R7, R27.reuse, 0x1, P1 ;  /* 0x0000001b07077211 */ /* 0x080fe200008f0eff */
[----:B------:R-:W-:Y:S01]  /*4540*/  STL [R1+0x15c], R19 ;  /* 0x00015c1301007387 */ /* 0x000fe20000100800 */
[-C--:B------:R-:W-:Y:S02]  /*4550*/  LEA.HI.X.SX32 R5, R5, R27.reuse, 0x1, P2 ;  /* 0x0000001b05057211 */ /* 0x080fe400010f0eff */
[----:B------:R-:W-:Y:S01]  /*4560*/  LEA.HI.X.SX32 R3, R3, R27, 0x1, P0 ;  /* 0x0000001b03037211 */ /* 0x000fe200000f0eff */
[----:B----4-:R0:W-:Y:S04]  /*4570*/  STL [R1+0x19c], R13 ;  /* 0x00019c0d01007387 */ /* 0x0101e80000100800 */
[----:B------:R1:W-:Y:S04]  /*4580*/  STL [R1+0x194], R12 ;  /* 0x0001940c01007387 */ /* 0x0003e80000100800 */
[----:B------:R4:W-:Y:S04]  /*4590*/  STL [R1+0x158], R11 ;  /* 0x0001580b01007387 */ /* 0x0009e80000100800 */
[----:B0-----:R0:W3:Y:S04]  /*45a0*/  LDG.E.U16 R13, [R8.64] ;  /* 0x00000006080d7981 */ /* 0x0010e8000c1e1500 */
[----:B-1----:R1:W3:Y:S04]  /*45b0*/  LDG.E.U16 R12, [R6.64] ;  /* 0x00000006060c7981 */ /* 0x0022e8000c1e1500 */
[----:B------:R0:W-:Y:S04]  /*45c0*/  STL [R1+0x144], R10 ;  /* 0x0001440a01007387 */ /* 0x0001e80000100800 */
[----:B----4-:R4:W3:Y:S04]  /*45d0*/  LDG.E.U16 R11, [R4.64] ;  /* 0x00000006040b7981 */ /* 0x0108e8000c1e1500 */
[----:B0-----:R0:W3:Y:S01]  /*45e0*/  LDG.E.U16 R10, [R2.64] ;  /* 0x00000006020a7981 */ /* 0x0010e2000c1e1500 */
[----:B------:R-:W-:-:S02]  /*45f0*/  IMAD R8, R0, 0x14a, RZ ;  /* 0x0000014a00087824 */ /* 0x000fc400078e02ff */
[----:B-1----:R-:W-:-:S03]  /*4600*/  IMAD R6, R0, 0x15a, RZ ;  /* 0x0000015a00067824 */ /* 0x002fc600078e02ff */
[-C--:B------:R-:W-:Y:S01]  /*4610*/  IADD3 R8, P0, R8, R26.reuse, RZ ;  /* 0x0000001a08087210 */ /* 0x080fe20007f1e0ff */
[C---:B0-----:R-:W-:Y:S02]  /*4620*/  IMAD R3, R0.reuse, 0xa5, RZ ;  /* 0x000000a500037824 */ /* 0x041fe400078e02ff */
[----:B------:R-:W-:Y:S01]  /*4630*/  IMAD R2, R0, 0x17a, RZ ;  /* 0x0000017a00027824 */ /* 0x000fe200078e02ff */
[-C--:B------:R-:W-:Y:S01]  /*4640*/  IADD3 R6, P1, R6, R26.reuse, RZ ;  /* 0x0000001a06067210 */ /* 0x080fe20007f3e0ff */
[C---:B------:R-:W-:Y:S01]  /*4650*/  IMAD R7, R0.reuse, 0xad, RZ ;  /* 0x000000ad00077824 */ /* 0x040fe200078e02ff */
[-C--:B------:R-:W-:Y:S01]  /*4660*/  LEA.HI.X.SX32 R9, R3, R27.reuse, 0x1, P0 ;  /* 0x0000001b03097211 */ /* 0x080fe200000f0eff */
[----:B------:R-:W-:Y:S01]  /*4670*/  IMAD R3, R0, 0xbd, RZ ;  /* 0x000000bd00037824 */ /* 0x000fe200078e02ff */
[-C--:B------:R-:W-:Y:S01]  /*4680*/  IADD3 R2, P0, R2, R26.reuse, RZ ;  /* 0x0000001a02027210 */ /* 0x080fe20007f1e0ff */
[C---:B----4-:R-:W-:Y:S01]  /*4690*/  IMAD R4, R0.reuse, 0x16a, RZ ;  /* 0x0000016a00047824 */ /* 0x050fe200078e02ff */
[-C--:B------:R-:W-:Y:S01]  /*46a0*/  LEA.HI.X.SX32 R7, R7, R27.reuse, 0x1, P1 ;  /* 0x0000001b07077211 */ /* 0x080fe200008f0eff */
[----:B--2---:R0:W-:Y:S01]  /*46b0*/  STL [R1+0x188], R18 ;  /* 0x0001881201007387 */ /* 0x0041e20000100800 */
[-C--:B------:R-:W-:Y:S01]  /*46c0*/  LEA.HI.X.SX32 R3, R3, R27.reuse, 0x1, P0 ;  /* 0x0000001b03037211 */ /* 0x080fe200000f0eff */
[----:B------:R-:W-:Y:S01]  /*46d0*/  IMAD R5, R0, 0xb5, RZ ;  /* 0x000000b500057824 */ /* 0x000fe200078e02ff */
[----:B------:R-:W-:Y:S01]  /*46e0*/  IADD3 R4, P2, R4, R26, RZ ;  /* 0x0000001a04047210 */ /* 0x000fe20007f5e0ff */
[----:B-----5:R1:W-:Y:S04]  /*46f0*/  STL [R1+0x104], R17 ;  /* 0x0001041101007387 */ /* 0x0203e80000100800 */
[----:B------:R2:W-:Y:S04]  /*4700*/  STL [R1+0xf4], R15 ;  /* 0x0000f40f01007387 */ /* 0x0005e80000100800 */
[----:B0-----:R0:W4:Y:S01]  /*4710*/  LDG.E.U16 R18, [R8.64] ;  /* 0x0000000608127981 */ /* 0x001122000c1e1500 */
[----:B------:R-:W-:-:S03]  /*4720*/  LEA.HI.X.SX32 R5, R5, R27, 0x1, P2 ;  /* 0x0000001b05057211 */ /* 0x000fc600010f0eff */
[----:B------:R5:W-:Y:S04]  /*4730*/  STL [R1+0xe4], R14 ;  /* 0x0000e40e01007387 */ /* 0x000be80000100800 */
[----:B-1----:R1:W4:Y:S01]  /*4740*/  LDG.E.U16 R17, [R6.64] ;  /* 0x0000000606117981 */ /* 0x002322000c1e1500 */
[----:B0-----:R-:W-:-:S03]  /*4750*/  IMAD R8, R0, 0x18a, RZ ;  /* 0x0000018a00087824 */ /* 0x001fc600078e02ff */
[----:B--2---:R0:W2:Y:S04]  /*4760*/  LDG.E.U16 R15, [R4.64] ;  /* 0x00000006040f7981 */ /* 0x0040a8000c1e1500 */
[----:B-----5:R5:W2:Y:S01]  /*4770*/  LDG.E.U16 R14, [R2.64] ;  /* 0x00000006020e7981 */ /* 0x020aa2000c1e1500 */
[----:B-1----:R-:W-:Y:S01]  /*4780*/  IMAD R6, R0, 0x19a, RZ ;  /* 0x0000019a00067824 */ /* 0x002fe200078e02ff */
[-C--:B------:R-:W-:Y:S01]  /*4790*/  IADD3 R8, P0, R8, R26.reuse, RZ ;  /* 0x0000001a08087210 */ /* 0x080fe20007f1e0ff */
[C---:B------:R-:W-:Y:S02]  /*47a0*/  IMAD R7, R0.reuse, 0xcd, RZ ;  /* 0x000000cd00077824 */ /* 0x040fe400078e02ff */
[C---:B-----5:R-:W-:Y:S02]  /*47b0*/  IMAD R3, R0.reuse, 0xc5, RZ ;  /* 0x000000c500037824 */ /* 0x060fe400078e02ff */
[----:B------:R-:W-:Y:S01]  /*47c0*/  IMAD R2, R0, 0x1ba, RZ ;  /* 0x000001ba00027824 */ /* 0x000fe200078e02ff */
[----:B------:R-:W-:-:S02]  /*47d0*/  IADD3 R6, P1, R6, R26, RZ ;  /* 0x0000001a06067210 */ /* 0x000fc40007f3e0ff */
[-C--:B------:R-:W-:Y:S01]  /*47e0*/  LEA.HI.X.SX32 R9, R3, R27.reuse, 0x1, P0 ;  /* 0x0000001b03097211 */ /* 0x080fe200000f0eff */
[----:B------:R-:W-:Y:S01]  /*47f0*/  IMAD R3, R0, 0xdd, RZ ;  /* 0x000000dd00037824 */ /* 0x000fe200078e02ff */
[-C--:B------:R-:W-:Y:S01]  /*4800*/  IADD3 R2, P0, R2, R26.reuse, RZ ;  /* 0x0000001a02027210 */ /* 0x080fe20007f1e0ff */
[C---:B0-----:R-:W-:Y:S01]  /*4810*/  IMAD R4, R0.reuse, 0x1aa, RZ ;  /* 0x000001aa00047824 */ /* 0x041fe200078e02ff */
[-C--:B------:R-:W-:Y:S01]  /*4820*/  LEA.HI.X.SX32 R7, R7, R27.reuse, 0x1, P1 ;  /* 0x0000001b07077211 */ /* 0x080fe200008f0eff */
[----:B------:R-:W-:Y:S01]  /*4830*/  IMAD R5, R0, 0xd5, RZ ;  /* 0x000000d500057824 */ /* 0x000fe200078e02ff */
[----:B------:R-:W-:Y:S02]  /*4840*/  LEA.HI.X.SX32 R3, R3, R27, 0x1, P0 ;  /* 0x0000001b03037211 */ /* 0x000fe400000f0eff */
[----:B------:R-:W-:-:S04]  /*4850*/  IADD3 R4, P2, R4, R26, RZ ;  /* 0x0000001a04047210 */ /* 0x000fc80007f5e0ff */
[----:B------:R-:W-:Y:S01]  /*4860*/  LEA.HI.X.SX32 R5, R5, R27, 0x1, P2 ;  /* 0x0000001b05057211 */ /* 0x000fe200010f0eff */
[----:B---3--:R0:W-:Y:S04]  /*4870*/  STL [R1+0x13c], R13 ;  /* 0x00013c0d01007387 */ /* 0x0081e80000100800 */
[----:B------:R1:W-:Y:S04]  /*4880*/  STL [R1+0x138], R12 ;  /* 0x0001380c01007387 */ /* 0x0003e80000100800 */
[----:B0-----:R0:W3:Y:S04]  /*4890*/  LDG.E.U16 R13, [R8.64] ;  /* 0x00000006080d7981 */ /* 0x0010e8000c1e1500 */
[----:B-1----:R1:W5:Y:S04]  /*48a0*/  LDG.E.U16 R12, [R6.64] ;  /* 0x00000006060c7981 */ /* 0x002368000c1e1500 */
[----:B------:R1:W-:Y:S01]  /*48b0*/  STL [R1+0x134], R11 ;  /* 0x0001340b01007387 */ /* 0x0003e20000100800 */
[----:B0-----:R-:W-:-:S03]  /*48c0*/  IMAD R8, R0, 0x1ca, RZ ;  /* 0x000001ca00087824 */ /* 0x001fc600078e02ff */
[----:B------:R0:W-:Y:S01]  /*48d0*/  STL [R1+0x130], R10 ;  /* 0x0001300a01007387 */ /* 0x0001e20000100800 */
[----:B-1----:R-:W-:Y:S01]  /*48e0*/  IMAD R6, R0, 0x1da, RZ ;  /* 0x000001da00067824 */ /* 0x002fe200078e02ff */
[-C--:B------:R-:W-:Y:S01]  /*48f0*/  IADD3 R8, P0, R8, R26.reuse, RZ ;  /* 0x0000001a08087210 */ /* 0x080fe20007f1e0ff */
[----:B------:R-:W-:Y:S01]  /*4900*/  IMAD R7, R0, 0xed, RZ ;  /* 0x000000ed00077824 */ /* 0x000fe200078e02ff */
[----:B------:R1:W5:Y:S02]  /*4910*/  LDG.E.U16 R11, [R4.64] ;  /* 0x00000006040b7981 */ /* 0x000364000c1e1500 */
[----:B------:R-:W-:Y:S02]  /*4920*/  IADD3 R6, P1, R6, R26, RZ ;  /* 0x0000001a06067210 */ /* 0x000fe40007f3e0ff */
[----:B0-----:R0:W5:Y:S02]  /*4930*/  LDG.E.U16 R10, [R2.64] ;  /* 0x00000006020a7981 */ /* 0x001164000c1e1500 */
[----:B------:R-:W-:Y:S01]  /*4940*/  LEA.HI.X.SX32 R7, R7, R27, 0x1, P1 ;  /* 0x0000001b07077211 */ /* 0x000fe200008f0eff */
[----:B-1----:R-:W-:-:S04]  /*4950*/  IMAD R4, R0, 0x1ea, RZ ;  /* 0x000001ea00047824 */ /* 0x002fc800078e02ff */
[----:B------:R-:W5:Y:S01]  /*4960*/  LDG.E.U16 R22, [R6.64] ;  /* 0x0000000606167981 */ /* 0x000f62000c1e1500 */
[C---:B0-----:R-:W-:Y:S02]  /*4970*/  IMAD R3, R0.reuse, 0xe5, RZ ;  /* 0x000000e500037824 */ /* 0x041fe400078e02ff */
[----:B------:R-:W-:-:S03]  /*4980*/  IMAD R2, R0, 0x1fa, RZ ;  /* 0x000001fa00027824 */ /* 0x000fc600078e02ff */
[-C--:B------:R-:W-:Y:S01]  /*4990*/  LEA.HI.X.SX32 R9, R3, R27.reuse, 0x1, P0 ;  /* 0x0000001b03097211 */ /* 0x080fe200000f0eff */
[----:B------:R-:W-:Y:S01]  /*49a0*/  IMAD R3, R0, 0xfd, RZ ;  /* 0x000000fd00037824 */ /* 0x000fe200078e02ff */
[-C--:B------:R-:W-:Y:S01]  /*49b0*/  IADD3 R2, P0, R2, R26.reuse, RZ ;  /* 0x0000001a02027210 */ /* 0x080fe20007f1e0ff */
[----:B------:R-:W-:Y:S01]  /*49c0*/  IMAD R5, R0, 0xf5, RZ ;  /* 0x000000f500057824 */ /* 0x000fe200078e02ff */
[----:B------:R-:W-:Y:S01]  /*49d0*/  IADD3 R4, P2, R4, R26, RZ ;  /* 0x0000001a04047210 */ /* 0x000fe20007f5e0ff */
[----:B------:R-:W5:Y:S01]  /*49e0*/  LDG.E.U16 R24, [R8.64] ;  /* 0x0000000608187981 */ /* 0x000f62000c1e1500 */
[-C--:B------:R-:W-:Y:S02]  /*49f0*/  LEA.HI.X.SX32 R3, R3, R27.reuse, 0x1, P0 ;  /* 0x0000001b03037211 */ /* 0x080fe400000f0eff */
[----:B------:R-:W-:-:S03]  /*4a00*/  LEA.HI.X.SX32 R5, R5, R27, 0x1, P2 ;  /* 0x0000001b05057211 */ /* 0x000fc600010f0eff */
[----:B------:R0:W5:Y:S04]  /*4a10*/  LDG.E.U16 R29, [R2.64] ;  /* 0x00000006021d7981 */ /* 0x000168000c1e1500 */
[----:B------:R1:W5:Y:S04]  /*4a20*/  LDG.E.U16 R28, [R4.64] ;  /* 0x00000006041c7981 */ /* 0x000368000c1e1500 */
[----:B----4-:R-:W-:Y:S04]  /*4a30*/  STL [R1+0x12c], R18 ;  /* 0x00012c1201007387 */ /* 0x010fe80000100800 */
[----:B------:R-:W-:Y:S04]  /*4a40*/  STL [R1+0x128], R17 ;  /* 0x0001281101007387 */ /* 0x000fe80000100800 */
[----:B--2---:R-:W-:Y:S04]  /*4a50*/  STL [R1+0x124], R15 ;  /* 0x0001240f01007387 */ /* 0x004fe80000100800 */
[----:B------:R2:W-:Y:S01]  /*4a60*/  STL [R1+0x120], R14 ;  /* 0x0001200e01007387 */ /* 0x0005e20000100800 */
[----:B-1----:R-:W-:-:S02]  /*4a70*/  IMAD R5, R0, 0x10c, RZ ;  /* 0x0000010c00057824 */ /* 0x002fc400078e02ff */
[C---:B------:R-:W-:Y:S02]  /*4a80*/  IMAD R4, R0.reuse, 0x1fe, RZ ;  /* 0x000001fe00047824 */ /* 0x040fe400078e02ff */
[----:B0-----:R-:W-:-:S03]  /*4a90*/  IMAD R2, R0, 0x7e, RZ ;  /* 0x0000007e00027824 */ /* 0x001fc600078e02ff */
[----:B------:R-:W-:Y:S01]  /*4aa0*/  IADD3 R4, P5, R4, R26, RZ ;  /* 0x0000001a04047210 */ /* 0x000fe20007fbe0ff */
[C---:B--2---:R-:W-:Y:S02]  /*4ab0*/  IMAD R14, R0.reuse, 0xff, RZ ;  /* 0x000000ff000e7824 */ /* 0x044fe400078e02ff */
[C---:B------:R-:W-:Y:S01]  /*4ac0*/  IMAD R15, R0.reuse, 0x3f, RZ ;  /* 0x0000003f000f7824 */ /* 0x040fe200078e02ff */
[----:B---3--:R0:W-:Y:S04]  /*4ad0*/  STL [R1+0x11c], R13 ;  /* 0x00011c0d01007387 */ /* 0x0081e80000100800 */
[----:B-----5:R-:W-:Y:S04]  /*4ae0*/  STL [R1+0x118], R12 ;  /* 0x0001180c01007387 */ /* 0x020fe80000100800 */
[----:B------:R1:W-:Y:S04]  /*4af0*/  STL [R1+0x114], R11 ;  /* 0x0001140b01007387 */ /* 0x0003e80000100800 */
[----:B------:R2:W-:Y:S01]  /*4b00*/  STL [R1+0x110], R10 ;  /* 0x0001100a01007387 */ /* 0x0005e20000100800 */
[----:B0-----:R-:W-:-:S02]  /*4b10*/  IMAD R13, R0, 0x11e, RZ ;  /* 0x0000011e000d7824 */ /* 0x001fc400078e02ff */
[C---:B-1----:R-:W-:Y:S02]  /*4b20*/  IMAD R11, R0.reuse, 0xde, RZ ;  /* 0x000000de000b7824 */ /* 0x042fe400078e02ff */
[----:B--2---:R-:W-:Y:S01]  /*4b30*/  IMAD R10, R0, 0x10e, RZ ;  /* 0x0000010e000a7824 */ /* 0x004fe200078e02ff */
[----:B------:R0:W-:Y:S04]  /*4b40*/  STL [R1+0x10c], R24 ;  /* 0x00010c1801007387 */ /* 0x0001e80000100800 */
[----:B------:R1:W-:Y:S01]  /*4b50*/  STL [R1+0x100], R22 ;  /* 0x0001001601007387 */ /* 0x0003e20000100800 */
[----:B0-----:R-:W-:-:S03]  /*4b60*/  IADD3 R24, P0, R5, R26, RZ ;  /* 0x0000001a05187210 */ /* 0x001fc60007f1e0ff */
[----:B------:R-:W-:Y:S01]  /*4b70*/  STL [R1+0x1ec4], R11 ;  /* 0x001ec40b01007387 */ /* 0x000fe20000100800 */
[----:B-1----:R-:W-:-:S03]  /*4b80*/  IADD3 R22, P1, R10, R26, RZ ;  /* 0x0000001a0a167210 */ /* 0x002fc60007f3e0ff */
[----:B------:R-:W-:Y:S01]  /*4b90*/  STL [R1+0x90], R24 ;  /* 0x0000901801007387 */ /* 0x000fe20000100800 */
[----:B------:R-:W-:-:S03]  /*4ba0*/  LEA.HI.X.SX32 R5, R14, R27, 0x1, P5 ;  /* 0x0000001b0e057211 */ /* 0x000fc600028f0eff */
[----:B------:R-:W-:Y:S01]  /*4bb0*/  STL [R1+0x88], R22 ;  /* 0x0000881601007387 */ /* 0x000fe20000100800 */
[----:B------:R-:W-:-:S03]  /*4bc0*/  IADD3 R10, P3, R13, R26, RZ ;  /* 0x0000001a0d0a7210 */ /* 0x000fc60007f7e0ff */
[----:B------:R-:W-:Y:S04]  /*4bd0*/  STL [R1+0xe0], R29 ;  /* 0x0000e01d01007387 */ /* 0x000fe80000100800 */
[----:B------:R0:W-:Y:S04]  /*4be0*/  STL [R1+0xf0], R28 ;  /* 0x0000f01c01007387 */ /* 0x0001e80000100800 */
[----:B------:R1:W-:Y:S01]  /*4bf0*/  STL.64 [R1+0x1da0], R4 ;  /* 0x001da00401007387 */ /* 0x0003e20000100a00 */
[----:B0-----:R-:W-:-:S03]  /*4c00*/  IADD3 R28, P6, R2, R26, RZ ;  /* 0x0000001a021c7210 */ /* 0x001fc60007fde0ff */
[----:B------:R0:W-:Y:S01]  /*4c10*/  STL [R1+0x78], R10 ;  /* 0x0000780a01007387 */ /* 0x0001e20000100800 */
[----:B------:R-:W-:-:S03]  /*4c20*/  LEA.HI.X.SX32 R29, R15, R27, 0x1, P6 ;  /* 0x0000001b0f1d7211 */ /* 0x000fc600030f0eff */
[----:B------:R-:W2:Y:S01]  /*4c30*/  LDL.64 R14, [R1+0x78] ;  /* 0x00007800010e7983 */ /* 0x000ea20000100a00 */
[C---:B------:R-:W-:Y:S02]  /*4c40*/  IMAD R3, R0.reuse, 0x8e, RZ ;  /* 0x0000008e00037824 */ /* 0x040fe400078e02ff */
[----:B------:R-:W-:Y:S01]  /*4c50*/  IMAD R6, R0, 0x9e, RZ ;  /* 0x0000009e00067824 */ /* 0x000fe200078e02ff */
[-C--:B------:R-:W-:Y:S01]  /*4c60*/  IADD3 R16, P4, R16, R26.reuse, RZ ;  /* 0x0000001a10107210 */ /* 0x080fe20007f9e0ff */
[C---:B------:R-:W-:Y:S01]  /*4c70*/  IMAD R18, R0.reuse, 0x47, RZ ;  /* 0x0000004700127824 */ /* 0x040fe200078e02ff */
[-C--:B-1----:R-:W-:Y:S01]  /*4c80*/  IADD3 R4, P5, R3, R26.reuse, RZ ;  /* 0x0000001a03047210 */ /* 0x082fe20007fbe0ff */
[----:B------:R-:W-:Y:S01]  /*4c90*/  IMAD R20, R0, 0x4f, RZ ;  /* 0x0000004f00147824 */ /* 0x000fe200078e02ff */
[----:B0-----:R-:W-:Y:S02]  /*4ca0*/  IADD3 R10, P6, R6, R26, RZ ;  /* 0x0000001a060a7210 */ /* 0x001fe40007fde0ff */
[----:B------:R-:W-:-:S02]  /*4cb0*/  LEA.HI.X.SX32 R17, R2, R27, 0x1, P4 ;  /* 0x0000001b02117211 */ /* 0x000fc400020f0eff */
[-C--:B------:R-:W-:Y:S02]  /*4cc0*/  LEA.HI.X.SX32 R5, R18, R27.reuse, 0x1, P5 ;  /* 0x0000001b12057211 */ /* 0x080fe400028f0eff */
[----:B------:R-:W-:Y:S01]  /*4cd0*/  LEA.HI.X.SX32 R11, R20, R27, 0x1, P6 ;  /* 0x0000001b140b7211 */ /* 0x000fe200030f0eff */
[----:B--2---:R-:W-:Y:S04]  /*4ce0*/  STL [R1+0x1ec0], R14 ;  /* 0x001ec00e01007387 */ /* 0x004fe80000100800 */
[----:B------:R0:W-:Y:S04]  /*4cf0*/  STL.64 [R1+0x1e98], R28 ;  /* 0x001e981c01007387 */ /* 0x0001e80000100a00 */
[----:B0-----:R0:W2:Y:S04]  /*4d00*/  LDL.64 R28, [R1+0x88] ;  /* 0x00008800011c7983 */ /* 0x0010a80000100a00 */
[----:B------:R-:W-:Y:S04]  /*4d10*/  STL.64 [R1+0x1ea0], R16 ;  /* 0x001ea01001007387 */ /* 0x000fe80000100a00 */
[----:B------:R-:W-:Y:S04]  /*4d20*/  STL.64 [R1+0xd0], R4 ;  /* 0x0000d00401007387 */ /* 0x000fe80000100a00 */
[----:B------:R1:W-:Y:S04]  /*4d30*/  STL.64 [R1+0xc8], R10 ;  /* 0x0000c80a01007387 */ /* 0x0003e80000100a00 */
[----:B-1----:R-:W3:Y:S01]  /*4d40*/  LDL.LU R11, [R1+0x1ec4] ;  /* 0x001ec400010b7983 */ /* 0x002ee20000300800 */
[----:B------:R-:W-:-:S02]  /*4d50*/  IMAD R7, R0, 0xae, RZ ;  /* 0x000000ae00077824 */ /* 0x000fc400078e02ff */
[C---:B------:R-:W-:Y:S02]  /*4d60*/  IMAD R9, R0.reuse, 0xce, RZ ;  /* 0x000000ce00097824 */ /* 0x040fe400078e02ff */
[C---:B------:R-:W-:Y:S01]  /*4d70*/  IMAD R21, R0.reuse, 0x57, RZ ;  /* 0x0000005700157824 */ /* 0x040fe200078e02ff */
[-C--:B------:R-:W-:Y:S01]  /*4d80*/  IADD3 R22, P4, R7, R26.reuse, RZ ;  /* 0x0000001a07167210 */ /* 0x080fe20007f9e0ff */
[C---:B------:R-:W-:Y:S01]  /*4d90*/  IMAD R8, R0.reuse, 0xbe, RZ ;  /* 0x000000be00087824 */ /* 0x040fe200078e02ff */
[-C--:B------:R-:W-:Y:S01]  /*4da0*/  IADD3 R14, P6, R9, R26.reuse, RZ ;  /* 0x0000001a090e7210 */ /* 0x080fe20007fde0ff */
[C---:B------:R-:W-:Y:S01]  /*4db0*/  IMAD R12, R0.reuse, 0x11c, RZ ;  /* 0x0000011c000c7824 */ /* 0x040fe200078e02ff */
[----:B------:R-:W-:Y:S01]  /*4dc0*/  LEA.HI.X.SX32 R23, R21, R27, 0x1, P4 ;  /* 0x0000001b15177211 */ /* 0x000fe200020f0eff */
[----:B------:R-:W-:Y:S01]  /*4dd0*/  IMAD R10, R0, 0x5f, RZ ;  /* 0x0000005f000a7824 */ /* 0x000fe200078e02ff */
[-C--:B------:R-:W-:Y:S01]  /*4de0*/  IADD3 R4, P5, R8, R26.reuse, RZ ;  /* 0x0000001a08047210 */ /* 0x080fe20007fbe0ff */
[----:B------:R1:W-:Y:S01]  /*4df0*/  STL.64 [R1+0x1ea8], R8 ;  /* 0x001ea80801007387 */ /* 0x0003e20000100a00 */
[----:B------:R-:W-:Y:S01]  /*4e00*/  IADD3 R24, P2, R12, R26, RZ ;  /* 0x0000001a0c187210 */ /* 0x000fe20007f5e0ff */
[----:B------:R-:W-:-:S02]  /*4e10*/  IMAD R12, R0, 0x67, RZ ;  /* 0x00000067000c7824 */ /* 0x000fc400078e02ff */
[----:B------:R4:W-:Y:S01]  /*4e20*/  STL [R1+0xb0], R14 ;  /* 0x0000b00e01007387 */ /* 0x0009e20000100800 */
[----:B------:R-:W-:Y:S01]  /*4e30*/  LEA.HI.X.SX32 R5, R10, R27, 0x1, P5 ;  /* 0x0000001b0a057211 */ /* 0x000fe200028f0eff */
[----:B------:R-:W-:Y:S01]  /*4e40*/  IMAD R10, R0, 0x6f, RZ ;  /* 0x0000006f000a7824 */ /* 0x000fe200078e02ff */
[----:B-1----:R-:W-:Y:S02]  /*4e50*/  MOV R8, R14 ;  /* 0x0000000e00087202 */ /* 0x002fe40000000f00 */
[----:B----4-:R0:W4:Y:S04]  /*4e60*/  LDL.LU R14, [R1+0x1ec0] ;  /* 0x001ec000010e7983 */ /* 0x0101280000300800 */
[----:B------:R0:W5:Y:S01]  /*4e70*/  LDL.64 R20, [R1+0x90] ;  /* 0x0000900001147983 */ /* 0x0001620000100a00 */
[----:B------:R-:W-:-:S03]  /*4e80*/  MOV R9, R15 ;  /* 0x0000000f00097202 */ /* 0x000fc60000000f00 */
[----:B------:R3:W-:Y:S01]  /*4e90*/  STL.64 [R1+0xc0], R22 ;  /* 0x0000c01601007387 */ /* 0x0007e20000100a00 */
[----:B------:R-:W-:-:S03]  /*4ea0*/  LEA.HI.X.SX32 R9, R12, R27, 0x1, P6 ;  /* 0x0000001b0c097211 */ /* 0x000fc600030f0eff */
[----:B------:R-:W-:Y:S04]  /*4eb0*/  STL.64 [R1+0xb8], R4 ;  /* 0x0000b80401007387 */ /* 0x000fe80000100a00 */
[----:B------:R-:W-:Y:S01]  /*4ec0*/  STL [R1+0xb4], R9 ;  /* 0x0000b40901007387 */ /* 0x000fe20000100800 */
[----:B---3--:R-:W-:-:S04]  /*4ed0*/  IADD3 R22, P4, R11, R26, RZ ;  /* 0x0000001a0b167210 */ /* 0x008fc80007f9e0ff */
[----:B------:R-:W-:-:S05]  /*4ee0*/  LEA.HI.X.SX32 R23, R10, R27, 0x1, P4 ;  /* 0x0000001b0a177211 */ /* 0x000fca00020f0eff */
[----:B------:R1:W-:Y:S04]  /*4ef0*/  STL.64 [R1+0xa8], R22 ;  /* 0x0000a81601007387 */ /* 0x0003e80000100a00 */
[----:B-1----:R-:W5:Y:S01]  /*4f00*/  LDL.LU.64 R22, [R1+0x1eb8] ;  /* 0x001eb80001167983 */ /* 0x002f620000300a00 */
[C---:B------:R-:W-:Y:S02]  /*4f10*/  IMAD R19, R0.reuse, 0xee, RZ ;  /* 0x000000ee00137824 */ /* 0x040fe400078e02ff */
[C---:B------:R-:W-:Y:S02]  /*4f20*/  IMAD R25, R0.reuse, 0xfe, RZ ;  /* 0x000000fe00197824 */ /* 0x040fe400078e02ff */
[C---:B------:R-:W-:Y:S01]  /*4f30*/  IMAD R12, R0.reuse, 0x12c, RZ ;  /* 0x0000012c000c7824 */ /* 0x040fe200078e02ff */
[-C--:B------:R-:W-:Y:S01]  /*4f40*/  IADD3 R4, P5, R19, R26.reuse, RZ ;  /* 0x0000001a13047210 */ /* 0x080fe20007fbe0ff */
[C---:B------:R-:W-:Y:S01]  /*4f50*/  IMAD R10, R0.reuse, 0x77, RZ ;  /* 0x00000077000a7824 */ /* 0x040fe200078e02ff */
[-C--:B------:R-:W-:Y:S01]  /*4f60*/  IADD3 R8, P6, R25, R26.reuse, RZ ;  /* 0x0000001a19087210 */ /* 0x080fe20007fde0ff */
[----:B------:R-:W-:Y:S01]  /*4f70*/  IMAD R25, R0, 0x12e, RZ ;  /* 0x0000012e00197824 */ /* 0x000fe200078e02ff */
[----:B------:R-:W-:Y:S01]  /*4f80*/  IADD3 R16, P4, R12, R26, RZ ;  /* 0x0000001a0c107210 */ /* 0x000fe20007f9e0ff */
[----:B------:R-:W-:Y:S01]  /*4f90*/  IMAD R12, R0, 0x7f, RZ ;  /* 0x0000007f000c7824 */ /* 0x000fe200078e02ff */
[----:B------:R-:W-:-:S04]  /*4fa0*/  LEA.HI.X.SX32 R5, R10, R27, 0x1, P5 ;  /* 0x0000001b0a057211 */ /* 0x000fc800028f0eff */
[----:B------:R-:W-:Y:S01]  /*4fb0*/  LEA.HI.X.SX32 R9, R12, R27, 0x1, P6 ;  /* 0x0000001b0c097211 */ /* 0x000fe200030f0eff */
[----:B------:R1:W-:Y:S01]  /*4fc0*/  STL.64 [R1+0xa0], R4 ;  /* 0x0000a00401007387 */ /* 0x0003e20000100a00 */
[----:B------:R-:W-:-:S03]  /*4fd0*/  IMAD R12, R0, 0x87, RZ ;  /* 0x00000087000c7824 */ /* 0x000fc600078e02ff */
[----:B------:R-:W-:Y:S02]  /*4fe0*/  STL [R1+0x70], R16 ;  /* 0x0000701001007387 */ /* 0x000fe40000100800 */
[-C--:B--2---:R-:W-:Y:S02]  /*4ff0*/  LEA.HI.X.SX32 R29, R12, R27.reuse, 0x1, P1 ;  /* 0x0000001b0c1d7211 */ /* 0x084fe400008f0eff */
[----:B-1----:R-:W-:Y:S01]  /*5000*/  IADD3 R4, P5, R25, R26, RZ ;  /* 0x0000001a19047210 */ /* 0x002fe20007fbe0ff */
[----:B------:R-:W-:Y:S01]  /*5010*/  IMAD R25, R0, 0x13e, RZ ;  /* 0x0000013e00197824 */ /* 0x000fe200078e02ff */
[----:B------:R-:W-:Y:S01]  /*5020*/  STL.64 [R1+0x98], R8 ;  /* 0x0000980801007387 */ /* 0x000fe20000100a00 */
[----:B-----5:R-:W-:-:S03]  /*5030*/  LEA.HI.X.SX32 R21, R22, R27, 0x1, P0 ;  /* 0x0000001b16157211 */ /* 0x020fc600000f0eff */
[----:B------:R-:W-:Y:S02]  /*5040*/  IADD3 R20, P0, R25, R26, RZ ;  /* 0x0000001a19147210 */ /* 0x000fe40007f1e0ff */
[----:B------:R-:W-:Y:S01]  /*5050*/  LEA.HI.X.SX32 R25, R3, R27, 0x1, P2 ;  /* 0x0000001b03197211 */ /* 0x000fe200010f0eff */
[----:B------:R-:W-:Y:S04]  /*5060*/  STL [R1+0x94], R21 ;  /* 0x0000941501007387 */ /* 0x000fe80000100800 */
[----:B------:R-:W-:Y:S04]  /*5070*/  STL [R1+0x8c], R29 ;  /* 0x00008c1d01007387 */ /* 0x000fe80000100800 */
[----:B------:R1:W-:Y:S04]  /*5080*/  STL.64 [R1+0x80], R24 ;  /* 0x0000801801007387 */ /* 0x0003e80000100a00 */
[----:B-1----:R-:W2:Y:S01]  /*5090*/  LDL.LU.64 R24, [R1+0x1eb0] ;  /* 0x001eb00001187983 */ /* 0x002ea20000300a00 */
[----:B------:R-:W-:-:S05]  /*50a0*/  IMAD R10, R0, 0x13c, RZ ;  /* 0x0000013c000a7824 */ /* 0x000fca00078e02ff */
[-C--:B------:R-:W-:Y:S01]  /*50b0*/  IADD3 R8, P6, R10, R26.reuse, RZ ;  /* 0x0000001a0a087210 */ /* 0x080fe20007fde0ff */
[C---:B------:R-:W-:Y:S02]  /*50c0*/  IMAD R10, R0.reuse, 0x14c, RZ ;  /* 0x0000014c000a7824 */ /* 0x040fe400078e02ff */
[C---:B------:R-:W-:Y:S02]  /*50d0*/  IMAD R15, R0.reuse, 0x14e, RZ ;  /* 0x0000014e000f7824 */ /* 0x040fe400078e02ff */
[----:B------:R-:W-:Y:S01]  /*50e0*/  IMAD R12, R0, 0x8f, RZ ;  /* 0x0000008f000c7824 */ /* 0x000fe200078e02ff */
[-C--:B------:R-:W-:Y:S01]  /*50f0*/  IADD3 R28, P1, R10, R26.reuse, RZ ;  /* 0x0000001a0a1c7210 */ /* 0x080fe20007f3e0ff */
[C---:B------:R-:W-:Y:S02]  /*5100*/  IMAD R10, R0.reuse, 0x15c, RZ ;  /* 0x0000015c000a7824 */ /* 0x040fe400078e02ff */
[----:B------:R-:W-:Y:S01]  /*5110*/  IMAD.MOV.U32 R2, RZ, RZ, R16 ;  /* 0x000000ffff027224 */ /* 0x000fe200078e0010 */
[----:B------:R-:W-:Y:S01]  /*5120*/  IADD3 R16, P2, R15, R26, RZ ;  /* 0x0000001a0f107210 */ /* 0x000fe20007f5e0ff */
[----:B----4-:R-:W-:Y:S01]  /*5130*/  IMAD R14, R0, 0x97, RZ ;  /* 0x00000097000e7824 */ /* 0x010fe200078e02ff */
[----:B------:R-:W-:-:S02]  /*5140*/  MOV R3, R17 ;  /* 0x0000001100037202 */ /* 0x000fc40000000f00 */
[-C--:B------:R-:W-:Y:S02]  /*5150*/  LEA.HI.X.SX32 R15, R12, R27.reuse, 0x1, P3 ;  /* 0x0000001b0c0f7211 */ /* 0x080fe400018f0eff */
[----:B------:R-:W-:Y:S02]  /*5160*/  IADD3 R12, P3, R10, R26, RZ ;  /* 0x0000001a0a0c7210 */ /* 0x000fe40007f7e0ff */
[-C--:B------:R-:W-:Y:S01]  /*5170*/  LEA.HI.X.SX32 R5, R14, R27.reuse, 0x1, P5 ;  /* 0x0000001b0e057211 */ /* 0x080fe200028f0eff */
[----:B------:R-:W-:Y:S01]  /*5180*/  STL [R1+0x7c], R15 ;  /* 0x00007c0f01007387 */ /* 0x000fe20000100800 */
[-C--:B------:R-:W-:Y:S01]  /*5190*/  LEA.HI.X.SX32 R9, R6, R27.reuse, 0x1, P6 ;  /* 0x0000001b06097211 */ /* 0x080fe200030f0eff */
[----:B------:R-:W-:Y:S01]  /*51a0*/  IMAD R18, R0, 0x9f, RZ ;  /* 0x0000009f00127824 */ /* 0x000fe200078e02ff */
[----:B--2---:R-:W-:-:S05]  /*51b0*/  LEA.HI.X.SX32 R3, R24, R27, 0x1, P4 ;  /* 0x0000001b18037211 */ /* 0x004fca00020f0eff */
[----:B------:R-:W-:Y:S04]  /*51c0*/  STL [R1+0x74], R3 ;  /* 0x0000740301007387 */ /* 0x000fe80000100800 */
[----:B------:R-:W-:Y:S04]  /*51d0*/  STL [R1+0x48], R12 ;  /* 0x0000480c01007387 */ /* 0x000fe80000100800 */
[----:B------:R-:W-:Y:S04]  /*51e0*/  STL.64 [R1+0xd8], R4 ;  /* 0x0000d80401007387 */ /* 0x000fe80000100a00 */
[----:B------:R1:W-:Y:S04]  /*51f0*/  STL.64 [R1+0x68], R8 ;  /* 0x0000680801007387 */ /* 0x0003e80000100a00 */
[----:B-1----:R-:W2:Y:S01]  /*5200*/  LDL.LU.64 R8, [R1+0x1ea8] ;  /* 0x001ea80001087983 */ /* 0x002ea20000300a00 */
[----:B------:R-:W-:-:S02]  /*5210*/  LEA.HI.X.SX32 R21, R18, R27, 0x1, P0 ;  /* 0x0000001b12157211 */ /* 0x000fc400000f0eff */
[----:B------:R-:W-:Y:S01]  /*5220*/  LEA.HI.X.SX32 R29, R23, R27, 0x1, P1 ;  /* 0x0000001b171d7211 */ /* 0x000fe200008f0eff */
[C---:B------:R-:W-:Y:S02]  /*5230*/  IMAD R15, R0.reuse, 0x15e, RZ ;  /* 0x0000015e000f7824 */ /* 0x040fe400078e02ff */
[----:B------:R-:W-:Y:S01]  /*5240*/  STL.64 [R1+0x60], R20 ;  /* 0x0000601401007387 */ /* 0x000fe20000100a00 */
[----:B------:R-:W-:-:S03]  /*5250*/  IMAD R10, R0, 0x16c, RZ ;  /* 0x0000016c000a7824 */ /* 0x000fc600078e02ff */
[----:B------:R1:W-:Y:S01]  /*5260*/  STL.64 [R1+0x58], R28 ;  /* 0x0000581c01007387 */ /* 0x0003e20000100a00 */
[----:B------:R-:W-:Y:S01]  /*5270*/  IMAD R18, R0, 0xaf, RZ ;  /* 0x000000af00127824 */ /* 0x000fe200078e02ff */
[-C--:B------:R-:W-:Y:S01]  /*5280*/  IADD3 R2, P4, R15, R26.reuse, RZ ;  /* 0x0000001a0f027210 */ /* 0x080fe20007f9e0ff */
[----:B------:R-:W-:Y:S01]  /*5290*/  IMAD.MOV.U32 R23, RZ, RZ, R13 ;  /* 0x000000ffff177224 */ /* 0x000fe200078e000d */
[----:B------:R-:W-:Y:S01]  /*52a0*/  IADD3 R4, P5, R10, R26, RZ ;  /* 0x0000001a0a047210 */ /* 0x000fe20007fbe0ff */
[C---:B------:R-:W-:Y:S01]  /*52b0*/  IMAD R10, R0.reuse, 0x17c, RZ ;  /* 0x0000017c000a7824 */ /* 0x040fe200078e02ff */
[-C--:B------:R-:W-:Y:S01]  /*52c0*/  LEA.HI.X.SX32 R23, R7, R27.reuse, 0x1, P3 ;  /* 0x0000001b07177211 */ /* 0x080fe200018f0eff */
[----:B-1----:R-:W-:Y:S01]  /*52d0*/  IMAD R29, R0, 0xa7, RZ ;  /* 0x000000a7001d7824 */ /* 0x002fe200078e02ff */
[----:B------:R-:W-:-:S04]  /*52e0*/  LEA.HI.X.SX32 R3, R18, R27, 0x1, P4 ;  /* 0x0000001b12037211 */ /* 0x000fc800020f0eff */
[-C--:B------:R-:W-:Y:S02]  /*52f0*/  LEA.HI.X.SX32 R17, R29, R27.reuse, 0x1, P2 ;  /* 0x0000001b1d117211 */ /* 0x080fe400010f0eff */
[----:B------:R-:W-:Y:S01]  /*5300*/  IADD3 R20, P0, R10, R26, RZ ;  /* 0x0000001a0a147210 */ /* 0x000fe20007f1e0ff */
[----:B------:R-:W-:Y:S02]  /*5310*/  IMAD R10, R0, 0x18c, RZ ;  /* 0x0000018c000a7824 */ /* 0x000fe400078e02ff */
[----:B------:R1:W-:Y:S01]  /*5320*/  STL.64 [R1+0x50], R16 ;  /* 0x0000501001007387 */ /* 0x0003e20000100a00 */
[----:B------:R-:W-:-:S03]  /*5330*/  LEA.HI.X.SX32 R5, R25, R27, 0x1, P5 ;  /* 0x0000001b19057211 */ /* 0x000fc600028f0eff */
[----:B------:R-:W-:Y:S01]  /*5340*/  STL [R1+0x4c], R23 ;  /* 0x00004c1701007387 */ /* 0x000fe20000100800 */
[----:B------:R-:W-:-:S03]  /*5350*/  MOV R22, R12 ;  /* 0x0000000c00167202 */ /* 0x000fc60000000f00 */
[----:B------:R3:W-:Y:S01]  /*5360*/  STL.64 [R1+0x40], R2 ;  /* 0x0000400201007387 */ /* 0x0007e20000100a00 */
[C---:B------:R-:W-:Y:S02]  /*5370*/  IMAD R12, R0.reuse, 0x17e, RZ ;  /* 0x0000017e000c7824 */ /* 0x040fe400078e02ff */
[----:B------:R-:W-:Y:S01]  /*5380*/  IMAD R14, R0, 0x16e, RZ ;  /* 0x0000016e000e7824 */ /* 0x000fe200078e02ff */
[-C--:B-1----:R-:W-:Y:S01]  /*5390*/  IADD3 R16, P2, R10, R26.reuse, RZ ;  /* 0x0000001a0a107210 */ /* 0x082fe20007f5e0ff */
[C---:B------:R-:W-:Y:S01]  /*53a0*/  IMAD R10, R0.reuse, 0x19c, RZ ;  /* 0x0000019c000a7824 */ /* 0x040fe200078e02ff */
[----:B------:R1:W-:Y:S01]  /*53b0*/  STL.64 [R1+0x38], R4 ;  /* 0x0000380401007387 */ /* 0x0003e20000100a00 */
[----:B---3--:R-:W-:Y:S01]  /*53c0*/  IMAD R2, R0, 0x19e, RZ ;  /* 0x0000019e00027824 */ /* 0x008fe200078e02ff */
[-C--:B------:R-:W-:Y:S01]  /*53d0*/  IADD3 R12, P1, R12, R26.reuse, RZ ;  /* 0x0000001a0c0c7210 */ /* 0x080fe20007f3e0ff */
[----:B------:R-:W-:Y:S01]  /*53e0*/  IMAD R3, R0, 0xb7, RZ ;  /* 0x000000b700037824 */ /* 0x000fe200078e02ff */
[----:B------:R-:W-:-:S02]  /*53f0*/  IADD3 R14, P6, R14, R26, RZ ;  /* 0x0000001a0e0e7210 */ /* 0x000fc40007fde0ff */
[-C--:B-1----:R-:W-:Y:S01]  /*5400*/  IADD3 R4, P5, R2, R26.reuse, RZ ;  /* 0x0000001a02047210 */ /* 0x082fe20007fbe0ff */
[----:B------:R-:W-:Y:S01]  /*5410*/  IMAD R2, R0, 0xbf, RZ ;  /* 0x000000bf00027824 */ /* 0x000fe200078e02ff */
[-C--:B------:R-:W-:Y:S01]  /*5420*/  IADD3 R6, P4, R10, R26.reuse, RZ ;  /* 0x0000001a0a067210 */ /* 0x080fe20007f9e0ff */
[C---:B------:R-:W-:Y:S02]  /*5430*/  IMAD R29, R0.reuse, 0x18e, RZ ;  /* 0x0000018e001d7824 */ /* 0x040fe400078e02ff */
[----:B------:R-:W-:Y:S01]  /*5440*/  IMAD R10, R0, 0xc6, RZ ;  /* 0x000000c6000a7824 */ /* 0x000fe200078e02ff */
[-C--:B------:R-:W-:Y:S01]  /*5450*/  LEA.HI.X.SX32 R13, R2, R27.reuse, 0x1, P1 ;  /* 0x0000001b020d7211 */ /* 0x080fe200008f0eff */
[----:B------:R-:W-:Y:S01]  /*5460*/  IMAD R2, R0, 0xc7, RZ ;  /* 0x000000c700027824 */ /* 0x000fe200078e02ff */
[----:B------:R-:W-:Y:S02]  /*5470*/  LEA.HI.X.SX32 R15, R3, R27, 0x1, P6 ;  /* 0x0000001b030f7211 */ /* 0x000fe400030f0eff */
[----:B------:R-:W-:-:S02]  /*5480*/  IADD3 R28, P3, R29, R26, RZ ;  /* 0x0000001a1d1c7210 */ /* 0x000fc40007f7e0ff */
[-C--:B------:R-:W-:Y:S01]  /*5490*/  LEA.HI.X.SX32 R17, R10, R27.reuse, 0x1, P2 ;  /* 0x0000001b0a117211 */ /* 0x080fe200010f0eff */
[----:B------:R-:W-:Y:S01]  /*54a0*/  STL.64 [R1+0x30], R14 ;  /* 0x0000300e01007387 */ /* 0x000fe20000100a00 */
[----:B------:R-:W-:Y:S01]  /*54b0*/  LEA.HI.X.SX32 R29, R2, R27, 0x1, P3 ;  /* 0x0000001b021d7211 */ /* 0x000fe200018f0eff */
[----:B------:R-:W-:-:S05]  /*54c0*/  IMAD R3, R0, 0xcf, RZ ;  /* 0x000000cf00037824 */ /* 0x000fca00078e02ff */
[-C--:B------:R-:W-:Y:S02]  /*54d0*/  LEA.HI.X.SX32 R5, R3, R27.reuse, 0x1, P5 ;  /* 0x0000001b03057211 */ /* 0x080fe400028f0eff */
[----:B--2---:R-:W-:-:S05]  /*54e0*/  LEA.HI.X.SX32 R21, R8, R27, 0x1, P0 ;  /* 0x0000001b08157211 */ /* 0x004fca00000f0eff */
[----:B------:R-:W-:Y:S04]  /*54f0*/  STL.64 [R1+0x28], R20 ;  /* 0x0000281401007387 */ /* 0x000fe80000100a00 */
[----:B------:R-:W-:Y:S04]  /*5500*/  STL.64 [R1+0x20], R12 ;  /* 0x0000200c01007387 */ /* 0x000fe80000100a00 */
[----:B------:R1:W-:Y:S01]  /*5510*/  STL.64 [R1+0x18], R16 ;  /* 0x0000181001007387 */ /* 0x0003e20000100a00 */
[----:B------:R-:W-:-:S03]  /*5520*/  LEA.HI.X.SX32 R7, R9, R27, 0x1, P4 ;  /* 0x0000001b09077211 */ /* 0x000fc600020f0eff */
[----:B-1----:R-:W2:Y:S04]  /*5530*/  LDL.LU.64 R16, [R1+0x1ea0] ;  /* 0x001ea00001107983 */ /* 0x002ea80000300a00 */
[----:B------:R1:W-:Y:S04]  /*5540*/  STL.64 [R1+0x10], R28 ;  /* 0x0000101c01007387 */ /* 0x0003e80000100a00 */
[----:B-1----:R-:W3:Y:S04]  /*5550*/  LDL.LU.64 R28, [R1+0x1e98] ;  /* 0x001e9800011c7983 */ /* 0x002ee80000300a00 */
[----:B------:R1:W-:Y:S04]  /*5560*/  STL.64 [R1+0x1da8], R4 ;  /* 0x001da80401007387 */ /* 0x0003e80000100a00 */
[----:B------:R4:W-:Y:S04]  /*5570*/  STL.64 [R1+0x8], R6 ;  /* 0x0000080601007387 */ /* 0x0009e80000100a00 */
[----:B-1----:R-:W5:Y:S01]  /*5580*/  LDL.LU R5, [R1+0x428] ;  /* 0x0004280001057983 */ /* 0x002f620000300800 */
[----:B------:R-:W-:-:S02]  /*5590*/  IMAD R24, R0, 0x1ac, RZ ;  /* 0x000001ac00187824 */ /* 0x000fc400078e02ff */
[C---:B------:R-:W-:Y:S02]  /*55a0*/  IMAD R14, R0.reuse, 0x1ae, RZ ;  /* 0x000001ae000e7824 */ /* 0x040fe400078e02ff */
[----:B----4-:R-:W-:Y:S01]  /*55b0*/  IMAD R6, R0, 0xd6, RZ ;  /* 0x000000d600067824 */ /* 0x010fe200078e02ff */
[-C--:B------:R-:W-:Y:S01]  /*55c0*/  IADD3 R24, P6, R24, R26.reuse, RZ ;  /* 0x0000001a18187210 */ /* 0x080fe20007fde0ff */
[----:B------:R-:W-:Y:S01]  /*55d0*/  IMAD R22, R0, 0x1bc, RZ ;  /* 0x000001bc00167824 */ /* 0x000fe200078e02ff */
[-C--:B------:R-:W-:Y:S01]  /*55e0*/  IADD3 R14, P0, R14, R26.reuse, RZ ;  /* 0x0000001a0e0e7210 */ /* 0x080fe20007f1e0ff */
[C---:B------:R-:W-:Y:S02]  /*55f0*/  IMAD R3, R0.reuse, 0xd7, RZ ;  /* 0x000000d700037824 */ /* 0x040fe400078e02ff */
[----:B------:R-:W-:Y:S01]  /*5600*/  IMAD R12, R0, 0x1be, RZ ;  /* 0x000001be000c7824 */ /* 0x000fe200078e02ff */
[-C--:B------:R-:W-:Y:S01]  /*5610*/  LEA.HI.X.SX32 R25, R6, R27.reuse, 0x1, P6 ;  /* 0x0000001b06197211 */ /* 0x080fe200030f0eff */
[----:B------:R-:W-:Y:S01]  /*5620*/  IMAD R20, R0, 0x1cc, RZ ;  /* 0x000001cc00147824 */ /* 0x000fe200078e02ff */
[-C--:B------:R-:W-:Y:S01]  /*5630*/  IADD3 R22, P1, R22, R26.reuse, RZ ;  /* 0x0000001a16167210 */ /* 0x080fe20007f3e0ff */
[C---:B------:R-:W-:Y:S01]  /*5640*/  IMAD R10, R0.reuse, 0x1ce, RZ ;  /* 0x000001ce000a7824 */ /* 0x040fe200078e02ff */
[----:B------:R-:W-:Y:S01]  /*5650*/  LEA.HI.X.SX32 R15, R3, R27, 0x1, P0 ;  /* 0x0000001b030f7211 */ /* 0x000fe200000f0eff */
[----:B------:R-:W-:Y:S01]  /*5660*/  IMAD R2, R0, 0x1dc, RZ ;  /* 0x000001dc00027824 */ /* 0x000fe200078e02ff */
[----:B------:R-:W-:Y:S01]  /*5670*/  IADD3 R12, P2, R12, R26, RZ ;  /* 0x0000001a0c0c7210 */ /* 0x000fe20007f5e0ff */
[----:B------:R-:W-:-:S02]  /*5680*/  IMAD R8, R0, 0x1de, RZ ;  /* 0x000001de00087824 */ /* 0x000fc400078e02ff */
[C---:B------:R-:W-:Y:S02]  /*5690*/  IMAD R18, R0.reuse, 0x1ec, RZ ;  /* 0x000001ec00127824 */ /* 0x040fe400078e02ff */
[C---:B------:R-:W-:Y:S02]  /*56a0*/  IMAD R6, R0.reuse, 0x1ee, RZ ;  /* 0x000001ee00067824 */ /* 0x040fe400078e02ff */
[C---:B------:R-:W-:Y:S02]  /*56b0*/  IMAD R7, R0.reuse, 0xdf, RZ ;  /* 0x000000df00077824 */ /* 0x040fe400078e02ff */
[----:B------:R-:W-:Y:S01]  /*56c0*/  IMAD R3, R0, 0x1fc, RZ ;  /* 0x000001fc00037824 */ /* 0x000fe200078e02ff */
[----:B------:R-:W-:Y:S02]  /*56d0*/  LEA.HI.X.SX32 R23, R11, R27, 0x1, P1 ;  /* 0x0000001b0b177211 */ /* 0x000fe400008f0eff */
[----:B------:R-:W-:Y:S02]  /*56e0*/  MOV R4, c[0x0][0x198] ;  /* 0x0000660000047a02 */ /* 0x000fe40000000f00 */
[----:B------:R-:W-:-:S02]  /*56f0*/  IADD3 R20, P3, R20, R26, RZ ;  /* 0x0000001a14147210 */ /* 0x000fc40007f7e0ff */
[-C--:B------:R-:W-:Y:S02]  /*5700*/  IADD3 R10, P4, R10, R26.reuse, RZ ;  /* 0x0000001a0a0a7210 */ /* 0x080fe40007f9e0ff */
[-C--:B------:R-:W-:Y:S02]  /*5710*/  IADD3 R2, P5, R2, R26.reuse, RZ ;  /* 0x0000001a02027210 */ /* 0x080fe40007fbe0ff */
[-C--:B------:R-:W-:Y:S02]  /*5720*/  IADD3 R8, P6, R8, R26.reuse, RZ ;  /* 0x0000001a08087210 */ /* 0x080fe40007fde0ff */
[-C--:B------:R-:W-:Y:S02]  /*5730*/  IADD3 R18, P0, R18, R26.reuse, RZ ;  /* 0x0000001a12127210 */ /* 0x080fe40007f1e0ff */
[----:B------:R-:W-:Y:S02]  /*5740*/  IADD3 R6, P1, R6, R26, RZ ;  /* 0x0000001a06067210 */ /* 0x000fe40007f3e0ff */
[----:B------:R-:W-:-:S02]  /*5750*/  LEA.HI.X.SX32 R13, R7, R27, 0x1, P2 ;  /* 0x0000001b070d7211 */ /* 0x000fc400010f0eff */
[----:B------:R-:W-:Y:S01]  /*5760*/  IADD3 R26, P2, R3, R26, RZ ;  /* 0x0000001a031a7210 */ /* 0x000fe20007f5e0ff */
[----:B------:R-:W-:Y:S02]  /*5770*/  IMAD R3, R0, 0xe7, RZ ;  /* 0x000000e700037824 */ /* 0x000fe400078e02ff */
[----:B------:R-:W-:-:S03]  /*5780*/  IMAD R4, R4, 0xf6, RZ ;  /* 0x000000f604047824 */ /* 0x000fc600078e02ff */
[-C--:B------:R-:W-:Y:S02]  /*5790*/  LEA.HI.X.SX32 R11, R3, R27.reuse, 0x1, P4 ;  /* 0x0000001b030b7211 */ /* 0x080fe400020f0eff */
[-C--:B------:R-:W-:Y:S02]  /*57a0*/  LEA.HI.X.SX32 R3, R19, R27.reuse, 0x1, P5 ;  /* 0x0000001b13037211 */ /* 0x080fe400028f0eff */
[----:B------:R-:W-:Y:S02]  /*57b0*/  LEA.HI.X.SX32 R19, R4, R27, 0x1, P0 ;  /* 0x0000001b04137211 */ /* 0x000fe400000f0eff */
[----:B------:R-:W-:Y:S01]  /*57c0*/  MOV R4, c[0x0][0x198] ;  /* 0x0000660000047a02 */ /* 0x000fe20000000f00 */
[C---:B------:R-:W-:Y:S02]  /*57d0*/  IMAD R21, R0.reuse, 0xe6, RZ ;  /* 0x000000e600157824 */ /* 0x040fe400078e02ff */
[C---:B------:R-:W-:Y:S02]  /*57e0*/  IMAD R7, R0.reuse, 0xef, RZ ;  /* 0x000000ef00077824 */ /* 0x040fe400078e02ff */
[----:B------:R-:W-:-:S02]  /*57f0*/  IMAD R0, R0, 0xf7, RZ ;  /* 0x000000f700007824 */ /* 0x000fc400078e02ff */
[----:B------:R-:W-:Y:S01]  /*5800*/  IMAD R4, R4, 0xfe, RZ ;  /* 0x000000fe04047824 */ /* 0x000fe200078e02ff */
[-C--:B------:R-:W-:Y:S02]  /*5810*/  LEA.HI.X.SX32 R9, R7, R27.reuse, 0x1, P6 ;  /* 0x0000001b07097211 */ /* 0x080fe400030f0eff */
[-C--:B------:R-:W-:Y:S02]  /*5820*/  LEA.HI.X.SX32 R21, R21, R27.reuse, 0x1, P3 ;  /* 0x0000001b15157211 */ /* 0x080fe400018f0eff */
[-C--:B------:R-:W-:Y:S02]  /*5830*/  LEA.HI.X.SX32 R7, R0, R27.reuse, 0x1, P1 ;  /* 0x0000001b00077211 */ /* 0x080fe400008f0eff */
[----:B------:R-:W-:Y:S02]  /*5840*/  LEA.HI.X.SX32 R27, R4, R27, 0x1, P2 ;  /* 0x0000001b041b7211 */ /* 0x000fe400010f0eff */
[----:B------:R-:W1:Y:S04]  /*5850*/  S2R R4, SR_TID.X ;  /* 0x0000000000047919 */ /* 0x000e680000002100 */
[----:B------:R-:W-:Y:S04]  /*5860*/  STL.64 [R1+0x1db0], R24 ;  /* 0x001db01801007387 */ /* 0x000fe80000100a00 */
[----:B------:R4:W-:Y:S04]  /*5870*/  STL.64 [R1+0x1db8], R14 ;  /* 0x001db80e01007387 */ /* 0x0009e80000100a00 */
[----:B----4-:R-:W4:Y:S04]  /*5880*/  LDL.LU R15, [R1+0x42c] ;  /* 0x00042c00010f7983 */ /* 0x010f280000300800 */
[----:B------:R-:W4:Y:S04]  /*5890*/  LDL.LU R14, [R1+0x41c] ;  /* 0x00041c00010e7983 */ /* 0x000f280000300800 */
[----:B------:R3:W-:Y:S04]  /*58a0*/  STL.64 [R1+0x1dc0], R22 ;  /* 0x001dc01601007387 */ /* 0x0007e80000100a00 */
[----:B------:R-:W-:Y:S01]  /*58b0*/  STL.64 [R1+0x1dc8], R12 ;  /* 0x001dc80c01007387 */ /* 0x000fe20000100a00 */
[----:B-1----:R-:W-:-:S03]  /*58c0*/  LOP3.LUT R0, R4, 0x7f, RZ, 0xc0, !PT ;  /* 0x0000007f04007812 */ /* 0x002fc600078ec0ff */
[----:B------:R-:W-:Y:S04]  /*58d0*/  STL.64 [R1+0x1dd0], R20 ;  /* 0x001dd01401007387 */ /* 0x000fe80000100a00 */
[----:B------:R-:W-:Y:S04]  /*58e0*/  STL.64 [R1+0x1dd8], R10 ;  /* 0x001dd80a01007387 */ /* 0x000fe80000100a00 */
[----:B------:R-:W-:Y:S04]  /*58f0*/  STL.64 [R1+0x1de0], R2 ;  /* 0x001de00201007387 */ /* 0x000fe80000100a00 */
[----:B------:R-:W-:Y:S04]  /*5900*/  STL.64 [R1+0x1de8], R8 ;  /* 0x001de80801007387 */ /* 0x000fe80000100a00 */
[----:B------:R-:W-:Y:S01]  /*5910*/  STL.64 [R1+0x1df0], R18 ;  /* 0x001df01201007387 */ /* 0x000fe20000100a00 */
[----:B------:R-:W-:-:S03]  /*5920*/  IMAD.SHL.U32 R4, R0, 0x2, RZ ;  /* 0x0000000200047824 */ /* 0x000fc600078e00ff */
[----:B------:R-:W-:Y:S04]  /*5930*/  STL.64 [R1+0x1df8], R6 ;  /* 0x001df80601007387 */ /* 0x000fe80000100a00 */
[----:B------:R-:W-:Y:S04]  /*5940*/  STL.64 [R1+0x1e00], R26 ;  /* 0x001e001a01007387 */ /* 0x000fe80000100a00 */
[----:B------:R-:W4:Y:S04]  /*5950*/  LDL.LU R25, [R1+0x418] ;  /* 0x0004180001197983 */ /* 0x000f280000300800 */
[----:B--2---:R1:W2:Y:S04]  /*5960*/  LDG.E.U16 R16, [R16.64] ;  /* 0x0000000610107981 */ /* 0x0042a8000c1e1500 */
[----:B-1----:R-:W2:Y:S04]  /*5970*/  LDL.LU R17, [R1+0x410] ;  /* 0x0004100001117983 */ /* 0x002ea80000300800 */
[----:B------:R-:W2:Y:S04]  /*5980*/  LDL.LU R24, [R1+0x3f4] ;  /* 0x0003f40001187983 */ /* 0x000ea80000300800 */
[----:B---3--:R1:W3:Y:S04]  /*5990*/  LDG.E.U16 R22, [R28.64] ;  /* 0x000000061c167981 */ /* 0x0082e8000c1e1500 */
[----:B-1----:R-:W3:Y:S04]  /*59a0*/  LDL.LU R28, [R1+0x3ec] ;  /* 0x0003ec00011c7983 */ /* 0x002ee80000300800 */
[----:B-----5:R1:W-:Y:S04]  /*59b0*/  STS.U16 [R4+0x800], R5 ;  /* 0x0008000504007388 */ /* 0x0203e80000000400 */
[----:B------:R-:W5:Y:S04]  /*59c0*/  LDL.LU R29, [R1+0x40c] ;  /* 0x00040c00011d7983 */ /* 0x000f680000300800 */
[----:B-1----:R-:W5:Y:S04]  /*59d0*/  LDL.LU R5, [R1+0x3e8] ;  /* 0x0003e80001057983 */ /* 0x002f680000300800 */
[----:B----4-:R1:W-:Y:S04]  /*59e0*/  STS.U16 [R4], R15 ;  /* 0x0000000f04007388 */ /* 0x0103e80000000400 */
[----:B-1----:R-:W4:Y:S04]  /*59f0*/  LDL.LU R15, [R1+0x3e4] ;  /* 0x0003e400010f7983 */ /* 0x002f280000300800 */
[----:B------:R-:W4:Y:S04]  /*5a00*/  LDL.LU R26, [R1+0x414] ;  /* 0x00041400011a7983 */ /* 0x000f280000300800 */
        /* <DEDUP_REMOVED lines=16> */
[----:B------:R-:W-:Y:S04]  /*5b10*/  STS.U16 [R4+0x1000], R14 ;  /* 0x0010000e04007388 */ /* 0x000fe80000000400 */
[----:B------:R-:W-:Y:S04]  /*5b20*/  STS.U16 [R4+0x2000], R25 ;  /* 0x0020001904007388 */ /* 0x000fe80000000400 */
[----:B--2---:R-:W-:Y:S04]  /*5b30*/  STS.U16 [R4+0x4000], R17 ;  /* 0x0040001104007388 */ /* 0x004fe80000000400 */
[----:B---3--:R1:W-:Y:S04]  /*5b40*/  STL [R1+0x150], R22 ;  /* 0x0001501601007387 */ /* 0x0083e80000100800 */
[----:B------:R2:W-:Y:S04]  /*5b50*/  STS.U16 [R4+0x8000], R24 ;  /* 0x0080001804007388 */ /* 0x0005e80000000400 */
[----:B-1----:R-:W3:Y:S04]  /*5b60*/  LDL.LU R22, [R1+0x1cc] ;  /* 0x0001cc0001167983 */ /* 0x002ee80000300800 */
[----:B------:R-:W-:Y:S04]  /*5b70*/  STL [R1+0x14c], R16 ;  /* 0x00014c1001007387 */ /* 0x000fe80000100800 */
[----:B------:R-:W3:Y:S04]  /*5b80*/  LDL.LU R23, [R1+0x3e0] ;  /* 0x0003e00001177983 */ /* 0x000ee80000300800 */
[----:B------:R-:W3:Y:S04]  /*5b90*/  LDL.LU R14, [R1+0x3d0] ;  /* 0x0003d000010e7983 */ /* 0x000ee80000300800 */
[----:B------:R-:W3:Y:S04]  /*5ba0*/  LDL.LU R25, [R1+0x3c8] ;  /* 0x0003c80001197983 */ /* 0x000ee80000300800 */
[----:B--2---:R-:W2:Y:S04]  /*5bb0*/  LDL.LU R24, [R1+0x3c4] ;  /* 0x0003c40001187983 */ /* 0x004ea80000300800 */
[----:B------:R-:W-:Y:S04]  /*5bc0*/  STS.U16 [R4+0x8800], R28 ;  /* 0x0088001c04007388 */ /* 0x000fe80000000400 */
[----:B-----5:R-:W-:Y:S04]  /*5bd0*/  STS.U16 [R4+0x4800], R29 ;  /* 0x0048001d04007388 */ /* 0x020fe80000000400 */
[----:B------:R1:W-:Y:S04]  /*5be0*/  STS.U16 [R4+0x9000], R5 ;  /* 0x0090000504007388 */ /* 0x0003e80000000400 */
[----:B-1----:R-:W5:Y:S04]  /*5bf0*/  LDL.LU R5, [R1+0x430] ;  /* 0x0004300001057983 */ /* 0x002f680000300800 */
[----:B----4-:R-:W-:Y:S04]  /*5c00*/  STS.U16 [R4+0x9800], R15 ;  /* 0x0098000f04007388 */ /* 0x010fe80000000400 */
[----:B------:R-:W-:Y:S04]  /*5c10*/  STS.U16 [R4+0x2800], R26 ;  /* 0x0028001a04007388 */ /* 0x000fe80000000400 */
[----:B------:R-:W-:Y:S04]  /*5c20*/  STS.U16 [R4+0x5000], R27 ;  /* 0x0050001b04007388 */ /* 0x000fe80000000400 */
[----:B------:R-:W-:Y:S04]  /*5c30*/  STS.U16 [R4+0xa000], R6 ;  /* 0x00a0000604007388 */ /* 0x000fe80000000400 */
[----:B------:R-:W-:Y:S04]  /*5c40*/  STS.U16 [R4+0xa800], R7 ;  /* 0x00a8000704007388 */ /* 0x000fe80000000400 */
[----:B------:R1:W-:Y:S04]  /*5c50*/  STS.U16 [R4+0x5800], R0 ;  /* 0x0058000004007388 */ /* 0x0003e80000000400 */
[----:B------:R-:W-:Y:S04]  /*5c60*/  STS.U16 [R4+0xb000], R18 ;  /* 0x00b0001204007388 */ /* 0x000fe80000000400 */
        /* <DEDUP_REMOVED lines=10> */
[----:B------:R-:W-:Y:S01]  /*5d10*/  STS.U16 [R4+0x7000], R13 ;  /* 0x0070000d04007388 */ /* 0x000fe20000000400 */
[----:B-1----:R-:W-:-:S03]  /*5d20*/  LOP3.LUT R0, R4, 0x10, RZ, 0x3c, !PT ;  /* 0x0000001004007812 */ /* 0x002fc600078e3cff */
[----:B------:R-:W4:Y:S04]  /*5d30*/  LDL.LU R15, [R1+0x3cc] ;  /* 0x0003cc00010f7983 */ /* 0x000f280000300800 */
[----:B---3--:R-:W-:Y:S04]  /*5d40*/  STS.U16 [R4+0xe000], R22 ;  /* 0x00e0001604007388 */ /* 0x008fe80000000400 */
[----:B------:R-:W-:Y:S04]  /*5d50*/  STS.U16 [R4+0xe800], R23 ;  /* 0x00e8001704007388 */ /* 0x000fe80000000400 */
[----:B------:R-:W-:Y:S04]  /*5d60*/  STS.U16 [R4+0x7800], R14 ;  /* 0x0078000e04007388 */ /* 0x000fe80000000400 */
[----:B------:R1:W-:Y:S04]  /*5d70*/  STS.U16 [R4+0xf000], R25 ;  /* 0x00f0001904007388 */ /* 0x0003e80000000400 */
[----:B--2---:R-:W-:Y:S04]  /*5d80*/  STS.U16 [R4+0xf800], R24 ;  /* 0x00f8001804007388 */ /* 0x004fe80000000400 */
[----:B-1----:R-:W2:Y:S04]  /*5d90*/  LDL.LU R25, [R1+0x3c0] ;  /* 0x0003c00001197983 */ /* 0x002ea80000300800 */
[----:B------:R1:W-:Y:S04]  /*5da0*/  STL [R1+0x1e90], R4 ;  /* 0x001e900401007387 */ /* 0x0003e80000100800 */
[----:B-1----:R-:W3:Y:S04]  /*5db0*/  LDL.LU R4, [R1+0x3bc] ;  /* 0x0003bc0001047983 */ /* 0x002ee80000300800 */
[----:B------:R-:W3:Y:S04]  /*5dc0*/  LDL.LU R24, [R1+0x3b8] ;  /* 0x0003b80001187983 */ /* 0x000ee80000300800 */
[----:B-----5:R1:W-:Y:S04]  /*5dd0*/  STS.U16 [R0+0x900], R5 ;  /* 0x0009000500007388 */ /* 0x0203e80000000400 */
[----:B-1----:R-:W5:Y:S04]  /*5de0*/  LDL.LU R5, [R1+0x3b4] ;  /* 0x0003b40001057983 */ /* 0x002f680000300800 */
[----:B------:R-:W5:Y:S04]  /*5df0*/  LDL.LU R16, [R1+0x3b0] ;  /* 0x0003b00001107983 */ /* 0x000f680000300800 */
        /* <DEDUP_REMOVED lines=22> */
[----:B----4-:R1:W-:Y:S04]  /*5f60*/  STS.U16 [R0+0x8100], R15 ;  /* 0x0081000f00007388 */ /* 0x0103e80000000400 */
[----:B-1----:R-:W4:Y:S04]  /*5f70*/  LDL.LU R15, [R1+0x358] ;  /* 0x00035800010f7983 */ /* 0x002f280000300800 */
[----:B--2---:R1:W-:Y:S04]  /*5f80*/  STS.U16 [R0+0x8900], R25 ;  /* 0x0089001900007388 */ /* 0x0043e80000000400 */
[----:B-1----:R-:W2:Y:S04]  /*5f90*/  LDL.LU R25, [R1+0x350] ;  /* 0x0003500001197983 */ /* 0x002ea80000300800 */
[----:B---3--:R1:W-:Y:S04]  /*5fa0*/  STS.U16 [R0+0x9100], R4 ;  /* 0x0091000400007388 */ /* 0x0083e80000000400 */
[----:B------:R3:W-:Y:S04]  /*5fb0*/  STS.U16 [R0+0x9900], R24 ;  /* 0x0099001800007388 */ /* 0x0007e80000000400 */
[----:B-1----:R-:W2:Y:S04]  /*5fc0*/  LDL.LU R4, [R1+0x1e90] ;  /* 0x001e900001047983 */ /* 0x002ea80000300800 */
[----:B---3--:R-:W3:Y:S04]  /*5fd0*/  LDL.LU R24, [R1+0x33c] ;  /* 0x00033c0001187983 */ /* 0x008ee80000300800 */
[----:B-----5:R1:W-:Y:S04]  /*5fe0*/  STS.U16 [R0+0xa100], R5 ;  /* 0x00a1000500007388 */ /* 0x0203e80000000400 */
[----:B-1----:R-:W5:Y:S04]  /*5ff0*/  LDL.LU R5, [R1+0x420] ;  /* 0x0004200001057983 */ /* 0x002f680000300800 */
        /* <DEDUP_REMOVED lines=23> */
[----:B----4-:R-:W-:Y:S04]  /*6170*/  STS.U16 [R0+0x7100], R15 ;  /* 0x0071000f00007388 */ /* 0x010fe80000000400 */
[----:B--2---:R1:W-:Y:S04]  /*6180*/  STS.U16 [R0+0x7900], R25 ;  /* 0x0079001900007388 */ /* 0x0043e80000000400 */
[----:B-1----:R-:W2:Y:S01]  /*6190*/  LDL.LU R25, [R1+0x438] ;  /* 0x0004380001197983 */ /* 0x002ea20000300800 */
[----:B------:R-:W-:-:S03]  /*61a0*/  LOP3.LUT R2, R4, 0x20, RZ, 0x3c, !PT ;  /* 0x0000002004027812 */ /* 0x000fc600078e3cff */
[----:B------:R-:W-:Y:S04]  /*61b0*/  STL [R1+0x1e88], R4 ;  /* 0x001e880401007387 */ /* 0x000fe80000100800 */
[----:B---3--:R-:W-:Y:S04]  /*61c0*/  STS.U16 [R0+0x100], R24 ;  /* 0x0001001800007388 */ /* 0x008fe80000000400 */
[----:B-----5:R1:W-:Y:S04]  /*61d0*/  STS.U16 [R2+0xa00], R5 ;  /* 0x000a000502007388 */ /* 0x0203e80000000400 */
[----:B-1----:R-:W3:Y:S04]  /*61e0*/  LDL.LU R5, [R1+0x338] ;  /* 0x0003380001057983 */ /* 0x002ee80000300800 */
[----:B------:R-:W4:Y:S04]  /*61f0*/  LDL.LU R4, [R1+0x320] ;  /* 0x0003200001047983 */ /* 0x000f280000300800 */
[----:B----4-:R1:W-:Y:S04]  /*6200*/  STL [R1+0x1e8c], R4 ;  /* 0x001e8c0401007387 */ /* 0x0103e80000100800 */
[----:B-1----:R-:W4:Y:S04]  /*6210*/  LDL.LU R4, [R1+0x334] ;  /* 0x0003340001047983 */ /* 0x002f280000300800 */
        /* <DEDUP_REMOVED lines=24> */
[----:B--2---:R1:W-:Y:S04]  /*63a0*/  STS.U16 [R2+0x1200], R25 ;  /* 0x0012001902007388 */ /* 0x0043e80000000400 */
[----:B------:R-:W2:Y:S04]  /*63b0*/  LDL.LU R24, [R1+0x230] ;  /* 0x0002300001187983 */ /* 0x000ea80000300800 */
[----:B---3--:R3:W-:Y:S04]  /*63c0*/  STS.U16 [R2+0x1a00], R5 ;  /* 0x001a000502007388 */ /* 0x0087e80000000400 */
[----:B-1----:R-:W2:Y:S04]  /*63d0*/  LDL.LU R25, [R1+0x22c] ;  /* 0x00022c0001197983 */ /* 0x002ea80000300800 */
[----:B---3--:R-:W3:Y:S04]  /*63e0*/  LDL.LU R5, [R1+0x224] ;  /* 0x0002240001057983 */ /* 0x008ee80000300800 */
[----:B----4-:R1:W-:Y:S04]  /*63f0*/  STS.U16 [R2+0x2200], R4 ;  /* 0x0022000402007388 */ /* 0x0103e80000000400 */
[----:B-1----:R-:W4:Y:S04]  /*6400*/  LDL.LU R4, [R1+0x1e8c] ;  /* 0x001e8c0001047983 */ /* 0x002f280000300800 */
[----:B----4-:R1:W-:Y:S04]  /*6410*/  STS.U16 [R2+0x2a00], R4 ;  /* 0x002a000402007388 */ /* 0x0103e80000000400 */
[----:B-1----:R-:W4:Y:S04]  /*6420*/  LDL.LU R4, [R1+0x1e88] ;  /* 0x001e880001047983 */ /* 0x002f280000300800 */
[----:B-----5:R-:W-:Y:S04]  /*6430*/  STS.U16 [R2+0x3200], R16 ;  /* 0x0032001002007388 */ /* 0x020fe80000000400 */
        /* <DEDUP_REMOVED lines=23> */
[----:B--2---:R-:W-:Y:S04]  /*65b0*/  STS.U16 [R2+0x6a00], R24 ;  /* 0x006a001802007388 */ /* 0x004fe80000000400 */
[----:B------:R-:W-:Y:S04]  /*65c0*/  STS.U16 [R2+0x7200], R25 ;  /* 0x0072001902007388 */ /* 0x000fe80000000400 */
[----:B---3--:R1:W-:Y:S04]  /*65d0*/  STS.U16 [R2+0x7a00], R5 ;  /* 0x007a000502007388 */ /* 0x0083e80000000400 */
[----:B-1----:R-:W2:Y:S01]  /*65e0*/  LDL.LU R5, [R1+0x2f0] ;  /* 0x0002f00001057983 */ /* 0x002ea20000300800 */
[----:B----4-:R-:W-:-:S03]  /*65f0*/  LOP3.LUT R0, R4, 0x30, RZ, 0x3c, !PT ;  /* 0x0000003004007812 */ /* 0x010fc600078e3cff */
[----:B------:R1:W-:Y:S04]  /*6600*/  STL [R1+0x1e7c], R4 ;  /* 0x001e7c0401007387 */ /* 0x0003e80000100800 */
[----:B-1----:R-:W3:Y:S04]  /*6610*/  LDL.LU R4, [R1+0x2c8] ;  /* 0x0002c80001047983 */ /* 0x002ee80000300800 */
[----:B---3--:R1:W-:Y:S04]  /*6620*/  STL [R1+0x1e80], R4 ;  /* 0x001e800401007387 */ /* 0x0083e80000100800 */
[----:B-1----:R-:W3:Y:S04]  /*6630*/  LDL.LU R4, [R1+0x2e0] ;  /* 0x0002e00001047983 */ /* 0x002ee80000300800 */
[----:B---3--:R1:W-:Y:S04]  /*6640*/  STL [R1+0x1e84], R4 ;  /* 0x001e840401007387 */ /* 0x0083e80000100800 */
[----:B-1----:R-:W3:Y:S04]  /*6650*/  LDL.LU R4, [R1+0x2ec] ;  /* 0x0002ec0001047983 */ /* 0x002ee80000300800 */
[----:B------:R-:W4:Y:S04]  /*6660*/  LDL.LU R16, [R1+0x220] ;  /* 0x0002200001107983 */ /* 0x000f280000300800 */
[----:B------:R-:W5:Y:S04]  /*6670*/  LDL.LU R17, [R1+0x21c] ;  /* 0x00021c0001117983 */ /* 0x000f680000300800 */
        /* <DEDUP_REMOVED lines=23> */
[----:B--2---:R1:W-:Y:S04]  /*67f0*/  STS.U16 [R0+0x300], R5 ;  /* 0x0003000500007388 */ /* 0x0043e80000000400 */
[----:B------:R-:W2:Y:S04]  /*6800*/  LDL.LU R25, [R1+0x1a0] ;  /* 0x0001a00001197983 */ /* 0x000ea80000300800 */
[----:B-1----:R-:W2:Y:S04]  /*6810*/  LDL.LU R5, [R1+0x198] ;  /* 0x0001980001057983 */ /* 0x002ea80000300800 */
[----:B---3--:R1:W-:Y:S04]  /*6820*/  STS.U16 [R0+0xb00], R4 ;  /* 0x000b000400007388 */ /* 0x0083e80000000400 */
[----:B-1----:R-:W3:Y:S04]  /*6830*/  LDL.LU R4, [R1+0x1e84] ;  /* 0x001e840001047983 */ /* 0x002ee80000300800 */
[----:B---3--:R1:W-:Y:S04]  /*6840*/  STS.U16 [R0+0x1300], R4 ;  /* 0x0013000400007388 */ /* 0x0083e80000000400 */
[----:B-1----:R-:W3:Y:S04]  /*6850*/  LDL.LU R4, [R1+0x1e80] ;  /* 0x001e800001047983 */ /* 0x002ee80000300800 */
[----:B---3--:R1:W-:Y:S04]  /*6860*/  STS.U16 [R0+0x1b00], R4 ;  /* 0x001b000400007388 */ /* 0x0083e80000000400 */
[----:B----4-:R-:W-:Y:S04]  /*6870*/  STS.U16 [R0+0x8300], R16 ;  /* 0x0083001000007388 */ /* 0x010fe80000000400 */
        /* <DEDUP_REMOVED lines=25> */
[----:B-1----:R-:W2:Y:S04]  /*6a10*/  LDL.LU R4, [R1+0x1e7c] ;  /* 0x001e7c0001047983 */ /* 0x002ea80000300800 */
[----:B------:R1:W-:Y:S04]  /*6a20*/  STS.U16 [R0+0x7300], R5 ;  /* 0x0073000500007388 */ /* 0x0003e80000000400 */
[----:B-1----:R-:W3:Y:S04]  /*6a30*/  LDL.LU R5, [R1+0x18c] ;  /* 0x00018c0001057983 */ /* 0x002ee80000300800 */
[----:B------:R-:W4:Y:S04]  /*6a40*/  LDL.LU R16, [R1+0x2f8] ;  /* 0x0002f80001107983 */ /* 0x000f280000300800 */
[----:B----4-:R1:W-:Y:S04]  /*6a50*/  STL [R1+0x1e70], R16 ;  /* 0x001e701001007387 */ /* 0x0103e80000100800 */
[----:B-1----:R-:W4:Y:S04]  /*6a60*/  LDL.LU R16, [R1+0x424] ;  /* 0x0004240001107983 */ /* 0x002f280000300800 */
[----:B----4-:R1:W-:Y:S04]  /*6a70*/  STL [R1+0x1e74], R16 ;  /* 0x001e741001007387 */ /* 0x0103e80000100800 */
[----:B-1----:R-:W4:Y:S04]  /*6a80*/  LDL.LU R16, [R1+0x300] ;  /* 0x0003000001107983 */ /* 0x002f280000300800 */
[----:B----4-:R2:W-:Y:S04]  /*6a90*/  STL [R1+0x1e78], R16 ;  /* 0x001e781001007387 */ /* 0x0105e80000100800 */
        /* <DEDUP_REMOVED lines=15> */
[----:B------:R-:W4:Y:S01]  /*6b90*/  LDL.LU R20, [R1+0x17c] ;  /* 0x00017c0001147983 */ /* 0x000f220000300800 */
[----:B--2---:R-:W-:-:S03]  /*6ba0*/  LOP3.LUT R16, R4, 0x30, RZ, 0x3c, !PT ;  /* 0x0000003004107812 */ /* 0x004fc600078e3cff */
[----:B------:R-:W2:Y:S04]  /*6bb0*/  LDL.LU R21, [R1+0x178] ;  /* 0x0001780001157983 */ /* 0x000ea80000300800 */
        /* <DEDUP_REMOVED lines=8> */
[----:B---3--:R1:W-:Y:S04]  /*6c40*/  STS.U16 [R16+0x7b00], R5 ;  /* 0x007b000510007388 */ /* 0x0083e80000000400 */
[----:B-1----:R-:W3:Y:S01]  /*6c50*/  LDL.LU R16, [R1+0x1e78] ;  /* 0x001e780001107983 */ /* 0x002ee20000300800 */
[----:B------:R-:W-:-:S03]  /*6c60*/  LOP3.LUT R2, R4, 0x40, RZ, 0x3c, !PT ;  /* 0x0000004004027812 */ /* 0x000fc600078e3cff */
[----:B------:R-:W2:Y:S04]  /*6c70*/  LDL.LU R5, [R1+0x144] ;  /* 0x0001440001057983 */ /* 0x000ea80000300800 */
[----:B---3--:R1:W-:Y:S04]  /*6c80*/  STS.U16 [R2+0xc00], R16 ;  /* 0x000c001002007388 */ /* 0x0083e80000000400 */
[----:B-1----:R-:W3:Y:S04]  /*6c90*/  LDL.LU R16, [R1+0x1e74] ;  /* 0x001e740001107983 */ /* 0x002ee80000300800 */
[----:B---3--:R1:W-:Y:S04]  /*6ca0*/  STS.U16 [R2+0x1400], R16 ;  /* 0x0014001002007388 */ /* 0x0083e80000000400 */
[----:B-1----:R-:W3:Y:S04]  /*6cb0*/  LDL.LU R16, [R1+0x1e70] ;  /* 0x001e700001107983 */ /* 0x002ee80000300800 */
[----:B---3--:R-:W-:Y:S04]  /*6cc0*/  STS.U16 [R2+0x1c00], R16 ;  /* 0x001c001002007388 */ /* 0x008fe80000000400 */
[----:B----4-:R-:W-:Y:S04]  /*6cd0*/  STS.U16 [R2+0x2400], R17 ;  /* 0x0024001102007388 */ /* 0x010fe80000000400 */
[----:B-----5:R-:W-:Y:S04]  /*6ce0*/  STS.U16 [R2+0x2c00], R28 ;  /* 0x002c001c02007388 */ /* 0x020fe80000000400 */
[----:B------:R-:W-:Y:S04]  /*6cf0*/  STS.U16 [R2+0x3400], R29 ;  /* 0x0034001d02007388 */ /* 0x000fe80000000400 */
[----:B------:R-:W-:Y:S04]  /*6d00*/  STS.U16 [R2+0x3c00], R26 ;  /* 0x003c001a02007388 */ /* 0x000fe80000000400 */
[----:B------:R-:W-:Y:S04]  /*6d10*/  STS.U16 [R2+0x4400], R27 ;  /* 0x0044001b02007388 */ /* 0x000fe80000000400 */
[----:B------:R-:W-:Y:S04]  /*6d20*/  STS.U16 [R2+0x4c00], R6 ;  /* 0x004c000602007388 */ /* 0x000fe80000000400 */
[----:B------:R-:W-:Y:S04]  /*6d30*/  STS.U16 [R2+0x5400], R7 ;  /* 0x0054000702007388 */ /* 0x000fe80000000400 */
[----:B------:R1:W-:Y:S02]  /*6d40*/  STS.U16 [R2+0x5c00], R0 ;  /* 0x005c000002007388 */ /* 0x0003e40000000400 */
[----:B-1----:R-:W-:-:S05]  /*6d50*/  LOP3.LUT R0, R4, 0x50, RZ, 0x3c, !PT ;  /* 0x0000005004007812 */ /* 0x002fca00078e3cff */
[----:B------:R1:W-:Y:S04]  /*6d60*/  STL [R1+0x1e6c], R0 ;  /* 0x001e6c0001007387 */ /* 0x0003e80000100800 */
[----:B-1----:R-:W3:Y:S04]  /*6d70*/  LDL.LU R0, [R1+0x104] ;  /* 0x0001040001007983 */ /* 0x002ee80000300800 */
[----:B------:R-:W4:Y:S04]  /*6d80*/  LDL.LU R16, [R1+0x34c] ;  /* 0x00034c0001107983 */ /* 0x000f280000300800 */
[----:B----4-:R1:W-:Y:S04]  /*6d90*/  STL [R1+0x1e5c], R16 ;  /* 0x001e5c1001007387 */ /* 0x0103e80000100800 */
[----:B-1----:R-:W4:Y:S04]  /*6da0*/  LDL.LU R16, [R1+0x434] ;  /* 0x0004340001107983 */ /* 0x002f280000300800 */
[----:B----4-:R1:W-:Y:S04]  /*6db0*/  STL [R1+0x1e60], R16 ;  /* 0x001e601001007387 */ /* 0x0103e80000100800 */
[----:B-1----:R-:W4:Y:S04]  /*6dc0*/  LDL.LU R16, [R1+0xe4] ;  /* 0x0000e40001107983 */ /* 0x002f280000300800 */
[----:B------:R-:W-:Y:S04]  /*6dd0*/  STS.U16 [R2+0x6400], R18 ;  /* 0x0064001202007388 */ /* 0x000fe80000000400 */
[----:B----4-:R1:W-:Y:S04]  /*6de0*/  STL [R1+0x1e68], R16 ;  /* 0x001e681001007387 */ /* 0x0103e80000100800 */
[----:B-1----:R-:W2:Y:S04]  /*6df0*/  LDL.LU R16, [R1+0xf4] ;  /* 0x0000f40001107983 */ /* 0x002ea80000300800 */
[----:B------:R-:W5:Y:S04]  /*6e00*/  LDL.LU R17, [R1+0x330] ;  /* 0x0003300001117983 */ /* 0x000f680000300800 */
[----:B------:R1:W-:Y:S04]  /*6e10*/  STS.U16 [R2+0x6c00], R19 ;  /* 0x006c001302007388 */ /* 0x0003e80000000400 */
[----:B------:R0:W-:Y:S04]  /*6e20*/  STS.U16 [R2+0x7400], R8 ;  /* 0x0074000802007388 */ /* 0x0001e80000000400 */
[----:B------:R0:W-:Y:S04]  /*6e30*/  STS.U16 [R2+0x7c00], R9 ;  /* 0x007c000902007388 */ /* 0x0001e80000000400 */
[----:B------:R-:W-:Y:S04]  /*6e40*/  STS.U16 [R2+0x400], R3 ;  /* 0x0004000302007388 */ /* 0x000fe80000000400 */
[----:B------:R-:W-:Y:S04]  /*6e50*/  STS.U16 [R2+0x8400], R10 ;  /* 0x0084000a02007388 */ /* 0x000fe80000000400 */
[----:B------:R-:W-:Y:S04]  /*6e60*/  STS.U16 [R2+0x8c00], R11 ;  /* 0x008c000b02007388 */ /* 0x000fe80000000400 */
[----:B------:R-:W-:Y:S04]  /*6e70*/  STS.U16 [R2+0x9400], R20 ;  /* 0x0094001402007388 */ /* 0x000fe80000000400 */
[----:B--2---:R-:W-:Y:S04]  /*6e80*/  STS.U16 [R2+0x9c00], R21 ;  /* 0x009c001502007388 */ /* 0x004fe80000000400 */
        /* <DEDUP_REMOVED lines=8> */
[----:B------:R2:W-:Y:S04]  /*6f10*/  STS.U16 [R2+0xe400], R5 ;  /* 0x00e4000502007388 */ /* 0x0005e80000000400 */
[----:B-----5:R5:W-:Y:S04]  /*6f20*/  STL [R1+0x1e64], R17 ;  /* 0x001e641101007387 */ /* 0x020be80000100800 */
[----:B------:R-:W4:Y:S04]  /*6f30*/  LDL.LU R28, [R1+0x318] ;  /* 0x00031800011c7983 */ /* 0x000f280000300800 */
[----:B------:R-:W4:Y:S04]  /*6f40*/  LDL.LU R29, [R1+0x24c] ;  /* 0x00024c00011d7983 */ /* 0x000f280000300800 */
[----:B------:R-:W4:Y:S04]  /*6f50*/  LDL.LU R26, [R1+0x248] ;  /* 0x00024800011a7983 */ /* 0x000f280000300800 */
[----:B------:R-:W4:Y:S04]  /*6f60*/  LDL.LU R27, [R1+0x238] ;  /* 0x00023800011b7983 */ /* 0x000f280000300800 */
[----:B------:R-:W4:Y:S04]  /*6f70*/  LDL.LU R6, [R1+0x228] ;  /* 0x0002280001067983 */ /* 0x000f280000300800 */
[----:B------:R-:W4:Y:S04]  /*6f80*/  LDL.LU R7, [R1+0x2a4] ;  /* 0x0002a40001077983 */ /* 0x000f280000300800 */
[----:B------:R-:W4:Y:S04]  /*6f90*/  LDL.LU R18, [R1+0x2a0] ;  /* 0x0002a00001127983 */ /* 0x000f280000300800 */
[----:B-1----:R-:W4:Y:S04]  /*6fa0*/  LDL.LU R19, [R1+0x294] ;  /* 0x0002940001137983 */ /* 0x002f280000300800 */
[----:B0-----:R-:W4:Y:S04]  /*6fb0*/  LDL.LU R8, [R1+0x290] ;  /* 0x0002900001087983 */ /* 0x001f280000300800 */
[----:B------:R-:W4:Y:S04]  /*6fc0*/  LDL.LU R9, [R1+0x280] ;  /* 0x0002800001097983 */ /* 0x000f280000300800 */
[----:B--2---:R-:W2:Y:S04]  /*6fd0*/  LDL.LU R2, [R1+0x270] ;  /* 0x0002700001027983 */ /* 0x004ea80000300800 */
[----:B------:R-:W2:Y:S04]  /*6fe0*/  LDL.LU R3, [R1+0x26c] ;  /* 0x00026c0001037983 */ /* 0x000ea80000300800 */
[----:B------:R-:W2:Y:S04]  /*6ff0*/  LDL.LU R10, [R1+0x258] ;  /* 0x00025800010a7983 */ /* 0x000ea80000300800 */
[----:B------:R-:W2:Y:S04]  /*7000*/  LDL.LU R11, [R1+0x13c] ;  /* 0x00013c00010b7983 */ /* 0x000ea80000300800 */
[----:B------:R-:W2:Y:S04]  /*7010*/  LDL.LU R20, [R1+0x138] ;  /* 0x0001380001147983 */ /* 0x000ea80000300800 */
[----:B------:R-:W2:Y:S01]  /*7020*/  LDL.LU R21, [R1+0x134] ;  /* 0x0001340001157983 */ /* 0x000ea20000300800 */
[----:B-----5:R-:W-:-:S03]  /*7030*/  LOP3.LUT R17, R4, 0x40, RZ, 0x3c, !PT ;  /* 0x0000004004117812 */ /* 0x020fc600078e3cff */
[----:B------:R-:W5:Y:S04]  /*7040*/  LDL.LU R12, [R1+0x130] ;  /* 0x00013000010c7983 */ /* 0x000f680000300800 */
        /* <DEDUP_REMOVED lines=9> */
[----:B------:R1:W-:Y:S04]  /*70e0*/  STS.U16 [R17+0xf400], R16 ;  /* 0x00f4001011007388 */ /* 0x0003e80000000400 */
[----:B0-----:R-:W3:Y:S04]  /*70f0*/  LDL.LU R0, [R1+0x1e6c] ;  /* 0x001e6c0001007983 */ /* 0x001ee80000300800 */
[----:B-1----:R-:W2:Y:S04]  /*7100*/  LDL.LU R16, [R1+0x1e68] ;  /* 0x001e680001107983 */ /* 0x002ea80000300800 */
[----:B--2---:R0:W-:Y:S04]  /*7110*/  STS.U16 [R17+0xfc00], R16 ;  /* 0x00fc001011007388 */ /* 0x0041e80000000400 */
[----:B0-----:R-:W2:Y:S04]  /*7120*/  LDL.LU R17, [R1+0x1e64] ;  /* 0x001e640001117983 */ /* 0x001ea80000300800 */
[----:B------:R-:W3:Y:S04]  /*7130*/  LDL.LU R16, [R1+0x1e60] ;  /* 0x001e600001107983 */ /* 0x000ee80000300800 */
[----:B---3--:R0:W-:Y:S04]  /*7140*/  STS.U16 [R0+0x500], R16 ;  /* 0x0005001000007388 */ /* 0x0081e80000000400 */
[----:B0-----:R-:W3:Y:S04]  /*7150*/  LDL.LU R16, [R1+0x1e5c] ;  /* 0x001e5c0001107983 */ /* 0x001ee80000300800 */
[----:B---3--:R-:W-:Y:S04]  /*7160*/  STS.U16 [R0+0xd00], R16 ;  /* 0x000d001000007388 */ /* 0x008fe80000000400 */
[----:B--2---:R-:W-:Y:S04]  /*7170*/  STS.U16 [R0+0x1500], R17 ;  /* 0x0015001100007388 */ /* 0x004fe80000000400 */
[----:B----4-:R-:W-:Y:S04]  /*7180*/  STS.U16 [R0+0x1d00], R28 ;  /* 0x001d001c00007388 */ /* 0x010fe80000000400 */
        /* <DEDUP_REMOVED lines=24> */
[----:B0-----:R-:W2:Y:S04]  /*7310*/  LDL.LU R0, [R1+0x2c0] ;  /* 0x0002c00001007983 */ /* 0x001ea80000300800 */
[----:B--2---:R0:W-:Y:S04]  /*7320*/  STL [R1+0x1e2c], R0 ;  /* 0x001e2c0001007387 */ /* 0x0041e80000100800 */
        /* <DEDUP_REMOVED lines=21> */
[----:B------:R-:W3:Y:S04]  /*7480*/  LDL.LU.64 R26, [R1+0xb0] ;  /* 0x0000b000011a7983 */ /* 0x000ee80000300a00 */
[----:B---3--:R0:W-:Y:S04]  /*7490*/  STL.64 [R1+0x1e08], R26 ;  /* 0x001e081a01007387 */ /* 0x0081e80000100a00 */
[----:B0-----:R-:W3:Y:S04]  /*74a0*/  LDL.LU.64 R26, [R1+0xb8] ;  /* 0x0000b800011a7983 */ /* 0x001ee80000300a00 */
[----:B---3--:R0:W-:Y:S04]  /*74b0*/  STL.64 [R1+0x1e10], R26 ;  /* 0x001e101a01007387 */ /* 0x0081e80000100a00 */
[----:B0-----:R-:W3:Y:S04]  /*74c0*/  LDL.LU.64 R26, [R1+0xc0] ;  /* 0x0000c000011a7983 */ /* 0x001ee80000300a00 */
[----:B---3--:R0:W-:Y:S04]  /*74d0*/  STL.64 [R1+0x1e18], R26 ;  /* 0x001e181a01007387 */ /* 0x0081e80000100a00 */
[----:B0-----:R-:W3:Y:S04]  /*74e0*/  LDL.LU.64 R26, [R1+0xc8] ;  /* 0x0000c800011a7983 */ /* 0x001ee80000300a00 */
[----:B---3--:R0:W-:Y:S04]  /*74f0*/  STL.64 [R1+0x1e20], R26 ;  /* 0x001e201a01007387 */ /* 0x0081e80000100a00 */
[----:B0-----:R-:W3:Y:S04]  /*7500*/  LDL.LU.64 R26, [R1+0xd0] ;  /* 0x0000d000011a7983 */ /* 0x001ee80000300a00 */
[----:B---3--:R0:W-:Y:S04]  /*7510*/  STL [R1+0x1e4c], R26 ;  /* 0x001e4c1a01007387 */ /* 0x0081e80000100800 */
[----:B------:R1:W-:Y:S04]  /*7520*/  STL [R1+0x1e28], R27 ;  /* 0x001e281b01007387 */ /* 0x0003e80000100800 */
[----:B------:R-:W3:Y:S04]  /*7530*/  LDL.LU.64 R6, [R1+0xa8] ;  /* 0x0000a80001067983 */ /* 0x000ee80000300a00 */
[----:B------:R-:W4:Y:S04]  /*7540*/  LDL.LU.64 R18, [R1+0xa0] ;  /* 0x0000a00001127983 */ /* 0x000f280000300a00 */
[----:B------:R-:W5:Y:S04]  /*7550*/  LDL.LU.64 R8, [R1+0x98] ;  /* 0x0000980001087983 */ /* 0x000f680000300a00 */
[----:B------:R-:W3:Y:S01]  /*7560*/  LDL.LU.64 R2, [R1+0x90] ;  /* 0x0000900001027983 */ /* 0x000ee20000300a00 */
[----:B0-----:R-:W-:-:S03]  /*7570*/  LOP3.LUT R26, R4, 0x50, RZ, 0x3c, !PT ;  /* 0x00000050041a7812 */ /* 0x001fc600078e3cff */
[----:B------:R-:W3:Y:S04]  /*7580*/  LDL.LU.64 R10, [R1+0x80] ;  /* 0x00008000010a7983 */ /* 0x000ee80000300a00 */
[----:B------:R-:W3:Y:S04]  /*7590*/  LDL.LU.64 R16, [R1+0x70] ;  /* 0x0000700001107983 */ /* 0x000ee80000300a00 */
[----:B------:R-:W3:Y:S04]  /*75a0*/  LDL.LU.64 R20, [R1+0x68] ;  /* 0x0000680001147983 */ /* 0x000ee80000300a00 */
[----:B------:R-:W3:Y:S01]  /*75b0*/  LDL.LU.64 R12, [R1+0x58] ;  /* 0x00005800010c7983 */ /* 0x000ee20000300a00 */
[----:B-1----:R-:W-:-:S03]  /*75c0*/  LOP3.LUT R27, R4, 0x60, RZ, 0x3c, !PT ;  /* 0x00000060041b7812 */ /* 0x002fc600078e3cff */
[----:B------:R-:W3:Y:S04]  /*75d0*/  LDL.LU.64 R22, [R1+0x48] ;  /* 0x0000480001167983 */ /* 0x000ee80000300a00 */
[----:B------:R-:W3:Y:S04]  /*75e0*/  LDL.LU.64 R14, [R1+0x38] ;  /* 0x00003800010e7983 */ /* 0x000ee80000300a00 */
[----:B------:R-:W3:Y:S04]  /*75f0*/  LDL.LU.64 R24, [R1+0x28] ;  /* 0x0000280001187983 */ /* 0x000ee80000300a00 */
[----:B------:R-:W3:Y:S04]  /*7600*/  LDL.LU.64 R28, [R1+0x18] ;  /* 0x00001800011c7983 */ /* 0x000ee80000300a00 */
[----:B------:R-:W3:Y:S04]  /*7610*/  LDL.LU.64 R4, [R1+0x8] ;  /* 0x0000080001047983 */ /* 0x000ee80000300a00 */
[----:B--2---:R0:W-:Y:S04]  /*7620*/  STS.U16 [R26+0xe500], R0 ;  /* 0x00e500001a007388 */ /* 0x0041e80000000400 */
[----:B0-----:R-:W2:Y:S04]  /*7630*/  LDL.LU R0, [R1+0x1e58] ;  /* 0x001e580001007983 */ /* 0x001ea80000300800 */
[----:B--2---:R0:W-:Y:S04]  /*7640*/  STS.U16 [R26+0xed00], R0 ;  /* 0x00ed00001a007388 */ /* 0x0041e80000000400 */
[----:B0-----:R-:W2:Y:S04]  /*7650*/  LDL.LU R0, [R1+0x1e54] ;  /* 0x001e540001007983 */ /* 0x001ea80000300800 */
[----:B--2---:R0:W-:Y:S04]  /*7660*/  STS.U16 [R26+0xf500], R0 ;  /* 0x00f500001a007388 */ /* 0x0041e80000000400 */
[----:B0-----:R-:W2:Y:S04]  /*7670*/  LDL.LU R0, [R1+0x1e50] ;  /* 0x001e500001007983 */ /* 0x001ea80000300800 */
[----:B--2---:R0:W-:Y:S04]  /*7680*/  STS.U16 [R26+0xfd00], R0 ;  /* 0x00fd00001a007388 */ /* 0x0041e80000000400 */
[----:B0-----:R-:W2:Y:S04]  /*7690*/  LDL.LU R26, [R1+0x1e4c] ;  /* 0x001e4c00011a7983 */ /* 0x001ea80000300800 */
[----:B------:R-:W2:Y:S04]  /*76a0*/  LDL.LU R0, [R1+0x1e48] ;  /* 0x001e480001007983 */ /* 0x000ea80000300800 */
        /* <DEDUP_REMOVED lines=16> */
[----:B--2---:R0:W2:Y:S04]  /*77b0*/  LDG.E.U16 R0, [R26.64] ;  /* 0x000000061a007981 */ /* 0x0040a8000c1e1500 */
[----:B0-----:R-:W3:Y:S04]  /*77c0*/  LDL.LU.64 R26, [R1+0x1e20] ;  /* 0x001e2000011a7983 */ /* 0x001ee80000300a00 */
[----:B--2---:R3:W-:Y:S04]  /*77d0*/  STL [R1+0xd0], R0 ;  /* 0x0000d00001007387 */ /* 0x0047e80000100800 */
[----:B---3--:R0:W2:Y:S04]  /*77e0*/  LDG.E.U16 R0, [R26.64] ;  /* 0x000000061a007981 */ /* 0x0080a8000c1e1500 */
        /* <DEDUP_REMOVED lines=11> */
[----:B0-----:R0:W2:Y:S04]  /*78a0*/  LDG.E.U16 R0, [R6.64] ;  /* 0x0000000606007981 */ /* 0x0010a8000c1e1500 */
[----:B---3--:R1:W3:Y:S04]  /*78b0*/  LDG.E.U16 R26, [R26.64] ;  /* 0x000000061a1a7981 */ /* 0x0082e8000c1e1500 */
[----:B0-----:R-:W3:Y:S04]  /*78c0*/  LDL.LU.64 R6, [R1+0x1df8] ;  /* 0x001df80001067983 */ /* 0x001ee80000300a00 */
[----:B--2---:R4:W-:Y:S04]  /*78d0*/  STL [R1+0xa8], R0 ;  /* 0x0000a80001007387 */ /* 0x0049e80000100800 */
[----:B----4-:R0:W2:Y:S04]  /*78e0*/  LDG.E.U16 R0, [R18.64] ;  /* 0x0000000612007981 */ /* 0x0100a8000c1e1500 */
[----:B---3--:R3:W4:Y:S04]  /*78f0*/  LDG.E.U16 R6, [R6.64] ;  /* 0x0000000606067981 */ /* 0x008728000c1e1500 */
[----:B0-----:R-:W3:Y:S04]  /*7900*/  LDL.LU.64 R18, [R1+0x1df0] ;  /* 0x001df00001127983 */ /* 0x001ee80000300a00 */
[----:B--2---:R5:W-:Y:S04]  /*7910*/  STL [R1+0xa0], R0 ;  /* 0x0000a00001007387 */ /* 0x004be80000100800 */
[----:B-----5:R0:W2:Y:S04]  /*7920*/  LDG.E.U16 R0, [R8.64] ;  /* 0x0000000608007981 */ /* 0x0200a8000c1e1500 */
[----:B---3--:R-:W3:Y:S04]  /*7930*/  LDG.E.U16 R18, [R18.64] ;  /* 0x0000000612127981 */ /* 0x008ee8000c1e1500 */
[----:B0-----:R-:W5:Y:S04]  /*7940*/  LDL.LU.64 R8, [R1+0x1de8] ;  /* 0x001de80001087983 */ /* 0x001f680000300a00 */
[----:B--2---:R0:W-:Y:S04]  /*7950*/  STL [R1+0x98], R0 ;  /* 0x0000980001007387 */ /* 0x0041e80000100800 */
[----:B0-----:R0:W2:Y:S04]  /*7960*/  LDG.E.U16 R0, [R2.64] ;  /* 0x0000000602007981 */ /* 0x0010a8000c1e1500 */
[----:B-----5:R5:W3:Y:S04]  /*7970*/  LDG.E.U16 R8, [R8.64] ;  /* 0x0000000608087981 */ /* 0x020ae8000c1e1500 */
[----:B0-----:R-:W3:Y:S04]  /*7980*/  LDL.LU.64 R2, [R1+0x1de0] ;  /* 0x001de00001027983 */ /* 0x001ee80000300a00 */
[----:B--2---:R0:W-:Y:S04]  /*7990*/  STL [R1+0x90], R0 ;  /* 0x0000900001007387 */ /* 0x0041e80000100800 */
[----:B0-----:R0:W2:Y:S04]  /*79a0*/  LDG.E.U16 R0, [R10.64] ;  /* 0x000000060a007981 */ /* 0x0010a8000c1e1500 */
[----:B0-----:R-:W3:Y:S04]  /*79b0*/  LDL.LU.64 R10, [R1+0x1dd8] ;  /* 0x001dd800010a7983 */ /* 0x001ee80000300a00 */
[----:B--2---:R0:W-:Y:S04]  /*79c0*/  STL [R1+0x80], R0 ;  /* 0x0000800001007387 */ /* 0x0041e80000100800 */
[----:B0-----:R0:W2:Y:S04]  /*79d0*/  LDG.E.U16 R0, [R16.64] ;  /* 0x0000000610007981 */ /* 0x0010a8000c1e1500 */
[----:B---3--:R3:W3:Y:S04]  /*79e0*/  LDG.E.U16 R10, [R10.64] ;  /* 0x000000060a0a7981 */ /* 0x0086e8000c1e1500 */
[----:B0-----:R-:W3:Y:S04]  /*79f0*/  LDL.LU.64 R16, [R1+0x60] ;  /* 0x0000600001107983 */ /* 0x001ee80000300a00 */
[----:B--2---:R0:W-:Y:S04]  /*7a00*/  STL [R1+0x70], R0 ;  /* 0x0000700001007387 */ /* 0x0041e80000100800 */
[----:B0-----:R0:W2:Y:S04]  /*7a10*/  LDG.E.U16 R0, [R20.64] ;  /* 0x0000000614007981 */ /* 0x0010a8000c1e1500 */
[----:B---3--:R3:W3:Y:S04]  /*7a20*/  LDG.E.U16 R16, [R16.64] ;  /* 0x0000000610107981 */ /* 0x0086e8000c1e1500 */
        /* <DEDUP_REMOVED lines=17> */
[----:B0-----:R0:W2:Y:S04]  /*7b40*/  LDG.E.U16 R29, [R4.64] ;  /* 0x00000006041d7981 */ /* 0x0010a8000c1e1500 */
[----:B---3--:R3:W4:Y:S04]  /*7b50*/  LDG.E.U16 R28, [R24.64] ;  /* 0x00000006181c7981 */ /* 0x008728000c1e1500 */
[----:B0-----:R-:W5:Y:S04]  /*7b60*/  LDL.LU.64 R4, [R1+0x40] ;  /* 0x0000400001047983 */ /* 0x001f680000300a00 */
[----:B---3--:R0:W3:Y:S04]  /*7b70*/  LDG.E.U16 R24, [R22.64] ;  /* 0x0000000616187981 */ /* 0x0080e8000c1e1500 */
[----:B0-----:R0:W5:Y:S04]  /*7b80*/  LDG.E.U16 R22, [R20.64] ;  /* 0x0000000614167981 */ /* 0x001168000c1e1500 */
[----:B0-----:R0:W5:Y:S04]  /*7b90*/  LDG.E.U16 R20, [R2.64] ;  /* 0x0000000602147981 */ /* 0x001168000c1e1500 */
[----:B--2---:R-:W-:Y:S04]  /*7ba0*/  STL [R1+0x1d84], R29 ;  /* 0x001d841d01007387 */ /* 0x004fe80000100800 */
[----:B----4-:R2:W-:Y:S04]  /*7bb0*/  STL [R1+0x1d88], R28 ;  /* 0x001d881c01007387 */ /* 0x0105e80000100800 */
[----:B--2---:R-:W2:Y:S04]  /*7bc0*/  LDL.LU.64 R28, [R1+0x20] ;  /* 0x00002000011c7983 */ /* 0x004ea80000300a00 */
[----:B---3--:R3:W-:Y:S04]  /*7bd0*/  STL [R1+0x1d8c], R24 ;  /* 0x001d8c1801007387 */ /* 0x0087e80000100800 */
[----:B---3--:R-:W3:Y:S04]  /*7be0*/  LDL.LU.64 R24, [R1+0x10] ;  /* 0x0000100001187983 */ /* 0x008ee80000300a00 */
[----:B-----5:R4:W-:Y:S04]  /*7bf0*/  STL [R1+0x1d90], R22 ;  /* 0x001d901601007387 */ /* 0x0209e80000100800 */
[----:B----4-:R-:W4:Y:S04]  /*7c00*/  LDL.LU.64 R22, [R1+0x30] ;  /* 0x0000300001167983 */ /* 0x010f280000300a00 */
[----:B0-----:R-:W5:Y:S04]  /*7c10*/  LDL.LU.64 R2, [R1+0x88] ;  /* 0x0000880001027983 */ /* 0x001f680000300a00 */
[----:B------:R0:W-:Y:S04]  /*7c20*/  STL [R1+0x1d94], R20 ;  /* 0x001d941401007387 */ /* 0x0001e80000100800 */
[----:B0-----:R-:W2:Y:S04]  /*7c30*/  LDL.LU.64 R20, [R1+0x50] ;  /* 0x0000500001147983 */ /* 0x001ea80000300a00 */
[----:B---3--:R0:W3:Y:S04]  /*7c40*/  LDG.E.U16 R25, [R24.64] ;  /* 0x0000000618197981 */ /* 0x0080e8000c1e1500 */
[----:B-----5:R-:W5:Y:S04]  /*7c50*/  LDG.E.U16 R3, [R2.64] ;  /* 0x0000000602037981 */ /* 0x020f68000c1e1500 */
[----:B------:R0:W-:Y:S04]  /*7c60*/  STL [R1+0x1d98], R18 ;  /* 0x001d981201007387 */ /* 0x0001e80000100800 */
[----:B0-----:R-:W3:Y:S04]  /*7c70*/  LDL.LU.64 R18, [R1+0xd8] ;  /* 0x0000d80001127983 */ /* 0x001ee80000300a00 */
[----:B--2---:R4:W2:Y:S04]  /*7c80*/  LDG.E.U16 R17, [R20.64] ;  /* 0x0000000614117981 */ /* 0x0048a8000c1e1500 */
[----:B----4-:R0:W4:Y:S04]  /*7c90*/  LDG.E.U16 R21, [R22.64] ;  /* 0x0000000616157981 */ /* 0x010128000c1e1500 */
[----:B0-----:R0:W2:Y:S04]  /*7ca0*/  LDG.E.U16 R23, [R28.64] ;  /* 0x000000061c177981 */ /* 0x0010a8000c1e1500 */
[----:B-----5:R5:W-:Y:S04]  /*7cb0*/  STL [R1+0x1d6c], R3 ;  /* 0x001d6c0301007387 */ /* 0x020be80000100800 */
[----:B-----5:R-:W5:Y:S04]  /*7cc0*/  LDL.LU.64 R2, [R1+0x78] ;  /* 0x0000780001027983 */ /* 0x020f680000300a00 */
[----:B------:R5:W-:Y:S04]  /*7cd0*/  STL [R1+0x18], R0 ;  /* 0x0000180001007387 */ /* 0x000be80000100800 */
[----:B-----5:R3:W5:Y:S04]  /*7ce0*/  LDG.E.U16 R0, [R2.64] ;  /* 0x0000000602007981 */ /* 0x020768000c1e1500 */
[----:B---3--:R3:W2:Y:S04]  /*7cf0*/  LDG.E.U16 R2, [R18.64] ;  /* 0x0000000612027981 */ /* 0x0086a8000c1e1500 */
[----:B---3--:R3:W3:Y:S04]  /*7d00*/  LDG.E.U16 R19, [R4.64] ;  /* 0x0000000604137981 */ /* 0x0086e8000c1e1500 */
[----:B-----5:R-:W-:Y:S04]  /*7d10*/  STL [R1+0x1d70], R0 ;  /* 0x001d700001007387 */ /* 0x020fe80000100800 */
[----:B--2---:R-:W-:Y:S04]  /*7d20*/  STL [R1+0x1d74], R2 ;  /* 0x001d740201007387 */ /* 0x004fe80000100800 */
[----:B------:R2:W-:Y:S04]  /*7d30*/  STL [R1+0x1d78], R16 ;  /* 0x001d781001007387 */ /* 0x0005e80000100800 */
[----:B------:R-:W5:Y:S04]  /*7d40*/  LDL.LU R18, [R1+0x1f8] ;  /* 0x0001f80001127983 */ /* 0x000f680000300800 */
[----:B------:R-:W4:Y:S04]  /*7d50*/  LDL.LU R20, [R1+0x1e0] ;  /* 0x0001e00001147983 */ /* 0x000f280000300800 */
[----:B--2---:R-:W2:Y:S04]  /*7d60*/  LDL.LU R16, [R1+0x90] ;  /* 0x0000900001107983 */ /* 0x004ea80000300800 */
[----:B------:R-:W2:Y:S04]  /*7d70*/  LDL.LU R2, [R1+0x80] ;  /* 0x0000800001027983 */ /* 0x000ea80000300800 */
[----:B------:R-:W2:Y:S04]  /*7d80*/  LDL.LU R0, [R1+0x70] ;  /* 0x0000700001007983 */ /* 0x000ea80000300800 */
[----:B------:R-:W2:Y:S04]  /*7d90*/  LDL.LU R3, [R1+0x68] ;  /* 0x0000680001037983 */ /* 0x000ea80000300800 */
[----:B------:R0:W-:Y:S04]  /*7da0*/  STL [R1+0x1d7c], R17 ;  /* 0x001d7c1101007387 */ /* 0x0001e80000100800 */
[----:B0-----:R-:W2:Y:S04]  /*7db0*/  LDL.LU R17, [R1+0x14c] ;  /* 0x00014c0001117983 */ /* 0x001ea80000300800 */
[----:B---3--:R-:W1:Y:S04]  /*7dc0*/  LDL.LU.64 R4, [R1+0x1da8] ;  /* 0x001da80001047983 */ /* 0x008e680000300a00 */
[----:B------:R0:W-:Y:S04]  /*7dd0*/  STL [R1+0x1d80], R19 ;  /* 0x001d801301007387 */ /* 0x0001e80000100800 */
[----:B------:R-:W3:Y:S04]  /*7de0*/  S2R R29, SR_TID.X ;  /* 0x00000000001d7919 */ /* 0x000ee80000002100 */
[----:B-1----:R1:W2:Y:S04]  /*7df0*/  LDG.E.U16 R27, [R4.64] ;  /* 0x00000006041b7981 */ /* 0x0022a8000c1e1500 */
[----:B-1----:R-:W2:Y:S01]  /*7e00*/  LDL.LU.64 R4, [R1+0x1da0] ;  /* 0x001da00001047983 */ /* 0x002ea20000300a00 */
[----:B---3--:R-:W-:-:S03]  /*7e10*/  LOP3.LUT R29, R29, 0x7f, RZ, 0xc0, !PT ;  /* 0x0000007f1d1d7812 */ /* 0x008fc600078ec0ff */
[----:B------:R-:W3:Y:S01]  /*7e20*/  LDL.LU R22, [R1+0x58] ;  /* 0x0000580001167983 */ /* 0x000ee20000300800 */
[----:B------:R-:W-:-:S03]  /*7e30*/  SHF.L.U32 R29, R29, 0x1, RZ ;  /* 0x000000011d1d7819 */ /* 0x000fc600000006ff */
[----:B------:R-:W3:Y:S01]  /*7e40*/  LDL.LU R15, [R1+0x188] ;  /* 0x00018800010f7983 */ /* 0x000ee20000300800 */
[----:B0-----:R-:W-:-:S03]  /*7e50*/  LOP3.LUT R19, R29, 0x60, RZ, 0x3c, !PT ;  /* 0x000000601d137812 */ /* 0x001fc600078e3cff */
[----:B------:R-:W3:Y:S04]  /*7e60*/  LDL.LU R13, [R1+0x194] ;  /* 0x00019400010d7983 */ /* 0x000ee80000300800 */
[----:B------:R-:W3:Y:S04]  /*7e70*/  LDL.LU R11, [R1+0x1ac] ;  /* 0x0001ac00010b7983 */ /* 0x000ee80000300800 */
[----:B------:R-:W3:Y:S04]  /*7e80*/  LDL.LU R24, [R1+0x38] ;  /* 0x0000380001187983 */ /* 0x000ee80000300800 */
[----:B------:R-:W3:Y:S04]  /*7e90*/  LDL.LU R28, [R1+0x28] ;  /* 0x00002800011c7983 */ /* 0x000ee80000300800 */
[----:B------:R-:W3:Y:S04]  /*7ea0*/  LDL.LU R29, [R1+0x18] ;  /* 0x00001800011d7983 */ /* 0x000ee80000300800 */
[----:B------:R-:W3:Y:S04]  /*7eb0*/  LDL.LU R9, [R1+0x1b8] ;  /* 0x0001b80001097983 */ /* 0x000ee80000300800 */
[----:B------:R-:W3:Y:S04]  /*7ec0*/  LDL.LU R7, [R1+0x1d4] ;  /* 0x0001d40001077983 */ /* 0x000ee80000300800 */
[----:B--2---:R0:W2:Y:S04]  /*7ed0*/  LDG.E.U16 R4, [R4.64] ;  /* 0x0000000604047981 */ /* 0x0040a8000c1e1500 */
[----:B0-----:R-:W2:Y:S04]  /*7ee0*/  LDL.LU R5, [R1+0x48] ;  /* 0x0000480001057983 */ /* 0x001ea80000300800 */
[----:B-----5:R0:W-:Y:S04]  /*7ef0*/  STS.U16 [R19+0x4600], R18 ;  /* 0x0046001213007388 */ /* 0x0201e80000000400 */
[----:B----4-:R1:W-:Y:S04]  /*7f00*/  STS.U16 [R19+0x4e00], R20 ;  /* 0x004e001413007388 */ /* 0x0103e80000000400 */
[----:B0-----:R-:W4:Y:S04]  /*7f10*/  LDL.LU R18, [R1+0x1d98] ;  /* 0x001d980001127983 */ /* 0x001f280000300800 */
[----:B-1----:R-:W5:Y:S04]  /*7f20*/  LDL.LU R20, [R1+0x1d94] ;  /* 0x001d940001147983 */ /* 0x002f680000300800 */
[----:B---3--:R-:W-:Y:S04]  /*7f30*/  STS.U16 [R19+0x5600], R7 ;  /* 0x0056000713007388 */ /* 0x008fe80000000400 */
[----:B------:R-:W-:Y:S04]  /*7f40*/  STS.U16 [R19+0x5e00], R9 ;  /* 0x005e000913007388 */ /* 0x000fe80000000400 */
[----:B------:R-:W-:Y:S04]  /*7f50*/  STS.U16 [R19+0x6600], R11 ;  /* 0x0066000b13007388 */ /* 0x000fe80000000400 */
[----:B------:R-:W-:Y:S04]  /*7f60*/  STS.U16 [R19+0x6e00], R13 ;  /* 0x006e000d13007388 */ /* 0x000fe80000000400 */
[----:B------:R-:W-:Y:S04]  /*7f70*/  STS.U16 [R19+0x7600], R15 ;  /* 0x0076000f13007388 */ /* 0x000fe80000000400 */
[----:B------:R0:W-:Y:S04]  /*7f80*/  STS.U16 [R19+0x7e00], R17 ;  /* 0x007e001113007388 */ /* 0x0001e80000000400 */
[----:B------:R1:W-:Y:S04]  /*7f90*/  STS.U16 [R19+0x8600], R16 ;  /* 0x0086001013007388 */ /* 0x0003e80000000400 */
[----:B------:R3:W-:Y:S04]  /*7fa0*/  STS.U16 [R19+0x8e00], R2 ;  /* 0x008e000213007388 */ /* 0x0007e80000000400 */
[----:B0-----:R-:W4:Y:S04]  /*7fb0*/  LDL.LU R17, [R1+0x370] ;  /* 0x0003700001117983 */ /* 0x001f280000300800 */
[----:B-1----:R-:W4:Y:S04]  /*7fc0*/  LDL.LU R16, [R1+0x344] ;  /* 0x0003440001107983 */ /* 0x002f280000300800 */
[----:B------:R0:W-:Y:S04]  /*7fd0*/  STS.U16 [R19+0x9600], R0 ;  /* 0x0096000013007388 */ /* 0x0001e80000000400 */
[----:B---3--:R-:W3:Y:S04]  /*7fe0*/  LDL.LU R2, [R1+0x32c] ;  /* 0x00032c0001027983 */ /* 0x008ee80000300800 */
[----:B------:R1:W-:Y:S04]  /*7ff0*/  STS.U16 [R19+0x9e00], R3 ;  /* 0x009e000313007388 */ /* 0x0003e80000000400 */
[----:B0-----:R-:W3:Y:S04]  /*8000*/  LDL.LU R0, [R1+0x310] ;  /* 0x0003100001007983 */ /* 0x001ee80000300800 */
[----:B-1----:R-:W3:Y:S04]  /*8010*/  LDL.LU R3, [R1+0x1f4] ;  /* 0x0001f40001037983 */ /* 0x002ee80000300800 */
[----:B------:R-:W3:Y:S04]  /*8020*/  LDL.LU R7, [R1+0xb8] ;  /* 0x0000b80001077983 */ /* 0x000ee80000300800 */
[----:B------:R-:W3:Y:S04]  /*8030*/  LDL.LU R9, [R1+0xb0] ;  /* 0x0000b00001097983 */ /* 0x000ee80000300800 */
[----:B------:R-:W3:Y:S04]  /*8040*/  LDL.LU R11, [R1+0xa8] ;  /* 0x0000a800010b7983 */ /* 0x000ee80000300800 */
[----:B------:R-:W3:Y:S04]  /*8050*/  LDL.LU R13, [R1+0xa0] ;  /* 0x0000a000010d7983 */ /* 0x000ee80000300800 */
[----:B------:R0:W-:Y:S04]  /*8060*/  STS.U16 [R19+0xa600], R22 ;  /* 0x00a6001613007388 */ /* 0x0001e80000000400 */
[----:B------:R-:W3:Y:S04]  /*8070*/  LDL.LU R15, [R1+0x98] ;  /* 0x00009800010f7983 */ /* 0x000ee80000300800 */
[----:B0-----:R-:W3:Y:S04]  /*8080*/  LDL.LU R22, [R1+0x1d90] ;  /* 0x001d900001167983 */ /* 0x001ee80000300800 */
[----:B--2---:R-:W-:Y:S04]  /*8090*/  STS.U16 [R19+0xae00], R5 ;  /* 0x00ae000513007388 */ /* 0x004fe80000000400 */
[----:B------:R0:W-:Y:S04]  /*80a0*/  STS.U16 [R19+0xb600], R24 ;  /* 0x00b6001813007388 */ /* 0x0001e80000000400 */
[----:B------:R1:W-:Y:S04]  /*80b0*/  STS.U16 [R19+0xbe00], R28 ;  /* 0x00be001c13007388 */ /* 0x0003e80000000400 */
[----:B------:R2:W-:Y:S04]  /*80c0*/  STS.U16 [R19+0xc600], R29 ;  /* 0x00c6001d13007388 */ /* 0x0005e80000000400 */
[----:B0-----:R-:W3:Y:S04]  /*80d0*/  LDL.LU R24, [R1+0x1d8c] ;  /* 0x001d8c0001187983 */ /* 0x001ee80000300800 */
[----:B-1----:R-:W3:Y:S04]  /*80e0*/  LDL.LU R28, [R1+0x1d88] ;  /* 0x001d8800011c7983 */ /* 0x002ee80000300800 */
[----:B--2---:R-:W2:Y:S04]  /*80f0*/  LDL.LU R29, [R1+0x1d84] ;  /* 0x001d8400011d7983 */ /* 0x004ea80000300800 */
[----:B------:R-:W0:Y:S02]  /*8100*/  S2R R5, SR_TID.X ;  /* 0x0000000000057919 */ /* 0x000e240000002100 */
[----:B0-----:R-:W-:-:S02]  /*8110*/  LOP3.LUT R5, R5, 0x7f, RZ, 0xc0, !PT ;  /* 0x0000007f05057812 */ /* 0x001fc400078ec0ff */
[----:B--2---:R0:W-:Y:S04]  /*8120*/  STS.U16 [R19+0xce00], R29 ;  /* 0x00ce001d13007388 */ /* 0x0041e80000000400 */
[----:B---3--:R1:W-:Y:S04]  /*8130*/  STS.U16 [R19+0xd600], R28 ;  /* 0x00d6001c13007388 */ /* 0x0083e80000000400 */
[----:B------:R2:W-:Y:S04]  /*8140*/  STS.U16 [R19+0xde00], R24 ;  /* 0x00de001813007388 */ /* 0x0005e80000000400 */
[----:B0-----:R-:W3:Y:S01]  /*8150*/  LDL.LU R29, [R1+0xc0] ;  /* 0x0000c000011d7983 */ /* 0x001ee20000300800 */
[----:B-1----:R-:W-:-:S03]  /*8160*/  SHF.L.U32 R28, R5, 0x1, RZ ;  /* 0x00000001051c7819 */ /* 0x002fc600000006ff */
[----:B------:R0:W-:Y:S04]  /*8170*/  STS.U16 [R19+0xe600], R22 ;  /* 0x00e6001613007388 */ /* 0x0001e80000000400 */
[----:B--2---:R-:W2:Y:S04]  /*8180*/  LDL.LU R24, [R1+0xc8] ;  /* 0x0000c80001187983 */ /* 0x004ea80000300800 */
[----:B-----5:R1:W-:Y:S04]  /*8190*/  STS.U16 [R19+0xee00], R20 ;  /* 0x00ee001413007388 */ /* 0x0203e80000000400 */
[----:B0-----:R-:W5:Y:S04]  /*81a0*/  LDL.LU R22, [R1+0xd0] ;  /* 0x0000d00001167983 */ /* 0x001f680000300800 */
[----:B----4-:R0:W-:Y:S04]  /*81b0*/  STS.U16 [R19+0xf600], R18 ;  /* 0x00f6001213007388 */ /* 0x0101e80000000400 */
[----:B-1----:R-:W4:Y:S01]  /*81c0*/  LDL.LU R20, [R1+0x150] ;  /* 0x0001500001147983 */ /* 0x002f220000300800 */
[----:B------:R-:W-:-:S03]  /*81d0*/  LOP3.LUT R5, R28, 0x70, RZ, 0x3c, !PT ;  /* 0x000000701c057812 */ /* 0x000fc600078e3cff */
[----:B------:R1:W-:Y:S04]  /*81e0*/  STS.U16 [R19+0xfe00], R26 ;  /* 0x00fe001a13007388 */ /* 0x0003e80000000400 */
[----:B0-----:R-:W2:Y:S04]  /*81f0*/  LDL.LU R18, [R1+0x19c] ;  /* 0x00019c0001127983 */ /* 0x001ea80000300800 */
[----:B-1----:R-:W2:Y:S04]  /*8200*/  LDL.LU R19, [R1+0x1d80] ;  /* 0x001d800001137983 */ /* 0x002ea80000300800 */
[----:B------:R-:W2:Y:S04]  /*8210*/  LDL.LU R26, [R1+0x1c8] ;  /* 0x0001c800011a7983 */ /* 0x000ea80000300800 */
[----:B------:R0:W-:Y:S04]  /*8220*/  STS.U16 [R5+0x700], R17 ;  /* 0x0007001105007388 */ /* 0x0001e80000000400 */
[----:B------:R1:W-:Y:S04]  /*8230*/  STS.U16 [R5+0xf00], R16 ;  /* 0x000f001005007388 */ /* 0x0003e80000000400 */
[----:B------:R1:W-:Y:S04]  /*8240*/  STS.U16 [R5+0x1700], R2 ;  /* 0x0017000205007388 */ /* 0x0003e80000000400 */
[----:B0-----:R-:W3:Y:S04]  /*8250*/  LDL.LU R17, [R1+0x1d7c] ;  /* 0x001d7c0001117983 */ /* 0x001ee80000300800 */
[----:B-1----:R-:W3:Y:S04]  /*8260*/  LDL.LU R16, [R1+0x1d78] ;  /* 0x001d780001107983 */ /* 0x002ee80000300800 */
[----:B------:R-:W3:Y:S04]  /*8270*/  LDL.LU R2, [R1+0x1d74] ;  /* 0x001d740001027983 */ /* 0x000ee80000300800 */
[----:B------:R0:W-:Y:S04]  /*8280*/  STS.U16 [R5+0x1f00], R0 ;  /* 0x001f000005007388 */ /* 0x0001e80000000400 */
[----:B------:R1:W-:Y:S04]  /*8290*/  STS.U16 [R5+0x2700], R3 ;  /* 0x0027000305007388 */ /* 0x0003e80000000400 */
[----:B0-----:R-:W3:Y:S04]  /*82a0*/  LDL.LU R0, [R1+0x1d70] ;  /* 0x001d700001007983 */ /* 0x001ee80000300800 */
[----:B-1----:R-:W3:Y:S04]  /*82b0*/  LDL.LU R3, [R1+0x1d6c] ;  /* 0x001d6c0001037983 */ /* 0x002ee80000300800 */
[----:B--2---:R-:W-:Y:S04]  /*82c0*/  STS.U16 [R5+0x2f00], R26 ;  /* 0x002f001a05007388 */ /* 0x004fe80000000400 */
[----:B------:R-:W-:Y:S04]  /*82d0*/  STS.U16 [R5+0x3700], R18 ;  /* 0x0037001205007388 */ /* 0x000fe80000000400 */
[----:B----4-:R-:W-:Y:S04]  /*82e0*/  STS.U16 [R5+0x3f00], R20 ;  /* 0x003f001405007388 */ /* 0x010fe80000000400 */
[----:B-----5:R-:W-:Y:S04]  /*82f0*/  STS.U16 [R5+0x4700], R22 ;  /* 0x0047001605007388 */ /* 0x020fe80000000400 */
[----:B------:R-:W-:Y:S04]  /*8300*/  STS.U16 [R5+0x4f00], R24 ;  /* 0x004f001805007388 */ /* 0x000fe80000000400 */
[----:B---3--:R-:W-:Y:S04]  /*8310*/  STS.U16 [R5+0x5700], R29 ;  /* 0x0057001d05007388 */ /* 0x008fe80000000400 */
[----:B------:R-:W-:Y:S04]  /*8320*/  STS.U16 [R5+0x5f00], R7 ;  /* 0x005f000705007388 */ /* 0x000fe80000000400 */
[----:B------:R-:W-:Y:S04]  /*8330*/  STS.U16 [R5+0x6700], R9 ;  /* 0x0067000905007388 */ /* 0x000fe80000000400 */
[----:B------:R-:W-:Y:S04]  /*8340*/  STS.U16 [R5+0x6f00], R11 ;  /* 0x006f000b05007388 */ /* 0x000fe80000000400 */
[----:B------:R-:W-:Y:S04]  /*8350*/  STS.U16 [R5+0x7700], R13 ;  /* 0x0077000d05007388 */ /* 0x000fe80000000400 */
[----:B------:R-:W-:Y:S04]  /*8360*/  STS.U16 [R5+0x7f00], R15 ;  /* 0x007f000f05007388 */ /* 0x000fe80000000400 */
[----:B------:R0:W-:Y:S04]  /*8370*/  STS.U16 [R5+0x8700], R3 ;  /* 0x0087000305007388 */ /* 0x0001e80000000400 */
[----:B------:R1:W-:Y:S04]  /*8380*/  STS.U16 [R5+0x8f00], R0 ;  /* 0x008f000005007388 */ /* 0x0003e80000000400 */
[----:B------:R2:W-:Y:S01]  /*8390*/  STS.U16 [R5+0x9700], R2 ;  /* 0x0097000205007388 */ /* 0x0005e20000000400 */
[----:B0-----:R-:W-:-:S02]  /*83a0*/  MOV R3, 0xff800000 ;  /* 0xff80000000037802 */ /* 0x001fc40000000f00 */
[----:B-1----:R-:W-:Y:S01]  /*83b0*/  MOV R0, 0xff800000 ;  /* 0xff80000000007802 */ /* 0x002fe20000000f00 */
[----:B--2---:R-:W-:-:S05]  /*83c0*/  IMAD.MOV.U32 R2, RZ, RZ, 0x3f800000 ;  /* 0x3f800000ff027424 */ /* 0x004fca00078e00ff */
[----:B------:R0:W-:Y:S04]  /*83d0*/  STL [R1+0xc68], R2 ;  /* 0x000c680201007387 */ /* 0x0001e80000100800 */
[----:B------:R-:W-:Y:S01]  /*83e0*/  STL [R1+0x6e4], R0 ;  /* 0x0006e40001007387 */ /* 0x000fe20000100800 */
[----:B0-----:R-:W-:-:S03]  /*83f0*/  IMAD.MOV.U32 R2, RZ, RZ, -0x800000 ;  /* 0xff800000ff027424 */ /* 0x001fc600078e00ff */
[----:B------:R-:W-:Y:S04]  /*8400*/  STL [R1+0x6dc], R3 ;  /* 0x0006dc0301007387 */ /* 0x000fe80000100800 */
        /* <DEDUP_REMOVED lines=11> */
[----:B------:R0:W-:Y:S04]  /*84c0*/  STL [R1+0x684], R3 ;  /* 0x0006840301007387 */ /* 0x0001e80000100800 */
[----:B------:R1:W-:Y:S04]  /*84d0*/  STL [R1+0x680], R2 ;  /* 0x0006800201007387 */ /* 0x0003e80000100800 */
[----:B------:R2:W-:Y:S01]  /*84e0*/  STL [R1+0x67c], R0 ;  /* 0x00067c0001007387 */ /* 0x0005e20000100800 */
[----:B0-----:R-:W-:-:S02]  /*84f0*/  MOV R3, 0x3f800000 ;  /* 0x3f80000000037802 */ /* 0x001fc40000000f00 */
[----:B-1----:R-:W-:-:S03]  /*8500*/  MOV R2, 0x3f800000 ;  /* 0x3f80000000027802 */ /* 0x002fc60000000f00 */
[----:B------:R-:W-:Y:S01]  /*8510*/  STL [R1+0xc6c], R3 ;  /* 0x000c6c0301007387 */ /* 0x000fe20000100800 */
[----:B--2---:R-:W-:-:S03]  /*8520*/  IMAD.MOV.U32 R0, RZ, RZ, 0x3f800000 ;  /* 0x3f800000ff007424 */ /* 0x004fc600078e00ff */
        /* <DEDUP_REMOVED lines=13> */
[----:B------:R-:W-:Y:S04]  /*8600*/  STL [R1+0xac0], RZ ;  /* 0x000ac0ff01007387 */ /* 0x000fe80000100800 */
[----:B------:R0:W-:Y:S04]  /*8610*/  STL [R1+0xca4], R0 ;  /* 0x000ca40001007387 */ /* 0x0001e80000100800 */
[----:B------:R-:W-:Y:S04]  /*8620*/  STL [R1+0xac4], RZ ;  /* 0x000ac4ff01007387 */ /* 0x000fe80000100800 */
        /* <DEDUP_REMOVED lines=227> */
[----:B------:R-:W1:Y:S04]  /*9460*/  S2R R24, SR_CTAID.X ;  /* 0x0000000000187919 */ /* 0x000e680000002500 */
        /* <DEDUP_REMOVED lines=14> */
[----:B------:R-:W-:Y:S04]  /*9550*/  STS.U16 [R5+0x9f00], R16 ;  /* 0x009f001005007388 */ /* 0x000fe80000000400 */
[----:B------:R-:W-:Y:S04]  /*9560*/  STL [R1+0xbac], RZ ;  /* 0x000bacff01007387 */ /* 0x000fe80000100800 */
[----:B------:R-:W-:Y:S04]  /*9570*/  STS.U16 [R5+0xa700], R17 ;  /* 0x00a7001105007388 */ /* 0x000fe80000000400 */
[----:B------:R-:W-:Y:S04]  /*9580*/  STL [R1+0xc20], RZ ;  /* 0x000c20ff01007387 */ /* 0x000fe80000100800 */
[----:B------:R-:W-:Y:S04]  /*9590*/  STS.U16 [R5+0xaf00], R19 ;  /* 0x00af001305007388 */ /* 0x000fe80000000400 */
[----:B------:R-:W-:Y:S04]  /*95a0*/  STL [R1+0xc24], RZ ;  /* 0x000c24ff01007387 */ /* 0x000fe80000100800 */
[----:B------:R2:W-:Y:S04]  /*95b0*/  STS.U16 [R5+0xb700], R21 ;  /* 0x00b7001505007388 */ /* 0x0005e80000000400 */
[----:B------:R-:W-:Y:S04]  /*95c0*/  STL [R1+0xc28], RZ ;  /* 0x000c28ff01007387 */ /* 0x000fe80000100800 */
[----:B------:R-:W-:Y:S04]  /*95d0*/  STS.U16 [R5+0xbf00], R23 ;  /* 0x00bf001705007388 */ /* 0x000fe80000000400 */
[----:B------:R-:W-:Y:S04]  /*95e0*/  STL [R1+0xc2c], RZ ;  /* 0x000c2cff01007387 */ /* 0x000fe80000100800 */
[----:B------:R-:W3:Y:S04]  /*95f0*/  S2R R15, SR_TID.X ;  /* 0x00000000000f7919 */ /* 0x000ee80000002100 */
[----:B------:R-:W-:Y:S04]  /*9600*/  STS.U16 [R5+0xc700], R25 ;  /* 0x00c7001905007388 */ /* 0x000fe80000000400 */
[----:B------:R-:W-:Y:S01]  /*9610*/  STL [R1+0xc30], RZ ;  /* 0x000c30ff01007387 */ /* 0x000fe20000100800 */
[----:B-1----:R-:W-:-:S03]  /*9620*/  SHF.L.U32 R24, R24, 0x7, RZ ;  /* 0x0000000718187819 */ /* 0x002fc600000006ff */
[----:B------:R-:W-:Y:S04]  /*9630*/  STS.U16 [R5+0xcf00], R27 ;  /* 0x00cf001b05007388 */ /* 0x000fe80000000400 */
[----:B------:R-:W-:Y:S04]  /*9640*/  STL [R1+0xc34], RZ ;  /* 0x000c34ff01007387 */ /* 0x000fe80000100800 */
[----:B------:R-:W-:Y:S04]  /*9650*/  STS.U16 [R5+0xd700], R14 ;  /* 0x00d7000e05007388 */ /* 0x000fe80000000400 */
[----:B------:R-:W-:Y:S04]  /*9660*/  STL [R1+0xc38], RZ ;  /* 0x000c38ff01007387 */ /* 0x000fe80000100800 */
[----:B------:R-:W-:Y:S04]  /*9670*/  STS.U16 [R5+0xdf00], R12 ;  /* 0x00df000c05007388 */ /* 0x000fe80000000400 */
[----:B------:R-:W-:Y:S04]  /*9680*/  STL [R1+0xc3c], RZ ;  /* 0x000c3cff01007387 */ /* 0x000fe80000100800 */
[----:B------:R1:W-:Y:S04]  /*9690*/  STS.U16 [R5+0xe700], R10 ;  /* 0x00e7000a05007388 */ /* 0x0003e80000000400 */
[----:B------:R4:W-:Y:S01]  /*96a0*/  STL [R1+0xc10], RZ ;  /* 0x000c10ff01007387 */ /* 0x0009e20000100800 */
[----:B0-----:R-:W-:-:S03]  /*96b0*/  IADD3 R0, R24, 0x80, RZ ;  /* 0x0000008018007810 */ /* 0x001fc60007ffe0ff */
[----:B------:R4:W-:Y:S04]  /*96c0*/  STS.U16 [R5+0xef00], R8 ;  /* 0x00ef000805007388 */ /* 0x0009e80000000400 */
[----:B------:R4:W-:Y:S04]  /*96d0*/  STL [R1+0xc14], RZ ;  /* 0x000c14ff01007387 */ /* 0x0009e80000100800 */
[----:B------:R4:W-:Y:S04]  /*96e0*/  STS.U16 [R5+0xf700], R6 ;  /* 0x00f7000605007388 */ /* 0x0009e80000000400 */
[----:B------:R4:W-:Y:S04]  /*96f0*/  STL [R1+0xc18], RZ ;  /* 0x000c18ff01007387 */ /* 0x0009e80000100800 */
[----:B------:R4:W-:Y:S04]  /*9700*/  STS.U16 [R5+0xff00], R4 ;  /* 0x00ff000405007388 */ /* 0x0009e80000000400 */
[----:B------:R4:W-:Y:S01]  /*9710*/  STL [R1+0xc1c], RZ ;  /* 0x000c1cff01007387 */ /* 0x0009e20000100800 */
[----:B------:R-:W-:-:S02]  /*9720*/  ISETP.GE.AND P0, PT, R0, 0x1, PT ;  /* 0x000000010000780c */ /* 0x000fc40003f06270 */
[C---:B---3--:R-:W-:Y:S02]  /*9730*/  LOP3.LUT R18, R15.reuse, 0x60, RZ, 0xc0, !PT ;  /* 0x000000600f127812 */ /* 0x048fe400078ec0ff */
[C---:B--2---:R-:W-:Y:S02]  /*9740*/  LOP3.LUT R21, R15.reuse, 0x1c, RZ, 0xc0, !PT ;  /* 0x0000001c0f157812 */ /* 0x044fe400078ec0ff */
[----:B------:R-:W-:Y:S02]  /*9750*/  LOP3.LUT R20, R15, 0x3, RZ, 0xc0, !PT ;  /* 0x000000030f147812 */ /* 0x000fe400078ec0ff */
[----:B-1----:R-:W-:-:S05]  /*9760*/  SHF.L.U32 R10, R18, 0x6, RZ ;  /* 0x00000006120a7819 */ /* 0x002fca00000006ff */
[----:B------:R-:W-:Y:S05]  /*9770*/  @!P0 BRA `(.L_x_0) ;  /* 0x0006020000008947 */ /* 0x000fea0003800000 */
[----:B----4-:R-:W0:Y:S01]  /*9780*/  S2R R13, SR_CTAID.Y ;  /* 0x00000000000d7919 */ /* 0x010e220000002600 */
[C---:B------:R-:W-:Y:S01]  /*9790*/  LOP3.LUT R29, R15.reuse, 0x7f, RZ, 0xc0, !PT ;  /* 0x0000007f0f1d7812 */ /* 0x040fe200078ec0ff */
[----:B------:R-:W-:Y:S01]  /*97a0*/  IMAD.MOV.U32 R4, RZ, RZ, c[0x0][0x1a8] ;  /* 0x00006a00ff047624 */ /* 0x000fe200078e00ff */
[----:B------:R-:W-:Y:S01]  /*97b0*/  LOP3.LUT R6, R15, 0x7, RZ, 0xc0, !PT ;  /* 0x000000070f067812 */ /* 0x000fe200078ec0ff */
[----:B------:R-:W-:Y:S01]  /*97c0*/  UMOV UR4, URZ ;  /* 0x0000003f00047c82 */ /* 0x000fe20008000000 */
[----:B------:R-:W-:Y:S01]  /*97d0*/  LEA.HI R14, R21, 0x18, RZ, 0x1e ;  /* 0x00000018150e7811 */ /* 0x000fe200078ff0ff */
[----:B------:R-:W-:Y:S01]  /*97e0*/  IMAD R3, R29, c[0x0][0x1a8], RZ ;  /* 0x00006a001d037a24 */ /* 0x000fe200078e02ff */
[----:B------:R-:W-:Y:S01]  /*97f0*/  LEA.HI R11, R21, 0x30, RZ, 0x1e ;  /* 0x00000030150b7811 */ /* 0x000fe200078ff0ff */
[----:B------:R-:W-:Y:S01]  /*9800*/  IMAD R2, R29, c[0x0][0x1b4], RZ ;  /* 0x00006d001d027a24 */ /* 0x000fe200078e02ff */
[----:B------:R-:W-:Y:S02]  /*9810*/  LEA.HI R19, R21, 0x68, RZ, 0x1e ;  /* 0x0000006815137811 */ /* 0x000fe400078ff0ff */
[----:B------:R-:W-:Y:S01]  /*9820*/  LEA R4, R4, R3, 0x7 ;  /* 0x0000000304047211 */ /* 0x000fe200078e38ff */
[----:B------:R-:W-:Y:S01]  /*9830*/  IMAD.SHL.U32 R8, R2, 0x2, RZ ;  /* 0x0000000202087824 */ /* 0x000fe200078e00ff */
[----:B------:R-:W-:Y:S01]  /*9840*/  ISETP.NE.U32.AND P6, PT, R20, RZ, PT ;  /* 0x000000ff1400720c */ /* 0x000fe20003fc5070 */
[----:B------:R-:W-:Y:S01]  /*9850*/  IMAD.HI R2, R2, 0x2, RZ ;  /* 0x0000000202027827 */ /* 0x000fe200078e02ff */
[----:B------:R-:W-:-:S03]  /*9860*/  IADD3 R19, R24, R19, RZ ;  /* 0x0000001318137210 */ /* 0x000fc60007ffe0ff */
[C---:B0-----:R-:W-:Y:S02]  /*9870*/  IMAD R5, R13.reuse, c[0x0][0x1a0], RZ ;  /* 0x000068000d057a24 */ /* 0x041fe400078e02ff */
[----:B------:R-:W-:-:S03]  /*9880*/  IMAD R0, R13, c[0x0][0x1b0], RZ ;  /* 0x00006c000d007a24 */ /* 0x000fc600078e02ff */
[C---:B------:R-:W-:Y:S02]  /*9890*/  LEA R9, P0, R5.reuse, c[0x0][0x168], 0x1 ;  /* 0x00005a0005097a11 */ /* 0x040fe400078008ff */
[C---:B------:R-:W-:Y:S01]  /*98a0*/  SHF.L.U32 R7, R0.reuse, 0x1, RZ ;  /* 0x0000000100077819 */ /* 0x040fe200000006ff */
[----:B------:R-:W-:Y:S01]  /*98b0*/  IMAD.HI R0, R0, 0x2, RZ ;  /* 0x0000000200007827 */ /* 0x000fe200078e02ff */
[----:B------:R-:W-:Y:S02]  /*98c0*/  LEA.HI.X.SX32 R5, R5, c[0x0][0x16c], 0x1, P0 ;  /* 0x00005b0005057a11 */ /* 0x000fe400000f0eff */
[CC--:B------:R-:W-:Y:S02]  /*98d0*/  LEA R22, P0, R3.reuse, R9.reuse, 0x1 ;  /* 0x0000000903167211 */ /* 0x0c0fe400078008ff */
[----:B------:R-:W-:Y:S02]  /*98e0*/  LEA R16, P1, R4, R9, 0x1 ;  /* 0x0000000904107211 */ /* 0x000fe400078208ff */
[----:B------:R-:W-:-:S02]  /*98f0*/  LEA.HI.X.SX32 R23, R3, R5, 0x1, P0 ;  /* 0x0000000503177211 */ /* 0x000fc400000f0eff */
[----:B------:R-:W-:Y:S02]  /*9900*/  LEA.HI.X.SX32 R17, R4, R5, 0x1, P1 ;  /* 0x0000000504117211 */ /* 0x000fe400008f0eff */
[----:B------:R-:W-:Y:S01]  /*9910*/  IADD3 R12, P2, P3, R8, c[0x0][0x170], R7 ;  /* 0x00005c00080c7a10 */ /* 0x000fe20007b5e007 */
[----:B------:R0:W-:Y:S01]  /*9920*/  STL.64 [R1+0x658], R22 ;  /* 0x0006581601007387 */ /* 0x0001e20000100a00 */
[C---:B------:R-:W-:Y:S01]  /*9930*/  SHF.L.U32 R5, R6.reuse, 0x4, RZ ;  /* 0x0000000406057819 */ /* 0x040fe200000006ff */
[----:B------:R-:W-:Y:S01]  /*9940*/  IMAD R7, R6, 0x4, R18 ;  /* 0x0000000406077824 */ /* 0x000fe200078e0212 */
[----:B------:R-:W-:Y:S01]  /*9950*/  IADD3.X R13, R2, c[0x0][0x174], R0, P2, P3 ;  /* 0x00005d00020d7a10 */ /* 0x000fe200017e6400 */
[----:B------:R1:W-:Y:S01]  /*9960*/  STL.64 [R1+0x650], R16 ;  /* 0x0006501001007387 */ /* 0x0003e20000100a00 */
[C---:B------:R-:W-:Y:S01]  /*9970*/  IMAD.SHL.U32 R0, R15.reuse, 0x2, RZ ;  /* 0x000000020f007824 */ /* 0x040fe200078e00ff */
[C---:B------:R-:W-:Y:S02]  /*9980*/  LEA R2, R6.reuse, R5, 0x8 ;  /* 0x0000000506027211 */ /* 0x040fe400078e40ff */
[----:B------:R-:W-:Y:S01]  /*9990*/  SHF.L.U32 R4, R15, 0x2, RZ ;  /* 0x000000020f047819 */ /* 0x000fe200000006ff */
[----:B------:R2:W-:Y:S01]  /*99a0*/  STL.64 [R1+0x648], R12 ;  /* 0x0006480c01007387 */ /* 0x0005e20000100a00 */
[----:B------:R-:W-:-:S02]  /*99b0*/  LEA R6, R6, R10, 0x8 ;  /* 0x0000000a06067211 */ /* 0x000fc400078e40ff */
[----:B------:R-:W-:Y:S01]  /*99c0*/  LOP3.LUT R4, R4, 0x7c, RZ, 0xc0, !PT ;  /* 0x0000007c04047812 */ /* 0x000fe200078ec0ff */
[----:B0-----:R-:W-:Y:S01]  /*99d0*/  IMAD R22, R29, 0x4, -R28 ;  /* 0x000000041d167824 */ /* 0x001fe200078e0a1c */
[----:B------:R-:W-:Y:S01]  /*99e0*/  SHF.R.U32.HI R3, RZ, 0x1, R18 ;  /* 0x00000001ff037819 */ /* 0x000fe20000011612 */
[----:B------:R-:W-:Y:S01]  /*99f0*/  IMAD.MOV.U32 R22, RZ, RZ, -0x800000 ;  /* 0xff800000ff167424 */ /* 0x000fe200078e00ff */
[----:B-1----:R-:W-:Y:S02]  /*9a00*/  SHF.L.U32 R17, R15, 0x8, RZ ;  /* 0x000000080f117819 */ /* 0x002fe400000006ff */
[----:B------:R-:W-:Y:S02]  /*9a10*/  LEA R4, R21, R4, 0x6 ;  /* 0x0000000415047211 */ /* 0x000fe400078e30ff */
[C---:B------:R-:W-:Y:S02]  /*9a20*/  LOP3.LUT R17, R5.reuse, 0xf00, R17, 0xf8, !PT ;  /* 0x00000f0005117812 */ /* 0x040fe400078ef811 */
[----:B------:R-:W-:-:S02]  /*9a30*/  LOP3.LUT R5, R5, 0x30, R0, 0x78, !PT ;  /* 0x0000003005057812 */ /* 0x000fc400078e7800 */
[----:B------:R-:W-:Y:S02]  /*9a40*/  LOP3.LUT R0, R2, 0x10, R0, 0x78, !PT ;  /* 0x0000001002007812 */ /* 0x000fe400078e7800 */
[----:B------:R-:W-:Y:S01]  /*9a50*/  LOP3.LUT R2, R15, 0x10, RZ, 0xc0, !PT ;  /* 0x000000100f027812 */ /* 0x000fe200078ec0ff */
[----:B------:R-:W-:Y:S01]  /*9a60*/  IMAD.U32 R7, R7, 0x80, R5 ;  /* 0x0000008007077824 */ /* 0x000fe200078e0005 */
[----:B------:R-:W-:Y:S02]  /*9a70*/  IADD3 R5, R5, R6, RZ ;  /* 0x0000000605057210 */ /* 0x000fe40007ffe0ff */
[----:B------:R-:W-:Y:S02]  /*9a80*/  LOP3.LUT R3, R4, R3, RZ, 0x3c, !PT ;  /* 0x0000000304037212 */ /* 0x000fe400078e3cff */
[----:B------:R0:W-:Y:S01]  /*9a90*/  STL [R1+0x678], R7 ;  /* 0x0006780701007387 */ /* 0x0001e20000100800 */
[C---:B------:R-:W-:Y:S02]  /*9aa0*/  LEA.HI R16, R21.reuse, 0x8, RZ, 0x1e ;  /* 0x0000000815107811 */ /* 0x040fe400078ff0ff */
[C---:B------:R-:W-:Y:S01]  /*9ab0*/  LEA.HI R15, R21.reuse, 0x10, RZ, 0x1e ;  /* 0x00000010150f7811 */ /* 0x040fe200078ff0ff */
[----:B------:R1:W-:Y:S01]  /*9ac0*/  STL [R1+0x674], R5 ;  /* 0x0006740501007387 */ /* 0x0003e20000100800 */
[----:B--2---:R-:W-:-:S02]  /*9ad0*/  LEA.HI R13, R21, 0x20, RZ, 0x1e ;  /* 0x00000020150d7811 */ /* 0x004fc400078ff0ff */
[C---:B------:R-:W-:Y:S01]  /*9ae0*/  LEA.HI R12, R21.reuse, 0x28, RZ, 0x1e ;  /* 0x00000028150c7811 */ /* 0x040fe200078ff0ff */
[----:B------:R-:W-:Y:S01]  /*9af0*/  STL [R1+0x660], R3 ;  /* 0x0006600301007387 */ /* 0x000fe20000100800 */
[C---:B------:R-:W-:Y:S02]  /*9b00*/  LEA.HI R10, R21.reuse, 0x38, RZ, 0x1e ;  /* 0x00000038150a7811 */ /* 0x040fe400078ff0ff */
[C---:B------:R-:W-:Y:S02]  /*9b10*/  LEA.HI R9, R21.reuse, 0x40, RZ, 0x1e ;  /* 0x0000004015097811 */ /* 0x040fe400078ff0ff */
[C---:B------:R-:W-:Y:S02]  /*9b20*/  LEA.HI R8, R21.reuse, 0x48, RZ, 0x1e ;  /* 0x0000004815087811 */ /* 0x040fe400078ff0ff */
[C---:B0-----:R-:W-:Y:S02]  /*9b30*/  LEA.HI R7, R21.reuse, 0x50, RZ, 0x1e ;  /* 0x0000005015077811 */ /* 0x041fe400078ff0ff */
[----:B------:R-:W-:-:S02]  /*9b40*/  LEA.HI R6, R21, 0x58, RZ, 0x1e ;  /* 0x0000005815067811 */ /* 0x000fc400078ff0ff */
[C---:B-1----:R-:W-:Y:S02]  /*9b50*/  LEA.HI R5, R21.reuse, 0x60, RZ, 0x1e ;  /* 0x0000006015057811 */ /* 0x042fe400078ff0ff */
[----:B------:R-:W-:Y:S02]  /*9b60*/  LEA R0, R2, R0, 0x7 ;  /* 0x0000000002007211 */ /* 0x000fe400078e38ff */
[----:B------:R-:W-:Y:S02]  /*9b70*/  LEA.HI R21, R21, R24, RZ, 0x1e ;  /* 0x0000001815157211 */ /* 0x000fe400078ff0ff */
[----:B------:R-:W-:Y:S01]  /*9b80*/  MOV R21, 0x3f800000 ;  /* 0x3f80000000157802 */ /* 0x000fe20000000f00 */
[----:B------:R0:W-:Y:S01]  /*9b90*/  STL [R1+0x640], R0 ;  /* 0x0006400001007387 */ /* 0x0001e20000100800 */
[----:B------:R-:W-:Y:S02]  /*9ba0*/  SHF.L.U32 R4, R20, 0x1, RZ ;  /* 0x0000000114047819 */ /* 0x000fe400000006ff */
[----:B------:R-:W-:Y:S01]  /*9bb0*/  SHF.R.U32.HI R2, RZ, 0x3, R29 ;  /* 0x00000003ff027819 */ /* 0x000fe2000001161d */
[----:B------:R1:W-:Y:S01]  /*9bc0*/  STL [R1+0xc68], R21 ;  /* 0x000c681501007387 */ /* 0x0003e20000100800 */
[----:B------:R-:W-:Y:S01]  /*9bd0*/  MOV R20, 0xff800000 ;  /* 0xff80000000147802 */ /* 0x000fe20000000f00 */
[----:B------:R-:W-:Y:S01]  /*9be0*/  CS2R R28, SRZ ;  /* 0x00000000001c7805 */ /* 0x000fe2000001ff00 */
[C---:B------:R-:W-:Y:S01]  /*9bf0*/  IADD3 R19, R24.reuse, R7, RZ ;  /* 0x0000000718137210 */ /* 0x040fe20007ffe0ff */
[----:B------:R-:W-:Y:S01]  /*9c00*/  IMAD.SHL.U32 R7, R7, 0x10, RZ ;  /* 0x0000001007077824 */ /* 0x000fe200078e00ff */
[C---:B------:R-:W-:Y:S01]  /*9c10*/  IADD3 R19, R24.reuse, R10, RZ ;  /* 0x0000000a18137210 */ /* 0x040fe20007ffe0ff */
[----:B------:R-:W-:Y:S01]  /*9c20*/  STL [R1+0x398], R20 ;  /* 0x0003981401007387 */ /* 0x000fe20000100800 */
[C---:B------:R-:W-:Y:S01]  /*9c30*/  IADD3 R19, R24.reuse, R13, RZ ;  /* 0x0000000d18137210 */ /* 0x040fe20007ffe0ff */
[----:B0-----:R-:W-:Y:S01]  /*9c40*/  IMAD.MOV.U32 R0, RZ, RZ, c[0x0][0x1b8] ;  /* 0x00006e00ff007624 */ /* 0x001fe200078e00ff */
[----:B------:R-:W-:Y:S01]  /*9c50*/  IADD3 R19, R24, R16, RZ ;  /* 0x0000001018137210 */ /* 0x000fe20007ffe0ff */
[----:B------:R0:W-:Y:S01]  /*9c60*/  STL.64 [R1+0x1d70], R28 ;  /* 0x001d701c01007387 */ /* 0x0001e20000100a00 */
[----:B-1----:R-:W-:Y:S01]  /*9c70*/  MOV R21, 0xff800000 ;  /* 0xff80000000157802 */ /* 0x002fe20000000f00 */
[----:B------:R-:W-:Y:S01]  /*9c80*/  IMAD.SHL.U32 R16, R16, 0x10, RZ ;  /* 0x0000001010107824 */ /* 0x000fe200078e00ff */
[----:B------:R-:W-:Y:S01]  /*9c90*/  LOP3.LUT R2, R2, 0xc, RZ, 0xc0, !PT ;  /* 0x0000000c02027812 */ /* 0x000fe200078ec0ff */
[----:B------:R-:W-:Y:S01]  /*9ca0*/  STL [R1+0x39c], R22 ;  /* 0x00039c1601007387 */ /* 0x000fe20000100800 */
[----:B------:R-:W-:Y:S01]  /*9cb0*/  IMAD R23, R0, 0x44, RZ ;  /* 0x0000004400177824 */ /* 0x000fe200078e02ff */
[----:B------:R-:W-:Y:S01]  /*9cc0*/  LEA.HI R4, R18, R4, RZ, 0x1e ;  /* 0x0000000412047211 */ /* 0x000fe200078ff0ff */
[----:B------:R-:W-:Y:S01]  /*9cd0*/  IMAD R25, R0, 0x8a, RZ ;  /* 0x0000008a00197824 */ /* 0x000fe200078e02ff */
[----:B------:R-:W-:Y:S01]  /*9ce0*/  STL [R1+0x490], R21 ;  /* 0x0004901501007387 */ /* 0x000fe20000100800 */
[----:B------:R-:W-:Y:S01]  /*9cf0*/  IADD3 R16, R2, R16, RZ ;  /* 0x0000001002107210 */ /* 0x000fe20007ffe0ff */
[----:B------:R-:W-:Y:S01]  /*9d00*/  IMAD R18, R0, 0x82, RZ ;  /* 0x0000008200127824 */ /* 0x000fe200078e02ff */
[----:B------:R-:W-:Y:S01]  /*9d10*/  IADD3 R7, R2, R7, RZ ;  /* 0x0000000702077210 */ /* 0x000fe20007ffe0ff */
[----:B------:R-:W-:Y:S01]  /*9d20*/  STL [R1+0x494], R20 ;  /* 0x0004941401007387 */ /* 0x000fe20000100800 */
[----:B------:R-:W-:Y:S01]  /*9d30*/  IMAD.SHL.U32 R10, R10, 0x10, RZ ;  /* 0x000000100a0a7824 */ /* 0x000fe200078e00ff */
[----:B------:R-:W-:Y:S01]  /*9d40*/  MOV R3, c[0x0][0x1a4] ;  /* 0x0000690000037a02 */ /* 0x000fe20000000f00 */
[----:B0-----:R-:W-:Y:S01]  /*9d50*/  IMAD R28, R0, 0x41, RZ ;  /* 0x00000041001c7824 */ /* 0x001fe200078e02ff */
[----:B------:R-:W-:Y:S01]  /*9d60*/  STL [R1+0x498], R22 ;  /* 0x0004981601007387 */ /* 0x000fe20000100800 */
[----:B------:R-:W-:Y:S01]  /*9d70*/  IMAD.SHL.U32 R13, R13, 0x10, RZ ;  /* 0x000000100d0d7824 */ /* 0x000fe200078e00ff */
[----:B------:R-:W-:Y:S01]  /*9d80*/  IADD3 R10, R2, R10, RZ ;  /* 0x0000000a020a7210 */ /* 0x000fe20007ffe0ff */
[C---:B------:R-:W-:Y:S01]  /*9d90*/  IMAD R19, R0.reuse, 0x42, RZ ;  /* 0x0000004200137824 */ /* 0x040fe200078e02ff */
[----:B------:R-:W-:Y:S01]  /*9da0*/  STL [R1+0x49c], R21 ;  /* 0x00049c1501007387 */ /* 0x000fe20000100800 */
[----:B------:R-:W-:Y:S01]  /*9db0*/  IMAD R29, R0, 0x10c, RZ ;  /* 0x0000010c001d7824 */ /* 0x000fe200078e02ff */
[----:B------:R-:W-:Y:S01]  /*9dc0*/  IADD3 R13, R2, R13, RZ ;  /* 0x0000000d020d7210 */ /* 0x000fe20007ffe0ff */
[C---:B------:R-:W-:Y:S01]  /*9dd0*/  IMAD R26, R0.reuse, 0x46, RZ ;  /* 0x00000046001a7824 */ /* 0x040fe200078e02ff */
[----:B------:R-:W-:Y:S01]  /*9de0*/  STL [R1+0x4a0], R20 ;  /* 0x0004a01401007387 */ /* 0x000fe20000100800 */
[----:B------:R-:W-:-:S03]  /*9df0*/  IMAD R27, R0, 0x8c, RZ ;  /* 0x0000008c001b7824 */ /* 0x000fc600078e02ff */
        /* <DEDUP_REMOVED lines=9> */
[----:B0-----:R-:W-:-:S03]  /*9e90*/  MOV R22, 0x3f800000 ;  /* 0x3f80000000167802 */ /* 0x001fc60000000f00 */
[----:B------:R-:W0:Y:S01]  /*9ea0*/  S2R R4, SR_TID.X ;  /* 0x0000000000047919 */ /* 0x000e220000002100 */
[----:B-1----:R-:W-:-:S03]  /*9eb0*/  IMAD.MOV.U32 R21, RZ, RZ, 0x3f800000 ;  /* 0x3f800000ff157424 */ /* 0x002fc600078e00ff */
[----:B------:R-:W-:Y:S01]  /*9ec0*/  STL [R1+0xc6c], R22 ;  /* 0x000c6c1601007387 */ /* 0x000fe20000100800 */
[----:B--2---:R-:W-:-:S03]  /*9ed0*/  MOV R20, 0x3f800000 ;  /* 0x3f80000000147802 */ /* 0x004fc60000000f00 */
[----:B------:R-:W-:Y:S04]  /*9ee0*/  STL [R1+0xc70], R21 ;  /* 0x000c701501007387 */ /* 0x000fe80000100800 */
[----:B------:R-:W-:Y:S04]  /*9ef0*/  STL [R1+0xc74], R20 ;  /* 0x000c741401007387 */ /* 0x000fe80000100800 */
[----:B------:R-:W-:Y:S04]  /*9f00*/  STL [R1+0xc78], R22 ;  /* 0x000c781601007387 */ /* 0x000fe80000100800 */
[----:B------:R-:W-:Y:S04]  /*9f10*/  STL [R1+0xc7c], R21 ;  /* 0x000c7c1501007387 */ /* 0x000fe80000100800 */
[----:B------:R-:W-:Y:S01]  /*9f20*/  STL [R1+0xc80], R20 ;  /* 0x000c801401007387 */ /* 0x000fe20000100800 */
[----:B0-----:R-:W-:-:S03]  /*9f30*/  LOP3.LUT R4, R4, 0x1c, RZ, 0xc0, !PT ;  /* 0x0000001c04047812 */ /* 0x001fc600078ec0ff */
[----:B------:R-:W-:Y:S01]  /*9f40*/  STL [R1+0xc84], R22 ;  /* 0x000c841601007387 */ /* 0x000fe20000100800 */
[----:B------:R-:W-:-:S03]  /*9f50*/  LEA.HI R4, R4, 0x68, RZ, 0x1e ;  /* 0x0000006804047811 */ /* 0x000fc600078ff0ff */
[----:B------:R-:W-:Y:S02]  /*9f60*/  STL [R1+0xc88], R21 ;  /* 0x000c881501007387 */ /* 0x000fe40000100800 */
[----:B------:R-:W-:Y:S02]  /*9f70*/  IMAD.SHL.U32 R4, R4, 0x10, RZ ;  /* 0x0000001004047824 */ /* 0x000fe400078e00ff */
[----:B------:R-:W-:Y:S04]  /*9f80*/  STL [R1+0xc8c], R20 ;  /* 0x000c8c1401007387 */ /* 0x000fe80000100800 */
[----:B------:R-:W-:Y:S04]  /*9f90*/  STL [R1+0xc90], R22 ;  /* 0x000c901601007387 */ /* 0x000fe80000100800 */
[----:B------:R-:W-:Y:S04]  /*9fa0*/  STL [R1+0xc94], R21 ;  /* 0x000c941501007387 */ /* 0x000fe80000100800 */
[----:B------:R-:W-:Y:S04]  /*9fb0*/  STL [R1+0xc98], R20 ;  /* 0x000c981401007387 */ /* 0x000fe80000100800 */
[----:B------:R0:W-:Y:S04]  /*9fc0*/  STL [R1+0xc9c], R22 ;  /* 0x000c9c1601007387 */ /* 0x0001e80000100800 */
[----:B------:R1:W-:Y:S04]  /*9fd0*/  STL [R1+0xca0], R21 ;  /* 0x000ca01501007387 */ /* 0x0003e80000100800 */
[----:B------:R-:W-:Y:S01]  /*9fe0*/  STL [R1+0xac0], RZ ;  /* 0x000ac0ff01007387 */ /* 0x000fe20000100800 */
[----:B0-----:R-:W-:-:S03]  /*9ff0*/  IMAD R22, R0, 0x22, RZ ;  /* 0x0000002200167824 */ /* 0x001fc600078e02ff */
[----:B------:R0:W-:Y:S01]  /*a000*/  STL [R1+0xca4], R20 ;  /* 0x000ca41401007387 */ /* 0x0001e20000100800 */
[C---:B-1----:R-:W-:Y:S01]  /*a010*/  IMAD.IADD R21, R24.reuse, 0x1, R5 ;  /* 0x0000000118157824 */ /* 0x042fe200078e0205 */
[----:B------:R-:W-:Y:S02]  /*a020*/  SHF.L.U32 R5, R5, 0x4, RZ ;  /* 0x0000000405057819 */ /* 0x000fe400000006ff */
[----:B------:R-:W-:Y:S01]  /*a030*/  STL [R1+0xac4], RZ ;  /* 0x000ac4ff01007387 */ /* 0x000fe20000100800 */
[----:B------:R-:W-:Y:S01]  /*a040*/  IMAD.IADD R21, R24, 0x1, R8 ;  /* 0x0000000118157824 */ /* 0x000fe200078e0208 */
[----:B------:R-:W-:Y:S01]  /*a050*/  SHF.L.U32 R8, R8, 0x4, RZ ;  /* 0x0000000408087819 */ /* 0x000fe200000006ff */
[C---:B------:R-:W-:Y:S01]  /*a060*/  IMAD.IADD R21, R24.reuse, 0x1, R11 ;  /* 0x0000000118157824 */ /* 0x040fe200078e020b */
[----:B------:R-:W-:Y:S01]  /*a070*/  STL [R1+0xac8], RZ ;  /* 0x000ac8ff01007387 */ /* 0x000fe20000100800 */
[C---:B------:R-:W-:Y:S01]  /*a080*/  IMAD.IADD R21, R24.reuse, 0x1, R14 ;  /* 0x0000000118157824 */ /* 0x040fe200078e020e */
[----:B0-----:R-:W-:Y:S01]  /*a090*/  IADD3 R20, R24, R6, RZ ;  /* 0x0000000618147210 */ /* 0x001fe20007ffe0ff */
[----:B------:R-:W-:Y:S01]  /*a0a0*/  IMAD.IADD R4, R2, 0x1, R4 ;  /* 0x0000000102047824 */ /* 0x000fe200078e0204 */
[----:B------:R-:W-:Y:S01]  /*a0b0*/  STL [R1+0xacc], RZ ;  /* 0x000accff01007387 */ /* 0x000fe20000100800 */
[----:B------:R-:W-:Y:S01]  /*a0c0*/  IADD3 R20, R24, R9, RZ ;  /* 0x0000000918147210 */ /* 0x000fe20007ffe0ff */
[----:B------:R-:W-:Y:S01]  /*a0d0*/  IMAD R21, R0, 0x86, RZ ;  /* 0x0000008600157824 */ /* 0x000fe200078e02ff */
[C---:B------:R-:W-:Y:S01]  /*a0e0*/  IADD3 R20, R24.reuse, R12, RZ ;  /* 0x0000000c18147210 */ /* 0x040fe20007ffe0ff */
[----:B------:R-:W-:Y:S01]  /*a0f0*/  STL [R1+0xad0], RZ ;  /* 0x000ad0ff01007387 */ /* 0x000fe20000100800 */
[----:B------:R-:W-:Y:S01]  /*a100*/  IADD3 R20, R24, R15, RZ ;  /* 0x0000000f18147210 */ /* 0x000fe20007ffe0ff */
[----:B------:R-:W-:Y:S01]  /*a110*/  IMAD R24, R0, 0x88, RZ ;  /* 0x0000008800187824 */ /* 0x000fe200078e02ff */
[----:B------:R-:W-:Y:S01]  /*a120*/  SHF.L.U32 R15, R15, 0x4, RZ ;  /* 0x000000040f0f7819 */ /* 0x000fe200000006ff */
[----:B------:R-:W-:Y:S01]  /*a130*/  STL [R1+0xad4], RZ ;  /* 0x000ad4ff01007387 */ /* 0x000fe20000100800 */
[----:B------:R-:W-:Y:S01]  /*a140*/  SHF.L.U32 R14, R14, 0x4, RZ ;  /* 0x000000040e0e7819 */ /* 0x000fe200000006ff */
[----:B------:R-:W-:Y:S01]  /*a150*/  IMAD R20, R0, 0x84, RZ ;  /* 0x0000008400147824 */ /* 0x000fe200078e02ff */
[----:B------:R-:W-:Y:S01]  /*a160*/  SHF.L.U32 R9, R9, 0x4, RZ ;  /* 0x0000000409097819 */ /* 0x000fe200000006ff */
[----:B------:R-:W-:Y:S01]  /*a170*/  STL [R1+0xad8], RZ ;  /* 0x000ad8ff01007387 */ /* 0x000fe20000100800 */
[----:B------:R-:W-:Y:S01]  /*a180*/  IMAD.IADD R15, R2, 0x1, R15 ;  /* 0x00000001020f7824 */ /* 0x000fe200078e020f */
[----:B------:R-:W-:-:S02]  /*a190*/  SHF.L.U32 R6, R6, 0x4, RZ ;  /* 0x0000000406067819 */ /* 0x000fc400000006ff */
[----:B------:R-:W-:Y:S01]  /*a1a0*/  STL [R1+0xadc], RZ ;  /* 0x000adcff01007387 */ /* 0x000fe20000100800 */
[C---:B------:R-:W-:Y:S01]  /*a1b0*/  IADD3 R14, R2.reuse, R14, RZ ;  /* 0x0000000e020e7210 */ /* 0x040fe20007ffe0ff */
[C---:B------:R-:W-:Y:S01]  /*a1c0*/  IMAD.IADD R9, R2.reuse, 0x1, R9 ;  /* 0x0000000102097824 */ /* 0x040fe200078e0209 */
[C---:B------:R-:W-:Y:S01]  /*a1d0*/  IADD3 R8, R2.reuse, R8, RZ ;  /* 0x0000000802087210 */ /* 0x040fe20007ffe0ff */
[----:B------:R-:W-:Y:S01]  /*a1e0*/  STL [R1+0xae0], RZ ;  /* 0x000ae0ff01007387 */ /* 0x000fe20000100800 */
[----:B------:R-:W-:Y:S01]  /*a1f0*/  IMAD.IADD R9, R2, 0x1, R6 ;  /* 0x0000000102097824 */ /* 0x000fe200078e0206 */
[----:B------:R-:W-:Y:S02]  /*a200*/  SHF.L.U32 R12, R12, 0x4, RZ ;  /* 0x000000040c0c7819 */ /* 0x000fe400000006ff */
[----:B------:R-:W-:Y:S01]  /*a210*/  STL [R1+0xae4], RZ ;  /* 0x000ae4ff01007387 */ /* 0x000fe20000100800 */
[C---:B------:R-:W-:Y:S02]  /*a220*/  IADD3 R8, R2.reuse, R5, RZ ;  /* 0x0000000502087210 */ /* 0x040fe40007ffe0ff */
[----:B------:R-:W-:Y:S01]  /*a230*/  SHF.L.U32 R11, R11, 0x4, RZ ;  /* 0x000000040b0b7819 */ /* 0x000fe200000006ff */
[----:B------:R-:W-:Y:S01]  /*a240*/  STL [R1+0xae8], RZ ;  /* 0x000ae8ff01007387 */ /* 0x000fe20000100800 */
[----:B------:R-:W-:-:S02]  /*a250*/  IMAD.IADD R12, R2, 0x1, R12 ;  /* 0x00000001020c7824 */ /* 0x000fc400078e020c */
[----:B------:R-:W-:Y:S01]  /*a260*/  IADD3 R11, R2, R11, RZ ;  /* 0x0000000b020b7210 */ /* 0x000fe20007ffe0ff */
        /* <DEDUP_REMOVED lines=245> */
[----:B------:R0:W-:Y:S04]  /*b1c0*/  STL.64 [R1+0x1d78], R22 ;  /* 0x001d781601007387 */ /* 0x0001e80000100a00 */
[----:B------:R1:W-:Y:S04]  /*b1d0*/  STL.64 [R1+0x1d80], R24 ;  /* 0x001d801801007387 */ /* 0x0003e80000100a00 */
[----:B------:R2:W-:Y:S04]  /*b1e0*/  STL [R1+0xcd8], R16 ;  /* 0x000cd81001007387 */ /* 0x0005e80000100800 */
[----:B------:R-:W-:Y:S04]  /*b1f0*/  STL [R1+0xcd4], R15 ;  /* 0x000cd40f01007387 */ /* 0x000fe80000100800 */
[----:B------:R3:W-:Y:S04]  /*b200*/  STL [R1+0xcd0], R14 ;  /* 0x000cd00e01007387 */ /* 0x0007e80000100800 */
[----:B------:R-:W3:Y:S04]  /*b210*/  LDL.64 R6, [R1+0x648] ;  /* 0x0006480001067983 */ /* 0x000ee80000100a00 */
[----:B0-----:R-:W0:Y:S04]  /*b220*/  S2R R23, SR_TID.X ;  /* 0x0000000000177919 */ /* 0x001e280000002100 */
[----:B------:R-:W4:Y:S01]  /*b230*/  S2R R22, SR_CTAID.X ;  /* 0x0000000000167919 */ /* 0x000f220000002500 */
[----:B0-----:R-:W-:-:S02]  /*b240*/  LOP3.LUT R23, R23, 0x1c, RZ, 0xc0, !PT ;  /* 0x0000001c17177812 */ /* 0x001fc400078ec0ff */
[----:B----4-:R-:W-:-:S04]  /*b250*/  SHF.L.U32 R22, R22, 0x7, RZ ;  /* 0x0000000716167819 */ /* 0x010fc800000006ff */
[----:B------:R-:W-:-:S04]  /*b260*/  LEA.HI R23, R23, R22, RZ, 0x1e ;  /* 0x0000001617177211 */ /* 0x000fc800078ff0ff */
[C---:B-1----:R-:W-:Y:S02]  /*b270*/  IADD3 R24, R23.reuse, 0x78, RZ ;  /* 0x0000007817187810 */ /* 0x042fe40007ffe0ff */
[----:B------:R-:W-:Y:S02]  /*b280*/  IADD3 R22, R23, 0x70, RZ ;  /* 0x0000007017167810 */ /* 0x000fe40007ffe0ff */
[----:B------:R-:W0:Y:S01]  /*b290*/  S2R R23, SR_TID.X ;  /* 0x0000000000177919 */ /* 0x000e220000002100 */
[C---:B------:R-:W-:Y:S02]  /*b2a0*/  IMAD R25, R0.reuse, 0x102, RZ ;  /* 0x0000010200197824 */ /* 0x040fe400078e02ff */
[C---:B------:R-:W-:Y:S02]  /*b2b0*/  IMAD R22, R0.reuse, 0x104, RZ ;  /* 0x0000010400167824 */ /* 0x040fe400078e02ff */
[C---:B--2---:R-:W-:Y:S02]  /*b2c0*/  IMAD R16, R0.reuse, 0x81, RZ ;  /* 0x0000008100107824 */ /* 0x044fe400078e02ff */
[----:B------:R-:W-:Y:S01]  /*b2d0*/  IMAD R4, R0, 0x21, RZ ;  /* 0x0000002100047824 */ /* 0x000fe200078e02ff */
[----:B0-----:R-:W-:-:S04]  /*b2e0*/  LOP3.LUT R23, R23, 0x1c, RZ, 0xc0, !PT ;  /* 0x0000001c17177812 */ /* 0x001fc800078ec0ff */
[----:B------:R-:W-:-:S04]  /*b2f0*/  SHF.L.U32 R23, R23, 0x2, RZ ;  /* 0x0000000217177819 */ /* 0x000fc800000006ff */
[----:B------:R-:W-:Y:S01]  /*b300*/  IADD3 R2, R23, R2, RZ ;  /* 0x0000000217027210 */ /* 0x000fe20007ffe0ff */
[----:B------:R-:W-:Y:S01]  /*b310*/  IMAD R23, R0, 0x106, RZ ;  /* 0x0000010600177824 */ /* 0x000fe200078e02ff */
[-C--:B---3--:R-:W-:Y:S02]  /*b320*/  IADD3 R14, P1, R25, R6.reuse, RZ ;  /* 0x00000006190e7210 */ /* 0x088fe40007f3e0ff */
[-C--:B------:R-:W-:Y:S02]  /*b330*/  IADD3 R8, P0, R18, R6.reuse, RZ ;  /* 0x0000000612087210 */ /* 0x080fe40007f1e0ff */
[----:B------:R-:W-:Y:S02]  /*b340*/  IADD3 R10, P4, R22, R6, RZ ;  /* 0x00000006160a7210 */ /* 0x000fe40007f9e0ff */
[-C--:B------:R-:W-:Y:S02]  /*b350*/  LEA.HI.X.SX32 R15, R16, R7.reuse, 0x1, P1 ;  /* 0x00000007100f7211 */ /* 0x080fe400008f0eff */
[----:B------:R-:W-:-:S02]  /*b360*/  LEA.HI.X.SX32 R9, R28, R7, 0x1, P0 ;  /* 0x000000071c097211 */ /* 0x000fc400000f0eff */
[----:B------:R-:W-:Y:S01]  /*b370*/  LEA.HI.X.SX32 R11, R18, R7, 0x1, P4 ;  /* 0x00000007120b7211 */ /* 0x000fe200020f0eff */
[----:B------:R-:W-:Y:S01]  /*b380*/  STL.64 [R1+0x10d8], R14 ;  /* 0x0010d80e01007387 */ /* 0x000fe20000100a00 */
[----:B------:R-:W-:-:S03]  /*b390*/  IMAD R22, R0, 0x108, RZ ;  /* 0x0000010800167824 */ /* 0x000fc600078e02ff */
[----:B------:R0:W-:Y:S01]  /*b3a0*/  STL.64 [R1+0x12d0], R8 ;  /* 0x0012d00801007387 */ /* 0x0001e20000100a00 */
[----:B------:R-:W-:-:S03]  /*b3b0*/  IADD3 R24, P3, R23, R6, RZ ;  /* 0x0000000617187210 */ /* 0x000fc60007f7e0ff */
[----:B------:R1:W-:Y:S01]  /*b3c0*/  STL.64 [R1+0x10d0], R10 ;  /* 0x0010d00a01007387 */ /* 0x0003e20000100a00 */
[-C--:B------:R-:W-:Y:S02]  /*b3d0*/  IADD3 R28, P4, R20, R6.reuse, RZ ;  /* 0x00000006141c7210 */ /* 0x080fe40007f9e0ff */
[-C--:B------:R-:W-:Y:S02]  /*b3e0*/  IADD3 R12, P2, R22, R6.reuse, RZ ;  /* 0x00000006160c7210 */ /* 0x080fe40007f5e0ff */
[-C--:B0-----:R-:W-:Y:S01]  /*b3f0*/  IADD3 R8, P0, R19, R6.reuse, RZ ;  /* 0x0000000613087210 */ /* 0x081fe20007f1e0ff */
[----:B-1----:R-:W-:Y:S01]  /*b400*/  IMAD R10, R0, 0x83, RZ ;  /* 0x00000083000a7824 */ /* 0x002fe200078e02ff */
[----:B------:R-:W-:Y:S02]  /*b410*/  IADD3 R14, P1, R29, R6, RZ ;  /* 0x000000061d0e7210 */ /* 0x000fe40007f3e0ff */
[-C--:B------:R-:W-:Y:S02]  /*b420*/  LEA.HI.X.SX32 R9, R4, R7.reuse, 0x1, P0 ;  /* 0x0000000704097211 */ /* 0x080fe400000f0eff */
[----:B------:R-:W-:-:S02]  /*b430*/  LEA.HI.X.SX32 R25, R10, R7, 0x1, P3 ;  /* 0x000000070a197211 */ /* 0x000fc400018f0eff */
[-C--:B------:R-:W-:Y:S02]  /*b440*/  LEA.HI.X.SX32 R29, R19, R7.reuse, 0x1, P4 ;  /* 0x00000007131d7211 */ /* 0x080fe400020f0eff */
[----:B------:R-:W-:Y:S01]  /*b450*/  LEA.HI.X.SX32 R13, R20, R7, 0x1, P2 ;  /* 0x00000007140d7211 */ /* 0x000fe200010f0eff */
[----:B------:R0:W-:Y:S01]  /*b460*/  STL.64 [R1+0x10c8], R24 ;  /* 0x0010c81801007387 */ /* 0x0001e20000100a00 */
[----:B------:R-:W-:-:S05]  /*b470*/  IMAD R23, R0, 0x10a, RZ ;  /* 0x0000010a00177824 */ /* 0x000fca00078e02ff */
[----:B------:R-:W-:Y:S01]  /*b480*/  IADD3 R22, P5, R23, R6, RZ ;  /* 0x0000000617167210 */ /* 0x000fe20007fbe0ff */
[----:B0-----:R-:W2:Y:S04]  /*b490*/  LDL.LU.64 R24, [R1+0x1d80] ;  /* 0x001d800001187983 */ /* 0x001ea80000300a00 */
[----:B------:R-:W-:Y:S04]  /*b4a0*/  STL.64 [R1+0x13d0], R8 ;  /* 0x0013d00801007387 */ /* 0x000fe80000100a00 */
[----:B------:R-:W-:Y:S04]  /*b4b0*/  STL.64 [R1+0x12c8], R28 ;  /* 0x0012c81c01007387 */ /* 0x000fe80000100a00 */
[----:B------:R0:W-:Y:S02]  /*b4c0*/  STL.64 [R1+0x10c0], R12 ;  /* 0x0010c00c01007387 */ /* 0x0001e40000100a00 */
[----:B0-----:R-:W-:-:S05]  /*b4d0*/  IMAD R12, R0, 0x85, RZ ;  /* 0x00000085000c7824 */ /* 0x001fca00078e02ff */
[----:B------:R-:W-:-:S05]  /*b4e0*/  LEA.HI.X.SX32 R23, R12, R7, 0x1, P5 ;  /* 0x000000070c177211 */ /* 0x000fca00028f0eff */
[----:B------:R0:W-:Y:S04]  /*b4f0*/  STL.64 [R1+0x10b8], R22 ;  /* 0x0010b81601007387 */ /* 0x0001e80000100a00 */
[----:B0-----:R-:W3:Y:S01]  /*b500*/  LDL.LU.64 R22, [R1+0x1d78] ;  /* 0x001d780001167983 */ /* 0x001ee20000300a00 */
[C---:B------:R-:W-:Y:S01]  /*b510*/  IMAD R16, R0.reuse, 0x110, RZ ;  /* 0x0000011000107824 */ /* 0x040fe200078e02ff */
[----:B------:R-:W-:Y:S01]  /*b520*/  IADD3 R28, P4, R21, R6, RZ ;  /* 0x00000006151c7210 */ /* 0x000fe20007f9e0ff */
[----:B------:R-:W-:-:S03]  /*b530*/  IMAD R11, R0, 0x10e, RZ ;  /* 0x0000010e000b7824 */ /* 0x000fc600078e02ff */
[-C--:B------:R-:W-:Y:S01]  /*b540*/  IADD3 R8, P0, R16, R6.reuse, RZ ;  /* 0x0000000610087210 */ /* 0x080fe20007f1e0ff */
[C---:B------:R-:W-:Y:S02]  /*b550*/  IMAD R16, R0.reuse, 0x43, RZ ;  /* 0x0000004300107824 */ /* 0x040fe400078e02ff */
[----:B------:R-:W-:Y:S01]  /*b560*/  IMAD R4, R0, 0x112, RZ ;  /* 0x0000011200047824 */ /* 0x000fe200078e02ff */
[-C--:B------:R-:W-:Y:S02]  /*b570*/  IADD3 R10, P3, R11, R6.reuse, RZ ;  /* 0x000000060b0a7210 */ /* 0x080fe40007f7e0ff */
[-C--:B------:R-:W-:Y:S01]  /*b580*/  LEA.HI.X.SX32 R29, R16, R7.reuse, 0x1, P4 ;  /* 0x00000007101d7211 */ /* 0x080fe200020f0eff */
[----:B------:R-:W-:Y:S01]  /*b590*/  IMAD R16, R0, 0x87, RZ ;  /* 0x0000008700107824 */ /* 0x000fe200078e02ff */
[----:B------:R-:W-:Y:S02]  /*b5a0*/  IADD3 R18, P2, R4, R6, RZ ;  /* 0x0000000604127210 */ /* 0x000fe40007f5e0ff */
[-C--:B------:R-:W-:Y:S01]  /*b5b0*/  LEA.HI.X.SX32 R15, R21, R7.reuse, 0x1, P1 ;  /* 0x00000007150f7211 */ /* 0x080fe200008f0eff */
[----:B------:R0:W-:Y:S01]  /*b5c0*/  STL.64 [R1+0x12c0], R28 ;  /* 0x0012c01c01007387 */ /* 0x0001e20000100a00 */
[----:B------:R-:W-:Y:S01]  /*b5d0*/  LEA.HI.X.SX32 R11, R16, R7, 0x1, P3 ;  /* 0x00000007100b7211 */ /* 0x000fe200018f0eff */
[----:B------:R-:W-:-:S02]  /*b5e0*/  IMAD.MOV.U32 R21, RZ, RZ, R5 ;  /* 0x000000ffff157224 */ /* 0x000fc400078e0005 */
[----:B0-----:R0:W5:Y:S01]  /*b5f0*/  LDL.LU.64 R28, [R1+0x1d70] ;  /* 0x001d7000011c7983 */ /* 0x0011620000300a00 */
[C---:B------:R-:W-:Y:S02]  /*b600*/  IMAD R16, R0.reuse, 0x118, RZ ;  /* 0x0000011800107824 */ /* 0x040fe400078e02ff */
[----:B------:R-:W-:-:S05]  /*b610*/  IMAD R13, R0, 0x114, RZ ;  /* 0x00000114000d7824 */ /* 0x000fca00078e02ff */
[-C--:B------:R-:W-:Y:S01]  /*b620*/  IADD3 R12, P5, R13, R6.reuse, RZ ;  /* 0x000000060d0c7210 */ /* 0x080fe20007fbe0ff */
[----:B------:R-:W-:Y:S01]  /*b630*/  IMAD R2, R0, 0x11a, RZ ;  /* 0x0000011a00027824 */ /* 0x000fe200078e02ff */
[-C--:B--2---:R-:W-:Y:S02]  /*b640*/  LEA.HI.X.SX32 R9, R24, R7.reuse, 0x1, P0 ;  /* 0x0000000718097211 */ /* 0x084fe400000f0eff */
[----:B------:R-:W-:Y:S02]  /*b650*/  LEA.HI.X.SX32 R13, R25, R7, 0x1, P5 ;  /* 0x00000007190d7211 */ /* 0x000fe400028f0eff */
[----:B---3--:R-:W-:-:S05]  /*b660*/  IADD3 R4, P4, R22, R6, RZ ;  /* 0x0000000616047210 */ /* 0x008fca0007f9e0ff */
[----:B------:R1:W-:Y:S01]  /*b670*/  STL [R1+0x1450], R4 ;  /* 0x0014500401007387 */ /* 0x0003e20000100800 */
[----:B------:R-:W-:-:S03]  /*b680*/  MOV R20, R4 ;  /* 0x0000000400147202 */ /* 0x000fc60000000f00 */
[----:B------:R2:W-:Y:S04]  /*b690*/  STL.64 [R1+0x10b0], R14 ;  /* 0x0010b00e01007387 */ /* 0x0005e80000100a00 */
[----:B------:R3:W-:Y:S01]  /*b6a0*/  STL.64 [R1+0x10a8], R10 ;  /* 0x0010a80a01007387 */ /* 0x0007e20000100a00 */
[----:B-1----:R-:W-:-:S04]  /*b6b0*/  IADD3 R4, P1, R23, R6, RZ ;  /* 0x0000000617047210 */ /* 0x002fc80007f3e0ff */
[----:B------:R-:W-:Y:S02]  /*b6c0*/  LEA.HI.X.SX32 R5, R22, R7, 0x1, P1 ;  /* 0x0000000716057211 */ /* 0x000fe400008f0eff */
[----:B--2---:R-:W-:Y:S01]  /*b6d0*/  IADD3 R14, P3, R24, R6, RZ ;  /* 0x00000006180e7210 */ /* 0x004fe20007f7e0ff */
[----:B---3--:R-:W-:-:S03]  /*b6e0*/  IMAD R10, R0, 0x11, RZ ;  /* 0x00000011000a7824 */ /* 0x008fc600078e02ff */
[-C--:B------:R-:W-:Y:S02]  /*b6f0*/  LEA.HI.X.SX32 R15, R23, R7.reuse, 0x1, P3 ;  /* 0x00000007170f7211 */ /* 0x080fe400018f0eff */
[----:B------:R-:W-:Y:S01]  /*b700*/  LEA.HI.X.SX32 R21, R10, R7, 0x1, P4 ;  /* 0x000000070a157211 */ /* 0x000fe200020f0eff */
[----:B------:R1:W-:Y:S04]  /*b710*/  STL.64 [R1+0x13c8], R4 ;  /* 0x0013c80401007387 */ /* 0x0003e80000100a00 */
[----:B------:R-:W-:Y:S04]  /*b720*/  STL [R1+0x1454], R21 ;  /* 0x0014541501007387 */ /* 0x000fe80000100800 */
[----:B------:R2:W-:Y:S04]  /*b730*/  STL.64 [R1+0x12b8], R14 ;  /* 0x0012b80e01007387 */ /* 0x0005e80000100a00 */
[----:B------:R3:W-:Y:S01]  /*b740*/  STL.64 [R1+0x10a0], R8 ;  /* 0x0010a00801007387 */ /* 0x0007e20000100a00 */
[-C--:B-1----:R-:W-:Y:S01]  /*b750*/  IADD3 R4, P1, R16, R6.reuse, RZ ;  /* 0x0000000610047210 */ /* 0x082fe20007f3e0ff */
[C---:B------:R-:W-:Y:S01]  /*b760*/  IMAD R16, R0.reuse, 0x45, RZ ;  /* 0x0000004500107824 */ /* 0x040fe200078e02ff */
[----:B--2---:R-:W-:Y:S01]  /*b770*/  IADD3 R14, P3, R25, R6, RZ ;  /* 0x00000006190e7210 */ /* 0x004fe20007f7e0ff */
[----:B---3--:R-:W-:-:S03]  /*b780*/  IMAD R8, R0, 0x89, RZ ;  /* 0x0000008900087824 */ /* 0x008fc600078e02ff */
[-C--:B------:R-:W-:Y:S01]  /*b790*/  LEA.HI.X.SX32 R15, R16, R7.reuse, 0x1, P3 ;  /* 0x00000007100f7211 */ /* 0x080fe200018f0eff */
[----:B------:R-:W-:Y:S01]  /*b7a0*/  IMAD R11, R0, 0x116, RZ ;  /* 0x00000116000b7824 */ /* 0x000fe200078e02ff */
[----:B------:R-:W-:-:S04]  /*b7b0*/  LEA.HI.X.SX32 R19, R8, R7, 0x1, P2 ;  /* 0x0000000708137211 */ /* 0x000fc800010f0eff */
[----:B------:R-:W-:Y:S01]  /*b7c0*/  IADD3 R10, P4, R11, R6, RZ ;  /* 0x000000060b0a7210 */ /* 0x000fe20007f9e0ff */
[----:B------:R-:W-:Y:S04]  /*b7d0*/  STL.64 [R1+0x1098], R18 ;  /* 0x0010981201007387 */ /* 0x000fe80000100a00 */
[----:B------:R1:W-:Y:S01]  /*b7e0*/  STL.64 [R1+0x12b0], R14 ;  /* 0x0012b00e01007387 */ /* 0x0003e20000100a00 */
[----:B------:R-:W-:-:S03]  /*b7f0*/  IMAD R16, R0, 0x11e, RZ ;  /* 0x0000011e00107824 */ /* 0x000fc600078e02ff */
[----:B------:R2:W-:Y:S01]  /*b800*/  STL.64 [R1+0x1090], R12 ;  /* 0x0010900c01007387 */ /* 0x0005e20000100a00 */
[----:B-1----:R-:W-:Y:S01]  /*b810*/  IMAD R15, R0, 0x8b, RZ ;  /* 0x0000008b000f7824 */ /* 0x002fe200078e02ff */
[----:B------:R-:W-:Y:S01]  /*b820*/  IADD3 R18, P3, R26, R6, RZ ;  /* 0x000000061a127210 */ /* 0x000fe20007f7e0ff */
[----:B------:R-:W-:-:S03]  /*b830*/  IMAD R14, R0, 0x23, RZ ;  /* 0x00000023000e7824 */ /* 0x000fc600078e02ff */
[-C--:B------:R-:W-:Y:S01]  /*b840*/  LEA.HI.X.SX32 R11, R15, R7.reuse, 0x1, P4 ;  /* 0x000000070f0b7211 */ /* 0x080fe200020f0eff */
[----:B------:R-:W-:Y:S01]  /*b850*/  IMAD R15, R0, 0x120, RZ ;  /* 0x00000120000f7824 */ /* 0x000fe200078e02ff */
[-C--:B--2---:R-:W-:Y:S02]  /*b860*/  IADD3 R12, P5, R27, R6.reuse, RZ ;  /* 0x000000061b0c7210 */ /* 0x084fe40007fbe0ff */
[-C--:B------:R-:W-:Y:S01]  /*b870*/  LEA.HI.X.SX32 R19, R14, R7.reuse, 0x1, P3 ;  /* 0x000000070e137211 */ /* 0x080fe200018f0eff */
[----:B------:R1:W-:Y:S01]  /*b880*/  STL.64 [R1+0x1088], R10 ;  /* 0x0010880a01007387 */ /* 0x0003e20000100a00 */
[-C--:B------:R-:W-:Y:S01]  /*b890*/  IADD3 R20, P3, R15, R6.reuse, RZ ;  /* 0x000000060f147210 */ /* 0x080fe20007f7e0ff */
[----:B------:R-:W-:Y:S01]  /*b8a0*/  IMAD R15, R0, 0x122, RZ ;  /* 0x00000122000f7824 */ /* 0x000fe200078e02ff */
[-C--:B------:R-:W-:Y:S01]  /*b8b0*/  LEA.HI.X.SX32 R13, R26, R7.reuse, 0x1, P5 ;  /* 0x000000071a0d7211 */ /* 0x080fe200028f0eff */
[----:B------:R2:W-:Y:S01]  /*b8c0*/  STL.64 [R1+0x13c0], R18 ;  /* 0x0013c01201007387 */ /* 0x0005e20000100a00 */
[----:B------:R-:W-:Y:S01]  /*b8d0*/  LEA.HI.X.SX32 R5, R27, R7, 0x1, P1 ;  /* 0x000000071b057211 */ /* 0x000fe200008f0eff */
[----:B------:R-:W-:Y:S01]  /*b8e0*/  IMAD R14, R0, 0x8d, RZ ;  /* 0x0000008d000e7824 */ /* 0x000fe200078e02ff */
[----:B------:R-:W-:-:S02]  /*b8f0*/  IADD3 R22, P0, R2, R6, RZ ;  /* 0x0000000602167210 */ /* 0x000fc40007f1e0ff */
[-C--:B-1----:R-:W-:Y:S01]  /*b900*/  IADD3 R10, P4, R16, R6.reuse, RZ ;  /* 0x00000006100a7210 */ /* 0x082fe20007f9e0ff */
[C---:B------:R-:W-:Y:S01]  /*b910*/  IMAD R16, R0.reuse, 0x8e, RZ ;  /* 0x0000008e00107824 */ /* 0x040fe200078e02ff */
[----:B------:R1:W-:Y:S01]  /*b920*/  STL.64 [R1+0x12a8], R12 ;  /* 0x0012a80c01007387 */ /* 0x0003e20000100a00 */
[C---:B------:R-:W-:Y:S01]  /*b930*/  IMAD R9, R0.reuse, 0x11c, RZ ;  /* 0x0000011c00097824 */ /* 0x040fe200078e02ff */
[-C--:B--2---:R-:W-:Y:S01]  /*b940*/  IADD3 R18, P1, R15, R6.reuse, RZ ;  /* 0x000000060f127210 */ /* 0x084fe20007f3e0ff */
[----:B------:R-:W-:Y:S01]  /*b950*/  IMAD R15, R0, 0x47, RZ ;  /* 0x00000047000f7824 */ /* 0x000fe200078e02ff */
[-C--:B------:R-:W-:Y:S01]  /*b960*/  LEA.HI.X.SX32 R23, R14, R7.reuse, 0x1, P0 ;  /* 0x000000070e177211 */ /* 0x080fe200000f0eff */
[----:B------:R-:W-:Y:S01]  /*b970*/  IMAD R14, R0, 0x12, RZ ;  /* 0x00000012000e7824 */ /* 0x000fe200078e02ff */
[-C--:B------:R-:W-:Y:S02]  /*b980*/  IADD3 R8, P2, R9, R6.reuse, RZ ;  /* 0x0000000609087210 */ /* 0x080fe40007f5e0ff */
[C---:B-1----:R-:W-:Y:S01]  /*b990*/  IADD3 R12, P5, R16.reuse, R6, RZ ;  /* 0x00000006100c7210 */ /* 0x042fe20007fbe0ff */
[----:B------:R-:W-:Y:S03]  /*b9a0*/  STL.64 [R1+0x1080], R4 ;  /* 0x0010800401007387 */ /* 0x000fe60000100a00 */
[-C--:B------:R-:W-:Y:S01]  /*b9b0*/  LEA.HI.X.SX32 R13, R15, R7.reuse, 0x1, P5 ;  /* 0x000000070f0d7211 */ /* 0x080fe200028f0eff */
[----:B------:R1:W-:Y:S01]  /*b9c0*/  STL.64 [R1+0x1078], R22 ;  /* 0x0010781601007387 */ /* 0x0003e20000100a00 */
[----:B------:R-:W-:Y:S01]  /*b9d0*/  LEA.HI.X.SX32 R9, R16, R7, 0x1, P2 ;  /* 0x0000000710097211 */ /* 0x000fe200010f0eff */
[----:B------:R-:W-:-:S02]  /*b9e0*/  IMAD R15, R0, 0x9, RZ ;  /* 0x00000009000f7824 */ /* 0x000fc400078e02ff */
[----:B------:R2:W-:Y:S01]  /*b9f0*/  STL.64 [R1+0x12a0], R12 ;  /* 0x0012a00c01007387 */ /* 0x0005e20000100a00 */
[C---:B------:R-:W-:Y:S02]  /*ba00*/  IMAD R16, R0.reuse, 0x48, RZ ;  /* 0x0000004800107824 */ /* 0x040fe400078e02ff */
[C---:B-1----:R-:W-:Y:S02]  /*ba10*/  IMAD R23, R0.reuse, 0x8f, RZ ;  /* 0x0000008f00177824 */ /* 0x042fe400078e02ff */
[----:B------:R-:W-:Y:S01]  /*ba20*/  IMAD R22, R0, 0x24, RZ ;  /* 0x0000002400167824 */ /* 0x000fe200078e02ff */
[----:B--2---:R-:W-:Y:S01]  /*ba30*/  IADD3 R12, P5, R14, R6, RZ ;  /* 0x000000060e0c7210 */ /* 0x004fe20007fbe0ff */
[----:B------:R1:W-:Y:S01]  /*ba40*/  STL.64 [R1+0x1070], R8 ;  /* 0x0010700801007387 */ /* 0x0003e20000100a00 */
[-C--:B------:R-:W-:Y:S01]  /*ba50*/  LEA.HI.X.SX32 R11, R23, R7.reuse, 0x1, P4 ;  /* 0x00000007170b7211 */ /* 0x080fe200020f0eff */
[C---:B------:R-:W-:Y:S01]  /*ba60*/  IMAD R2, R0.reuse, 0x90, RZ ;  /* 0x0000009000027824 */ /* 0x040fe200078e02ff */
[----:B------:R-:W-:Y:S01]  /*ba70*/  LEA.HI.X.SX32 R13, R15, R7, 0x1, P5 ;  /* 0x000000070f0d7211 */ /* 0x000fe200028f0eff */
[----:B------:R-:W-:-:S02]  /*ba80*/  IMAD R15, R0, 0x126, RZ ;  /* 0x00000126000f7824 */ /* 0x000fc400078e02ff */
[----:B------:R2:W-:Y:S01]  /*ba90*/  STL.64 [R1+0x1068], R10 ;  /* 0x0010680a01007387 */ /* 0x0005e20000100a00 */
[----:B-1----:R-:W-:-:S03]  /*baa0*/  IADD3 R8, P2, R22, R6, RZ ;  /* 0x0000000616087210 */ /* 0x002fc60007f5e0ff */
[----:B------:R1:W-:Y:S01]  /*bab0*/  STL.64 [R1+0x1490], R12 ;  /* 0x0014900c01007387 */ /* 0x0003e20000100a00 */
[----:B------:R-:W-:Y:S02]  /*bac0*/  LEA.HI.X.SX32 R9, R14, R7, 0x1, P2 ;  /* 0x000000070e097211 */ /* 0x000fe400010f0eff */
[----:B--2---:R-:W-:-:S03]  /*bad0*/  IADD3 R10, P4, R16, R6, RZ ;  /* 0x00000006100a7210 */ /* 0x004fc60007f9e0ff */
[----:B------:R2:W-:Y:S01]  /*bae0*/  STL.64 [R1+0x1448], R8 ;  /* 0x0014480801007387 */ /* 0x0005e20000100a00 */
[----:B------:R-:W-:Y:S02]  /*baf0*/  LEA.HI.X.SX32 R11, R22, R7, 0x1, P4 ;  /* 0x00000007160b7211 */ /* 0x000fe400020f0eff */
[----:B-1----:R-:W-:-:S04]  /*bb00*/  IADD3 R12, P5, R2, R6, RZ ;  /* 0x00000006020c7210 */ /* 0x002fc80007fbe0ff */
[-C--:B------:R-:W-:Y:S02]  /*bb10*/  LEA.HI.X.SX32 R13, R16, R7.reuse, 0x1, P5 ;  /* 0x00000007100d7211 */ /* 0x080fe400028f0eff */
[-C--:B--2---:R-:W-:Y:S01]  /*bb20*/  IADD3 R8, P2, R15, R6.reuse, RZ ;  /* 0x000000060f087210 */ /* 0x084fe20007f5e0ff */
[C---:B------:R-:W-:Y:S01]  /*bb30*/  IMAD R15, R0.reuse, 0x92, RZ ;  /* 0x00000092000f7824 */ /* 0x040fe200078e02ff */
[----:B------:R1:W-:Y:S01]  /*bb40*/  STL.64 [R1+0x13b8], R10 ;  /* 0x0013b80a01007387 */ /* 0x0003e20000100a00 */
[----:B------:R-:W-:Y:S01]  /*bb50*/  IMAD R16, R0, 0x91, RZ ;  /* 0x0000009100107824 */ /* 0x000fe200078e02ff */
[-C--:B------:R-:W-:Y:S01]  /*bb60*/  LEA.HI.X.SX32 R21, R2, R7.reuse, 0x1, P3 ;  /* 0x0000000702157211 */ /* 0x080fe200018f0eff */
[C---:B------:R-:W-:Y:S01]  /*bb70*/  IMAD R14, R0.reuse, 0x128, RZ ;  /* 0x00000128000e7824 */ /* 0x040fe200078e02ff */
[----:B------:R2:W-:Y:S01]  /*bb80*/  STL.64 [R1+0x1298], R12 ;  /* 0x0012980c01007387 */ /* 0x0005e20000100a00 */
[----:B------:R-:W-:Y:S01]  /*bb90*/  IMAD R2, R0, 0x49, RZ ;  /* 0x0000004900027824 */ /* 0x000fe200078e02ff */
[----:B------:R-:W-:Y:S01]  /*bba0*/  LEA.HI.X.SX32 R19, R16, R7, 0x1, P1 ;  /* 0x0000000710137211 */ /* 0x000fe200008f0eff */
[----:B------:R-:W-:Y:S01]  /*bbb0*/  IMAD R5, R0, 0x124, RZ ;  /* 0x0000012400057824 */ /* 0x000fe200078e02ff */
[----:B------:R3:W-:Y:S01]  /*bbc0*/  STL.64 [R1+0x1060], R20 ;  /* 0x0010601401007387 */ /* 0x0007e20000100a00 */
[----:B-1----:R-:W-:-:S02]  /*bbd0*/  IADD3 R10, P4, R14, R6, RZ ;  /* 0x000000060e0a7210 */ /* 0x002fc40007f9e0ff */
[----:B--2---:R-:W-:Y:S01]  /*bbe0*/  IADD3 R12, P5, R15, R6, RZ ;  /* 0x000000060f0c7210 */ /* 0x004fe20007fbe0ff */
[----:B------:R-:W-:-:S03]  /*bbf0*/  IMAD R14, R0, 0x12a, RZ ;  /* 0x0000012a000e7824 */ /* 0x000fc600078e02ff */
[-C--:B------:R-:W-:Y:S01]  /*bc00*/  LEA.HI.X.SX32 R13, R2, R7.reuse, 0x1, P5 ;  /* 0x00000007020d7211 */ /* 0x080fe200028f0eff */
[----:B------:R-:W-:Y:S01]  /*bc10*/  STL.64 [R1+0x1058], R18 ;  /* 0x0010581201007387 */ /* 0x000fe20000100a00 */
[-C--:B------:R-:W-:Y:S02]  /*bc20*/  IADD3 R4, P0, R5, R6.reuse, RZ ;  /* 0x0000000605047210 */ /* 0x080fe40007f1e0ff */
[----:B---3--:R-:W-:Y:S01]  /*bc30*/  IADD3 R20, P3, R14, R6, RZ ;  /* 0x000000060e147210 */ /* 0x008fe20007f7e0ff */
[----:B------:R1:W-:Y:S01]  /*bc40*/  STL.64 [R1+0x1290], R12 ;  /* 0x0012900c01007387 */ /* 0x0003e20000100a00 */
[C---:B------:R-:W-:Y:S01]  /*bc50*/  IMAD R14, R0.reuse, 0x12c, RZ ;  /* 0x0000012c000e7824 */ /* 0x040fe200078e02ff */
[----:B------:R-:W-:Y:S01]  /*bc60*/  LEA.HI.X.SX32 R5, R15, R7, 0x1, P0 ;  /* 0x000000070f057211 */ /* 0x000fe200000f0eff */
[----:B------:R-:W-:-:S03]  /*bc70*/  IMAD R16, R0, 0x4a, RZ ;  /* 0x0000004a00107824 */ /* 0x000fc600078e02ff */
[----:B------:R-:W-:Y:S01]  /*bc80*/  IADD3 R22, P1, R14, R6, RZ ;  /* 0x000000060e167210 */ /* 0x000fe20007f3e0ff */
[C---:B-1----:R-:W-:Y:S02]  /*bc90*/  IMAD R13, R0.reuse, 0x93, RZ ;  /* 0x00000093000d7824 */ /* 0x042fe400078e02ff */
[----:B------:R-:W-:-:S03]  /*bca0*/  IMAD R14, R0, 0x94, RZ ;  /* 0x00000094000e7824 */ /* 0x000fc600078e02ff */
[----:B------:R-:W-:Y:S01]  /*bcb0*/  LEA.HI.X.SX32 R9, R13, R7, 0x1, P2 ;  /* 0x000000070d097211 */ /* 0x000fe200010f0eff */
[----:B------:R1:W-:Y:S01]  /*bcc0*/  STL.64 [R1+0x1050], R4 ;  /* 0x0010500401007387 */ /* 0x0003e20000100a00 */
[----:B------:R-:W-:-:S03]  /*bcd0*/  IADD3 R18, P5, R16, R6, RZ ;  /* 0x0000000610127210 */ /* 0x000fc60007fbe0ff */
[----:B------:R2:W-:Y:S01]  /*bce0*/  STL.64 [R1+0x1048], R8 ;  /* 0x0010480801007387 */ /* 0x0005e20000100a00 */
[----:B------:R-:W-:Y:S01]  /*bcf0*/  IMAD R15, R0, 0x12e, RZ ;  /* 0x0000012e000f7824 */ /* 0x000fe200078e02ff */
[C---:B------:R-:W-:Y:S02]  /*bd00*/  LEA.HI.X.SX32 R11, R14.reuse, R7, 0x1, P4 ;  /* 0x000000070e0b7211 */ /* 0x040fe400020f0eff */
[----:B-1----:R-:W-:Y:S01]  /*bd10*/  IADD3 R4, P0, R14, R6, RZ ;  /* 0x000000060e047210 */ /* 0x002fe20007f1e0ff */
[----:B--2---:R-:W-:-:S03]  /*bd20*/  IMAD R8, R0, 0x25, RZ ;  /* 0x0000002500087824 */ /* 0x004fc600078e02ff */
[-C--:B------:R-:W-:Y:S01]  /*bd30*/  LEA.HI.X.SX32 R5, R16, R7.reuse, 0x1, P0 ;  /* 0x0000000710057211 */ /* 0x080fe200000f0eff */
[C---:B------:R-:W-:Y:S01]  /*bd40*/  IMAD R16, R0.reuse, 0x132, RZ ;  /* 0x0000013200107824 */ /* 0x040fe200078e02ff */
[----:B------:R-:W-:Y:S01]  /*bd50*/  IADD3 R12, P2, R15, R6, RZ ;  /* 0x000000060f0c7210 */ /* 0x000fe20007f5e0ff */
[----:B------:R-:W-:Y:S01]  /*bd60*/  IMAD R14, R0, 0x95, RZ ;  /* 0x00000095000e7824 */ /* 0x000fe200078e02ff */
[----:B------:R-:W-:Y:S01]  /*bd70*/  LEA.HI.X.SX32 R19, R8, R7, 0x1, P5 ;  /* 0x0000000708137211 */ /* 0x000fe200028f0eff */
[----:B------:R-:W-:-:S03]  /*bd80*/  IMAD R15, R0, 0x96, RZ ;  /* 0x00000096000f7824 */ /* 0x000fc600078e02ff */
[----:B------:R-:W-:Y:S01]  /*bd90*/  LEA.HI.X.SX32 R21, R14, R7, 0x1, P3 ;  /* 0x000000070e157211 */ /* 0x000fe200018f0eff */
[----:B------:R1:W-:Y:S04]  /*bda0*/  STL.64 [R1+0x13b0], R18 ;  /* 0x0013b01201007387 */ /* 0x0003e80000100a00 */
[----:B------:R2:W-:Y:S01]  /*bdb0*/  STL.64 [R1+0x1288], R4 ;  /* 0x0012880401007387 */ /* 0x0005e20000100a00 */
[----:B------:R-:W-:-:S03]  /*bdc0*/  IMAD R14, R0, 0x26, RZ ;  /* 0x00000026000e7824 */ /* 0x000fc600078e02ff */
[----:B------:R-:W-:Y:S01]  /*bdd0*/  STL.64 [R1+0x1040], R10 ;  /* 0x0010400a01007387 */ /* 0x000fe20000100a00 */
[-C--:B-1----:R-:W-:Y:S01]  /*bde0*/  IADD3 R18, P4, R16, R6.reuse, RZ ;  /* 0x0000000610127210 */ /* 0x082fe20007f9e0ff */
[----:B------:R-:W-:Y:S01]  /*bdf0*/  IMAD R16, R0, 0x4b, RZ ;  /* 0x0000004b00107824 */ /* 0x000fe200078e02ff */
[C---:B--2---:R-:W-:Y:S01]  /*be00*/  IADD3 R4, P0, R15.reuse, R6, RZ ;  /* 0x000000060f047210 */ /* 0x044fe20007f1e0ff */
[----:B------:R1:W-:Y:S01]  /*be10*/  STL.64 [R1+0x1038], R20 ;  /* 0x0010381401007387 */ /* 0x0003e20000100a00 */
[-C--:B------:R-:W-:Y:S02]  /*be20*/  LEA.HI.X.SX32 R23, R15, R7.reuse, 0x1, P1 ;  /* 0x000000070f177211 */ /* 0x080fe400008f0eff */
[----:B------:R-:W-:Y:S01]  /*be30*/  LEA.HI.X.SX32 R5, R16, R7, 0x1, P0 ;  /* 0x0000000710057211 */ /* 0x000fe200000f0eff */
[C---:B------:R-:W-:Y:S02]  /*be40*/  IMAD R16, R0.reuse, 0x4c, RZ ;  /* 0x0000004c00107824 */ /* 0x040fe400078e02ff */
[----:B------:R-:W-:-:S02]  /*be50*/  IMAD R2, R0, 0x98, RZ ;  /* 0x0000009800027824 */ /* 0x000fc400078e02ff */
[C---:B-1----:R-:W-:Y:S01]  /*be60*/  IMAD R20, R0.reuse, 0x97, RZ ;  /* 0x0000009700147824 */ /* 0x042fe200078e02ff */
[----:B------:R1:W-:Y:S01]  /*be70*/  STL.64 [R1+0x1280], R4 ;  /* 0x0012800401007387 */ /* 0x0003e20000100a00 */
[C---:B------:R-:W-:Y:S02]  /*be80*/  IMAD R9, R0.reuse, 0x130, RZ ;  /* 0x0000013000097824 */ /* 0x040fe400078e02ff */
[----:B------:R-:W-:Y:S01]  /*be90*/  IMAD R15, R0, 0x13, RZ ;  /* 0x00000013000f7824 */ /* 0x000fe200078e02ff */
[----:B------:R-:W-:Y:S01]  /*bea0*/  LEA.HI.X.SX32 R13, R20, R7, 0x1, P2 ;  /* 0x00000007140d7211 */ /* 0x000fe200010f0eff */
[----:B------:R2:W-:Y:S01]  /*beb0*/  STL.64 [R1+0x1030], R22 ;  /* 0x0010301601007387 */ /* 0x0005e20000100a00 */
[-C--:B------:R-:W-:Y:S02]  /*bec0*/  IADD3 R20, P2, R2, R6.reuse, RZ ;  /* 0x0000000602147210 */ /* 0x080fe40007f5e0ff */
[-C--:B------:R-:W-:Y:S02]  /*bed0*/  IADD3 R8, P5, R9, R6.reuse, RZ ;  /* 0x0000000609087210 */ /* 0x080fe40007fbe0ff */
[-C--:B-1----:R-:W-:Y:S01]  /*bee0*/  IADD3 R4, P0, R14, R6.reuse, RZ ;  /* 0x000000060e047210 */ /* 0x082fe20007f1e0ff */
[----:B------:R1:W-:Y:S01]  /*bef0*/  STL.64 [R1+0x1028], R12 ;  /* 0x0010280c01007387 */ /* 0x0003e20000100a00 */
[----:B--2---:R-:W-:-:S02]  /*bf00*/  IADD3 R22, P1, R16, R6, RZ ;  /* 0x0000000610167210 */ /* 0x004fc40007f3e0ff */
[-C--:B------:R-:W-:Y:S02]  /*bf10*/  LEA.HI.X.SX32 R5, R15, R7.reuse, 0x1, P0 ;  /* 0x000000070f057211 */ /* 0x080fe400000f0eff */
[-C--:B------:R-:W-:Y:S02]  /*bf20*/  LEA.HI.X.SX32 R23, R14, R7.reuse, 0x1, P1 ;  /* 0x000000070e177211 */ /* 0x080fe400008f0eff */
[-C--:B------:R-:W-:Y:S01]  /*bf30*/  LEA.HI.X.SX32 R21, R16, R7.reuse, 0x1, P2 ;  /* 0x0000000710157211 */ /* 0x080fe200010f0eff */
[----:B-1----:R-:W-:Y:S01]  /*bf40*/  IMAD R13, R0, 0x136, RZ ;  /* 0x00000136000d7824 */ /* 0x002fe200078e02ff */
[----:B------:R-:W-:Y:S01]  /*bf50*/  LEA.HI.X.SX32 R9, R2, R7, 0x1, P5 ;  /* 0x0000000702097211 */ /* 0x000fe200028f0eff */
[----:B------:R1:W-:Y:S01]  /*bf60*/  STL.64 [R1+0x1440], R4 ;  /* 0x0014400401007387 */ /* 0x0003e20000100a00 */
[----:B------:R-:W-:-:S03]  /*bf70*/  IMAD R12, R0, 0x13a, RZ ;  /* 0x0000013a000c7824 */ /* 0x000fc600078e02ff */
[----:B------:R2:W-:Y:S04]  /*bf80*/  STL.64 [R1+0x13a8], R22 ;  /* 0x0013a81601007387 */ /* 0x0005e80000100a00 */
[----:B------:R-:W-:Y:S01]  /*bf90*/  STL.64 [R1+0x1278], R20 ;  /* 0x0012781401007387 */ /* 0x000fe20000100a00 */
[-C--:B-1----:R-:W-:Y:S01]  /*bfa0*/  IADD3 R4, P0, R13, R6.reuse, RZ ;  /* 0x000000060d047210 */ /* 0x082fe20007f1e0ff */
[C---:B------:R-:W-:Y:S02]  /*bfb0*/  IMAD R13, R0.reuse, 0x9a, RZ ;  /* 0x0000009a000d7824 */ /* 0x040fe400078e02ff */
[----:B------:R1:W-:Y:S01]  /*bfc0*/  STL.64 [R1+0x1020], R8 ;  /* 0x0010200801007387 */ /* 0x0003e20000100a00 */
[C---:B------:R-:W-:Y:S02]  /*bfd0*/  IMAD R11, R0.reuse, 0x134, RZ ;  /* 0x00000134000b7824 */ /* 0x040fe400078e02ff */
[-C--:B--2---:R-:W-:Y:S01]  /*bfe0*/  IADD3 R22, P2, R13, R6.reuse, RZ ;  /* 0x000000060d167210 */ /* 0x084fe20007f5e0ff */
[----:B------:R-:W-:Y:S01]  /*bff0*/  IMAD R16, R0, 0x99, RZ ;  /* 0x0000009900107824 */ /* 0x000fe200078e02ff */
[-C--:B-1----:R-:W-:Y:S01]  /*c000*/  IADD3 R8, P5, R12, R6.reuse, RZ ;  /* 0x000000060c087210 */ /* 0x082fe20007fbe0ff */
[----:B------:R-:W-:Y:S01]  /*c010*/  IMAD R12, R0, 0x4d, RZ ;  /* 0x0000004d000c7824 */ /* 0x000fe200078e02ff */
[----:B------:R-:W-:-:S04]  /*c020*/  IADD3 R10, P3, R11, R6, RZ ;  /* 0x000000060b0a7210 */ /* 0x000fc80007f7e0ff */
[-C--:B------:R-:W-:Y:S01]  /*c030*/  LEA.HI.X.SX32 R23, R12, R7.reuse, 0x1, P2 ;  /* 0x000000070c177211 */ /* 0x080fe200010f0eff */
[----:B------:R-:W-:Y:S01]  /*c040*/  IMAD R12, R0, 0x9b, RZ ;  /* 0x0000009b000c7824 */ /* 0x000fe200078e02ff */
[-C--:B------:R-:W-:Y:S02]  /*c050*/  LEA.HI.X.SX32 R19, R16, R7.reuse, 0x1, P4 ;  /* 0x0000000710137211 */ /* 0x080fe400020f0eff */
[-C--:B------:R-:W-:Y:S02]  /*c060*/  LEA.HI.X.SX32 R11, R13, R7.reuse, 0x1, P3 ;  /* 0x000000070d0b7211 */ /* 0x080fe400018f0eff */
[----:B------:R-:W-:Y:S01]  /*c070*/  LEA.HI.X.SX32 R5, R12, R7, 0x1, P0 ;  /* 0x000000070c057211 */ /* 0x000fe200000f0eff */
[C---:B------:R-:W-:Y:S01]  /*c080*/  IMAD R16, R0.reuse, 0x4e, RZ ;  /* 0x0000004e00107824 */ /* 0x040fe200078e02ff */
[----:B------:R-:W-:Y:S01]  /*c090*/  STL.64 [R1+0x1018], R18 ;  /* 0x0010181201007387 */ /* 0x000fe20000100a00 */
[C---:B------:R-:W-:Y:S02]  /*c0a0*/  IMAD R20, R0.reuse, 0x9c, RZ ;  /* 0x0000009c00147824 */ /* 0x040fe400078e02ff */
[----:B------:R-:W-:Y:S01]  /*c0b0*/  IMAD R15, R0, 0x138, RZ ;  /* 0x00000138000f7824 */ /* 0x000fe200078e02ff */
[----:B------:R1:W-:Y:S04]  /*c0c0*/  STL.64 [R1+0x1270], R22 ;  /* 0x0012701601007387 */ /* 0x0003e80000100a00 */
[----:B------:R2:W-:Y:S04]  /*c0d0*/  STL.64 [R1+0x1010], R10 ;  /* 0x0010100a01007387 */ /* 0x0005e80000100a00 */
[----:B------:R3:W-:Y:S01]  /*c0e0*/  STL.64 [R1+0x1008], R4 ;  /* 0x0010080401007387 */ /* 0x0007e20000100a00 */
[----:B------:R-:W-:-:S02]  /*c0f0*/  IADD3 R14, P1, R15, R6, RZ ;  /* 0x000000060f0e7210 */ /* 0x000fc40007f3e0ff */
[-C--:B-1----:R-:W-:Y:S01]  /*c100*/  IADD3 R22, P2, R16, R6.reuse, RZ ;  /* 0x0000000610167210 */ /* 0x082fe20007f5e0ff */
[----:B------:R-:W-:Y:S01]  /*c110*/  IMAD R2, R0, 0x13c, RZ ;  /* 0x0000013c00027824 */ /* 0x000fe200078e02ff */
[----:B--2---:R-:W-:Y:S01]  /*c120*/  IADD3 R10, P3, R20, R6, RZ ;  /* 0x00000006140a7210 */ /* 0x004fe20007f7e0ff */
[----:B---3--:R-:W-:-:S03]  /*c130*/  IMAD R4, R0, 0x27, RZ ;  /* 0x0000002700047824 */ /* 0x008fc600078e02ff */
[-C--:B------:R-:W-:Y:S01]  /*c140*/  LEA.HI.X.SX32 R11, R16, R7.reuse, 0x1, P3 ;  /* 0x00000007100b7211 */ /* 0x080fe200018f0eff */
[----:B------:R-:W-:Y:S01]  /*c150*/  IMAD R16, R0, 0x142, RZ ;  /* 0x0000014200107824 */ /* 0x000fe200078e02ff */
[-C--:B------:R-:W-:Y:S02]  /*c160*/  LEA.HI.X.SX32 R15, R20, R7.reuse, 0x1, P1 ;  /* 0x00000007140f7211 */ /* 0x080fe400008f0eff */
[----:B------:R-:W-:Y:S02]  /*c170*/  LEA.HI.X.SX32 R23, R4, R7, 0x1, P2 ;  /* 0x0000000704177211 */ /* 0x000fe400010f0eff */
[-C--:B------:R-:W-:Y:S01]  /*c180*/  IADD3 R18, P4, R2, R6.reuse, RZ ;  /* 0x0000000602127210 */ /* 0x080fe20007f9e0ff */
[----:B------:R-:W-:Y:S02]  /*c190*/  IMAD R2, R0, 0x9e, RZ ;  /* 0x0000009e00027824 */ /* 0x000fe400078e02ff */
[----:B------:R-:W-:Y:S01]  /*c1a0*/  STL.64 [R1+0x13a0], R22 ;  /* 0x0013a01601007387 */ /* 0x000fe20000100a00 */
[----:B------:R-:W-:-:S03]  /*c1b0*/  IADD3 R20, P1, R16, R6, RZ ;  /* 0x0000000610147210 */ /* 0x000fc60007f3e0ff */
[----:B------:R1:W-:Y:S01]  /*c1c0*/  STL.64 [R1+0x1268], R10 ;  /* 0x0012680a01007387 */ /* 0x0003e20000100a00 */
[----:B------:R-:W-:-:S03]  /*c1d0*/  IMAD R16, R0, 0x4f, RZ ;  /* 0x0000004f00107824 */ /* 0x000fc600078e02ff */
[----:B------:R2:W-:Y:S01]  /*c1e0*/  STL.64 [R1+0x1000], R14 ;  /* 0x0010000e01007387 */ /* 0x0005e20000100a00 */
[----:B------:R-:W-:Y:S01]  /*c1f0*/  IMAD R13, R0, 0x13e, RZ ;  /* 0x0000013e000d7824 */ /* 0x000fe200078e02ff */
[----:B-1----:R-:W-:Y:S01]  /*c200*/  IADD3 R10, P3, R2, R6, RZ ;  /* 0x00000006020a7210 */ /* 0x002fe20007f7e0ff */
[----:B--2---:R-:W-:-:S03]  /*c210*/  IMAD R14, R0, 0x9d, RZ ;  /* 0x0000009d000e7824 */ /* 0x004fc600078e02ff */
[-C--:B------:R-:W-:Y:S01]  /*c220*/  LEA.HI.X.SX32 R11, R16, R7.reuse, 0x1, P3 ;  /* 0x00000007100b7211 */ /* 0x080fe200018f0eff */
[----:B------:R-:W-:Y:S01]  /*c230*/  IMAD R15, R0, 0x144, RZ ;  /* 0x00000144000f7824 */ /* 0x000fe200078e02ff */
[-C--:B------:R-:W-:Y:S01]  /*c240*/  LEA.HI.X.SX32 R9, R14, R7.reuse, 0x1, P5 ;  /* 0x000000070e097211 */ /* 0x080fe200028f0eff */
[C---:B------:R-:W-:Y:S01]  /*c250*/  IMAD R14, R0.reuse, 0xa, RZ ;  /* 0x0000000a000e7824 */ /* 0x040fe200078e02ff */
[----:B------:R-:W-:Y:S01]  /*c260*/  IADD3 R12, P0, R13, R6, RZ ;  /* 0x000000060d0c7210 */ /* 0x000fe20007f1e0ff */
[----:B------:R-:W-:Y:S01]  /*c270*/  IMAD R16, R0, 0x9f, RZ ;  /* 0x0000009f00107824 */ /* 0x000fe200078e02ff */
[----:B------:R-:W-:Y:S01]  /*c280*/  LEA.HI.X.SX32 R19, R2, R7, 0x1, P4 ;  /* 0x0000000702137211 */ /* 0x000fe200020f0eff */
[----:B------:R1:W-:Y:S01]  /*c290*/  STL.64 [R1+0xff8], R8 ;  /* 0x000ff80801007387 */ /* 0x0003e20000100a00 */
[----:B------:R-:W-:-:S03]  /*c2a0*/  IMAD R23, R0, 0x5, RZ ;  /* 0x0000000500177824 */ /* 0x000fc600078e02ff */
[----:B------:R2:W-:Y:S01]  /*c2b0*/  STL.64 [R1+0x1260], R10 ;  /* 0x0012600a01007387 */ /* 0x0005e20000100a00 */
[-C--:B------:R-:W-:Y:S01]  /*c2c0*/  LEA.HI.X.SX32 R13, R16, R7.reuse, 0x1, P0 ;  /* 0x00000007100d7211 */ /* 0x080fe200000f0eff */
[C---:B------:R-:W-:Y:S01]  /*c2d0*/  IMAD R22, R0.reuse, 0x28, RZ ;  /* 0x0000002800167824 */ /* 0x040fe200078e02ff */
[-C--:B-1----:R-:W-:Y:S01]  /*c2e0*/  IADD3 R8, P5, R15, R6.reuse, RZ ;  /* 0x000000060f087210 */ /* 0x082fe20007fbe0ff */
[----:B------:R-:W-:Y:S01]  /*c2f0*/  IMAD R15, R0, 0x14, RZ ;  /* 0x00000014000f7824 */ /* 0x000fe200078e02ff */
[----:B--2---:R-:W-:Y:S01]  /*c300*/  IADD3 R10, P3, R14, R6, RZ ;  /* 0x000000060e0a7210 */ /* 0x004fe20007f7e0ff */
[----:B------:R1:W-:Y:S01]  /*c310*/  STL.64 [R1+0xff0], R18 ;  /* 0x000ff01201007387 */ /* 0x0003e20000100a00 */
[C---:B------:R-:W-:Y:S02]  /*c320*/  IMAD R16, R0.reuse, 0x50, RZ ;  /* 0x0000005000107824 */ /* 0x040fe400078e02ff */
[----:B------:R-:W-:Y:S01]  /*c330*/  LEA.HI.X.SX32 R11, R23, R7, 0x1, P3 ;  /* 0x00000007170b7211 */ /* 0x000fe200018f0eff */
[----:B------:R2:W-:Y:S01]  /*c340*/  STL.64 [R1+0xfe8], R12 ;  /* 0x000fe80c01007387 */ /* 0x0005e20000100a00 */
[----:B------:R-:W-:-:S03]  /*c350*/  IMAD R2, R0, 0xa0, RZ ;  /* 0x000000a000027824 */ /* 0x000fc600078e02ff */
[----:B------:R3:W-:Y:S01]  /*c360*/  STL.64 [R1+0x14b0], R10 ;  /* 0x0014b00a01007387 */ /* 0x0007e20000100a00 */
[CC--:B-1----:R-:W-:Y:S01]  /*c370*/  IADD3 R18, P4, R15.reuse, R6.reuse, RZ ;  /* 0x000000060f127210 */ /* 0x0c2fe20007f9e0ff */
[----:B------:R-:W-:Y:S01]  /*c380*/  IMAD R5, R0, 0x140, RZ ;  /* 0x0000014000057824 */ /* 0x000fe200078e02ff */
[-C--:B--2---:R-:W-:Y:S02]  /*c390*/  IADD3 R12, P0, R22, R6.reuse, RZ ;  /* 0x00000006160c7210 */ /* 0x084fe40007f1e0ff */
[-C--:B------:R-:W-:Y:S02]  /*c3a0*/  LEA.HI.X.SX32 R19, R14, R7.reuse, 0x1, P4 ;  /* 0x000000070e137211 */ /* 0x080fe400020f0eff */
[-C--:B---3--:R-:W-:Y:S02]  /*c3b0*/  IADD3 R10, P3, R16, R6.reuse, RZ ;  /* 0x00000006100a7210 */ /* 0x088fe40007f7e0ff */
[-C--:B------:R-:W-:Y:S01]  /*c3c0*/  LEA.HI.X.SX32 R13, R15, R7.reuse, 0x1, P0 ;  /* 0x000000070f0d7211 */ /* 0x080fe200000f0eff */
[----:B------:R1:W-:Y:S01]  /*c3d0*/  STL.64 [R1+0x1488], R18 ;  /* 0x0014881201007387 */ /* 0x0003e20000100a00 */
[-C--:B------:R-:W-:Y:S01]  /*c3e0*/  LEA.HI.X.SX32 R11, R22, R7.reuse, 0x1, P3 ;  /* 0x00000007160b7211 */ /* 0x080fe200018f0eff */
[C---:B------:R-:W-:Y:S01]  /*c3f0*/  IMAD R14, R0.reuse, 0x146, RZ ;  /* 0x00000146000e7824 */ /* 0x040fe200078e02ff */
[----:B------:R-:W-:Y:S01]  /*c400*/  IADD3 R4, P2, R5, R6, RZ ;  /* 0x0000000605047210 */ /* 0x000fe20007f5e0ff */
[----:B------:R-:W-:Y:S01]  /*c410*/  IMAD R15, R0, 0x148, RZ ;  /* 0x00000148000f7824 */ /* 0x000fe200078e02ff */
[----:B------:R2:W-:Y:S02]  /*c420*/  STL.64 [R1+0x1438], R12 ;  /* 0x0014380c01007387 */ /* 0x0005e40000100a00 */
[----:B------:R-:W-:-:S02]  /*c430*/  LEA.HI.X.SX32 R5, R2, R7, 0x1, P2 ;  /* 0x0000000702057211 */ /* 0x000fc400010f0eff */
[-C--:B-1----:R-:W-:Y:S01]  /*c440*/  IADD3 R18, P4, R2, R6.reuse, RZ ;  /* 0x0000000602127210 */ /* 0x082fe20007f9e0ff */
[----:B------:R1:W-:Y:S03]  /*c450*/  STL.64 [R1+0x1398], R10 ;  /* 0x0013980a01007387 */ /* 0x0003e60000100a00 */
[----:B------:R-:W-:Y:S01]  /*c460*/  LEA.HI.X.SX32 R19, R16, R7, 0x1, P4 ;  /* 0x0000000710137211 */ /* 0x000fe200020f0eff */
[----:B------:R-:W-:Y:S01]  /*c470*/  IMAD R16, R0, 0xa1, RZ ;  /* 0x000000a100107824 */ /* 0x000fe200078e02ff */
[-C--:B--2---:R-:W-:Y:S01]  /*c480*/  IADD3 R12, P0, R14, R6.reuse, RZ ;  /* 0x000000060e0c7210 */ /* 0x084fe20007f1e0ff */
[C---:B------:R-:W-:Y:S02]  /*c490*/  IMAD R14, R0.reuse, 0xa2, RZ ;  /* 0x000000a2000e7824 */ /* 0x040fe400078e02ff */
[----:B------:R2:W-:Y:S01]  /*c4a0*/  STL.64 [R1+0x1258], R18 ;  /* 0x0012581201007387 */ /* 0x0005e20000100a00 */
[----:B-1----:R-:W-:Y:S01]  /*c4b0*/  IADD3 R10, P3, R15, R6, RZ ;  /* 0x000000060f0a7210 */ /* 0x002fe20007f7e0ff */
[----:B------:R-:W-:-:S02]  /*c4c0*/  IMAD R15, R0, 0x14a, RZ ;  /* 0x0000014a000f7824 */ /* 0x000fc400078e02ff */
[----:B------:R1:W-:Y:S01]  /*c4d0*/  STL.64 [R1+0xfe0], R4 ;  /* 0x000fe00401007387 */ /* 0x0003e20000100a00 */
[----:B------:R-:W-:Y:S01]  /*c4e0*/  IMAD R2, R0, 0x51, RZ ;  /* 0x0000005100027824 */ /* 0x000fe200078e02ff */
[-C--:B------:R-:W-:Y:S02]  /*c4f0*/  LEA.HI.X.SX32 R21, R16, R7.reuse, 0x1, P1 ;  /* 0x0000000710157211 */ /* 0x080fe400008f0eff */
[-C--:B--2---:R-:W-:Y:S01]  /*c500*/  IADD3 R18, P4, R14, R6.reuse, RZ ;  /* 0x000000060e127210 */ /* 0x084fe20007f9e0ff */
[C---:B------:R-:W-:Y:S01]  /*c510*/  IMAD R16, R0.reuse, 0x52, RZ ;  /* 0x0000005200107824 */ /* 0x040fe200078e02ff */
[----:B-1----:R-:W-:Y:S01]  /*c520*/  IADD3 R4, P2, R15, R6, RZ ;  /* 0x000000060f047210 */ /* 0x002fe20007f5e0ff */
[----:B------:R-:W-:Y:S01]  /*c530*/  IMAD R15, R0, 0x14c, RZ ;  /* 0x0000014c000f7824 */ /* 0x000fe200078e02ff */
[-C--:B------:R-:W-:Y:S01]  /*c540*/  LEA.HI.X.SX32 R19, R2, R7.reuse, 0x1, P4 ;  /* 0x0000000702137211 */ /* 0x080fe200020f0eff */
[----:B------:R1:W-:Y:S01]  /*c550*/  STL.64 [R1+0xfd8], R20 ;  /* 0x000fd81401007387 */ /* 0x0003e20000100a00 */
[----:B------:R-:W-:Y:S01]  /*c560*/  LEA.HI.X.SX32 R9, R14, R7, 0x1, P5 ;  /* 0x000000070e097211 */ /* 0x000fe200028f0eff */
[----:B------:R-:W-:-:S02]  /*c570*/  IMAD R2, R0, 0xa3, RZ ;  /* 0x000000a300027824 */ /* 0x000fc400078e02ff */
[----:B------:R2:W-:Y:S01]  /*c580*/  STL.64 [R1+0x1250], R18 ;  /* 0x0012501201007387 */ /* 0x0005e20000100a00 */
[C---:B------:R-:W-:Y:S01]  /*c590*/  IMAD R22, R0.reuse, 0x29, RZ ;  /* 0x0000002900167824 */ /* 0x040fe200078e02ff */
[-C--:B-1----:R-:W-:Y:S01]  /*c5a0*/  IADD3 R20, P1, R15, R6.reuse, RZ ;  /* 0x000000060f147210 */ /* 0x082fe20007f3e0ff */
[----:B------:R-:W-:Y:S01]  /*c5b0*/  IMAD R15, R0, 0xa4, RZ ;  /* 0x000000a4000f7824 */ /* 0x000fe200078e02ff */
[----:B------:R1:W-:Y:S01]  /*c5c0*/  STL.64 [R1+0xfd0], R8 ;  /* 0x000fd00801007387 */ /* 0x0003e20000100a00 */
[-C--:B--2---:R-:W-:Y:S01]  /*c5d0*/  IADD3 R18, P4, R16, R6.reuse, RZ ;  /* 0x0000000610127210 */ /* 0x084fe20007f9e0ff */
[----:B------:R-:W-:Y:S01]  /*c5e0*/  IMAD R14, R0, 0x14e, RZ ;  /* 0x0000014e000e7824 */ /* 0x000fe200078e02ff */
[-C--:B------:R-:W-:Y:S01]  /*c5f0*/  LEA.HI.X.SX32 R13, R2, R7.reuse, 0x1, P0 ;  /* 0x00000007020d7211 */ /* 0x080fe200000f0eff */
[----:B------:R-:W-:Y:S01]  /*c600*/  IMAD R2, R0, 0x150, RZ ;  /* 0x0000015000027824 */ /* 0x000fe200078e02ff */
[-C--:B------:R-:W-:Y:S02]  /*c610*/  LEA.HI.X.SX32 R19, R22, R7.reuse, 0x1, P4 ;  /* 0x0000000716137211 */ /* 0x080fe400020f0eff */
[C---:B-1----:R-:W-:Y:S01]  /*c620*/  IADD3 R8, P5, R15.reuse, R6, RZ ;  /* 0x000000060f087210 */ /* 0x042fe20007fbe0ff */
[----:B------:R1:W-:Y:S01]  /*c630*/  STL.64 [R1+0xfc8], R12 ;  /* 0x000fc80c01007387 */ /* 0x0003e20000100a00 */
[----:B------:R-:W-:-:S02]  /*c640*/  LEA.HI.X.SX32 R11, R15, R7, 0x1, P3 ;  /* 0x000000070f0b7211 */ /* 0x000fc400018f0eff */
[----:B------:R-:W-:Y:S01]  /*c650*/  LEA.HI.X.SX32 R9, R16, R7, 0x1, P5 ;  /* 0x0000000710097211 */ /* 0x000fe200028f0eff */
[----:B------:R-:W-:Y:S01]  /*c660*/  IMAD R16, R0, 0x152, RZ ;  /* 0x0000015200107824 */ /* 0x000fe200078e02ff */
[----:B------:R2:W-:Y:S04]  /*c670*/  STL.64 [R1+0x1390], R18 ;  /* 0x0013901201007387 */ /* 0x0005e80000100a00 */
[----:B------:R3:W-:Y:S01]  /*c680*/  STL.64 [R1+0x1248], R8 ;  /* 0x0012480801007387 */ /* 0x0007e20000100a00 */
[-C--:B-1----:R-:W-:Y:S01]  /*c690*/  IADD3 R12, P0, R14, R6.reuse, RZ ;  /* 0x000000060e0c7210 */ /* 0x082fe20007f1e0ff */
[----:B------:R-:W-:Y:S02]  /*c6a0*/  IMAD R14, R0, 0xa6, RZ ;  /* 0x000000a6000e7824 */ /* 0x000fe400078e02ff */
[----:B------:R1:W-:Y:S01]  /*c6b0*/  STL.64 [R1+0xfc0], R10 ;  /* 0x000fc00a01007387 */ /* 0x0003e20000100a00 */
[-C--:B--2---:R-:W-:Y:S01]  /*c6c0*/  IADD3 R18, P4, R2, R6.reuse, RZ ;  /* 0x0000000602127210 */ /* 0x084fe20007f9e0ff */
[----:B------:R-:W-:Y:S01]  /*c6d0*/  IMAD R2, R0, 0xa5, RZ ;  /* 0x000000a500027824 */ /* 0x000fe200078e02ff */
[----:B---3--:R-:W-:Y:S01]  /*c6e0*/  IADD3 R8, P5, R14, R6, RZ ;  /* 0x000000060e087210 */ /* 0x008fe20007fbe0ff */
[----:B------:R-:W-:-:S03]  /*c6f0*/  IMAD R15, R0, 0x154, RZ ;  /* 0x00000154000f7824 */ /* 0x000fc600078e02ff */
[-C--:B------:R-:W-:Y:S02]  /*c700*/  LEA.HI.X.SX32 R5, R2, R7.reuse, 0x1, P2 ;  /* 0x0000000702057211 */ /* 0x080fe400010f0eff */
[----:B-1----:R-:W-:Y:S01]  /*c710*/  IADD3 R10, P3, R16, R6, RZ ;  /* 0x00000006100a7210 */ /* 0x002fe20007f7e0ff */
[C---:B------:R-:W-:Y:S02]  /*c720*/  IMAD R16, R0.reuse, 0x53, RZ ;  /* 0x0000005300107824 */ /* 0x040fe400078e02ff */
[----:B------:R1:W-:Y:S01]  /*c730*/  STL.64 [R1+0xfb8], R4 ;  /* 0x000fb80401007387 */ /* 0x0003e20000100a00 */
[----:B------:R-:W-:Y:S02]  /*c740*/  IMAD R22, R0, 0x2a, RZ ;  /* 0x0000002a00167824 */ /* 0x000fe400078e02ff */
[-C--:B------:R-:W-:Y:S01]  /*c750*/  LEA.HI.X.SX32 R9, R16, R7.reuse, 0x1, P5 ;  /* 0x0000000710097211 */ /* 0x080fe200028f0eff */
[----:B------:R-:W-:Y:S01]  /*c760*/  IMAD R16, R0, 0xa7, RZ ;  /* 0x000000a700107824 */ /* 0x000fe200078e02ff */
[----:B------:R-:W-:Y:S01]  /*c770*/  LEA.HI.X.SX32 R21, R14, R7, 0x1, P1 ;  /* 0x000000070e157211 */ /* 0x000fe200008f0eff */
[----:B------:R-:W-:-:S02]  /*c780*/  IMAD R14, R0, 0x15, RZ ;  /* 0x00000015000e7824 */ /* 0x000fc400078e02ff */
[----:B------:R2:W-:Y:S01]  /*c790*/  STL.64 [R1+0x1240], R8 ;  /* 0x0012400801007387 */ /* 0x0005e20000100a00 */
[-C--:B-1----:R-:W-:Y:S01]  /*c7a0*/  IADD3 R4, P2, R15, R6.reuse, RZ ;  /* 0x000000060f047210 */ /* 0x082fe20007f5e0ff */
[----:B------:R-:W-:Y:S01]  /*c7b0*/  IMAD R15, R0, 0x54, RZ ;  /* 0x00000054000f7824 */ /* 0x000fe200078e02ff */
[-C--:B------:R-:W-:Y:S01]  /*c7c0*/  LEA.HI.X.SX32 R13, R16, R7.reuse, 0x1, P0 ;  /* 0x00000007100d7211 */ /* 0x080fe200000f0eff */
[----:B------:R-:W-:Y:S01]  /*c7d0*/  IMAD R2, R0, 0xa8, RZ ;  /* 0x000000a800027824 */ /* 0x000fe200078e02ff */
[----:B------:R1:W-:Y:S01]  /*c7e0*/  STL.64 [R1+0xfb0], R20 ;  /* 0x000fb01401007387 */ /* 0x0003e20000100a00 */
[----:B--2---:R-:W-:Y:S01]  /*c7f0*/  IADD3 R8, P5, R22, R6, RZ ;  /* 0x0000000616087210 */ /* 0x004fe20007fbe0ff */
[----:B------:R-:W-:Y:S02]  /*c800*/  IMAD R16, R0, 0x156, RZ ;  /* 0x0000015600107824 */ /* 0x000fe400078e02ff */
[----:B------:R2:W-:Y:S01]  /*c810*/  STL.64 [R1+0xfa8], R12 ;  /* 0x000fa80c01007387 */ /* 0x0005e20000100a00 */
[----:B------:R-:W-:-:S02]  /*c820*/  LEA.HI.X.SX32 R9, R14, R7, 0x1, P5 ;  /* 0x000000070e097211 */ /* 0x000fc400028f0eff */
[-C--:B-1----:R-:W-:Y:S01]  /*c830*/  IADD3 R20, P1, R15, R6.reuse, RZ ;  /* 0x000000060f147210 */ /* 0x082fe20007f3e0ff */
[----:B------:R-:W-:Y:S02]  /*c840*/  IMAD R14, R0, 0x158, RZ ;  /* 0x00000158000e7824 */ /* 0x000fe400078e02ff */
[----:B------:R1:W-:Y:S01]  /*c850*/  STL.64 [R1+0x1430], R8 ;  /* 0x0014300801007387 */ /* 0x0003e20000100a00 */
[----:B------:R-:W-:Y:S02]  /*c860*/  LEA.HI.X.SX32 R21, R22, R7, 0x1, P1 ;  /* 0x0000000716157211 */ /* 0x000fe400008f0eff */
[----:B--2---:R-:W-:-:S03]  /*c870*/  IADD3 R12, P0, R2, R6, RZ ;  /* 0x00000006020c7210 */ /* 0x004fc60007f1e0ff */
[----:B------:R2:W-:Y:S01]  /*c880*/  STL.64 [R1+0x1388], R20 ;  /* 0x0013881401007387 */ /* 0x0005e20000100a00 */
[-C--:B------:R-:W-:Y:S02]  /*c890*/  LEA.HI.X.SX32 R13, R15, R7.reuse, 0x1, P0 ;  /* 0x000000070f0d7211 */ /* 0x080fe400000f0eff */
[-C--:B-1----:R-:W-:Y:S01]  /*c8a0*/  IADD3 R8, P5, R16, R6.reuse, RZ ;  /* 0x0000000610087210 */ /* 0x082fe20007fbe0ff */
[----:B------:R-:W-:Y:S01]  /*c8b0*/  IMAD R16, R0, 0xaa, RZ ;  /* 0x000000aa00107824 */ /* 0x000fe200078e02ff */
[-C--:B------:R-:W-:Y:S01]  /*c8c0*/  LEA.HI.X.SX32 R19, R2, R7.reuse, 0x1, P4 ;  /* 0x0000000702137211 */ /* 0x080fe200020f0eff */
[C---:B------:R-:W-:Y:S01]  /*c8d0*/  IMAD R15, R0.reuse, 0xa9, RZ ;  /* 0x000000a9000f7824 */ /* 0x040fe200078e02ff */
[----:B------:R1:W-:Y:S01]  /*c8e0*/  STL.64 [R1+0x1238], R12 ;  /* 0x0012380c01007387 */ /* 0x0003e20000100a00 */
[----:B------:R-:W-:Y:S01]  /*c8f0*/  IMAD R2, R0, 0x55, RZ ;  /* 0x0000005500027824 */ /* 0x000fe200078e02ff */
[----:B--2---:R-:W-:Y:S01]  /*c900*/  IADD3 R20, P1, R14, R6, RZ ;  /* 0x000000060e147210 */ /* 0x004fe20007f3e0ff */
[----:B------:R-:W-:Y:S01]  /*c910*/  IMAD R14, R0, 0x15a, RZ ;  /* 0x0000015a000e7824 */ /* 0x000fe200078e02ff */
[----:B------:R2:W-:Y:S01]  /*c920*/  STL.64 [R1+0xfa0], R18 ;  /* 0x000fa01201007387 */ /* 0x0005e20000100a00 */
[----:B------:R-:W-:-:S02]  /*c930*/  LEA.HI.X.SX32 R11, R15, R7, 0x1, P3 ;  /* 0x000000070f0b7211 */ /* 0x000fc400018f0eff */
[----:B-1----:R-:W-:-:S04]  /*c940*/  IADD3 R12, P0, R16, R6, RZ ;  /* 0x00000006100c7210 */ /* 0x002fc80007f1e0ff */
[-C--:B------:R-:W-:Y:S02]  /*c950*/  LEA.HI.X.SX32 R13, R2, R7.reuse, 0x1, P0 ;  /* 0x00000007020d7211 */ /* 0x080fe400000f0eff */
[-C--:B--2---:R-:W-:Y:S01]  /*c960*/  IADD3 R18, P4, R14, R6.reuse, RZ ;  /* 0x000000060e127210 */ /* 0x084fe20007f9e0ff */
[----:B------:R-:W-:Y:S01]  /*c970*/  IMAD R14, R0, 0x15c, RZ ;  /* 0x0000015c000e7824 */ /* 0x000fe200078e02ff */
[----:B------:R1:W-:Y:S01]  /*c980*/  STL.64 [R1+0xf98], R10 ;  /* 0x000f980a01007387 */ /* 0x0003e20000100a00 */
[----:B------:R-:W-:Y:S01]  /*c990*/  LEA.HI.X.SX32 R5, R16, R7, 0x1, P2 ;  /* 0x0000000710057211 */ /* 0x000fe200010f0eff */
[C---:B------:R-:W-:Y:S02]  /*c9a0*/  IMAD R15, R0.reuse, 0x56, RZ ;  /* 0x00000056000f7824 */ /* 0x040fe400078e02ff */
[----:B------:R2:W-:Y:S01]  /*c9b0*/  STL.64 [R1+0x1230], R12 ;  /* 0x0012300c01007387 */ /* 0x0005e20000100a00 */
[----:B------:R-:W-:Y:S01]  /*c9c0*/  IMAD R16, R0, 0x15e, RZ ;  /* 0x0000015e00107824 */ /* 0x000fe200078e02ff */
[----:B-1----:R-:W-:Y:S01]  /*c9d0*/  IADD3 R10, P3, R14, R6, RZ ;  /* 0x000000060e0a7210 */ /* 0x002fe20007f7e0ff */
[----:B------:R-:W-:-:S02]  /*c9e0*/  IMAD R14, R0, 0xac, RZ ;  /* 0x000000ac000e7824 */ /* 0x000fc400078e02ff */
[C---:B--2---:R-:W-:Y:S01]  /*c9f0*/  IMAD R13, R0.reuse, 0xab, RZ ;  /* 0x000000ab000d7824 */ /* 0x044fe200078e02ff */
[----:B------:R1:W-:Y:S01]  /*ca00*/  STL.64 [R1+0xf90], R4 ;  /* 0x000f900401007387 */ /* 0x0003e20000100a00 */
[----:B------:R-:W-:Y:S01]  /*ca10*/  IMAD R12, R0, 0x2b, RZ ;  /* 0x0000002b000c7824 */ /* 0x000fe200078e02ff */
[-C--:B------:R-:W-:Y:S02]  /*ca20*/  IADD3 R22, P0, R15, R6.reuse, RZ ;  /* 0x000000060f167210 */ /* 0x080fe40007f1e0ff */
[-C--:B------:R-:W-:Y:S02]  /*ca30*/  LEA.HI.X.SX32 R9, R13, R7.reuse, 0x1, P5 ;  /* 0x000000070d097211 */ /* 0x080fe400028f0eff */
[-C--:B------:R-:W-:Y:S02]  /*ca40*/  LEA.HI.X.SX32 R23, R12, R7.reuse, 0x1, P0 ;  /* 0x000000070c177211 */ /* 0x080fe400000f0eff */
[-C--:B-1----:R-:W-:Y:S01]  /*ca50*/  IADD3 R4, P2, R14, R6.reuse, RZ ;  /* 0x000000060e047210 */ /* 0x082fe20007f5e0ff */
[----:B------:R1:W-:Y:S03]  /*ca60*/  STL.64 [R1+0xf88], R8 ;  /* 0x000f880801007387 */ /* 0x0003e60000100a00 */
[-C--:B------:R-:W-:Y:S01]  /*ca70*/  LEA.HI.X.SX32 R5, R15, R7.reuse, 0x1, P2 ;  /* 0x000000070f057211 */ /* 0x080fe200010f0eff */
[----:B------:R-:W-:Y:S01]  /*ca80*/  IMAD R15, R0, 0x162, RZ ;  /* 0x00000162000f7824 */ /* 0x000fe200078e02ff */
[----:B------:R-:W-:Y:S01]  /*ca90*/  LEA.HI.X.SX32 R21, R14, R7, 0x1, P1 ;  /* 0x000000070e157211 */ /* 0x000fe200008f0eff */
[----:B------:R2:W-:Y:S01]  /*caa0*/  STL.64 [R1+0x1380], R22 ;  /* 0x0013801601007387 */ /* 0x0005e20000100a00 */
[----:B------:R-:W-:Y:S01]  /*cab0*/  IMAD R14, R0, 0xad, RZ ;  /* 0x000000ad000e7824 */ /* 0x000fe200078e02ff */
[-C--:B-1----:R-:W-:Y:S01]  /*cac0*/  IADD3 R8, P5, R16, R6.reuse, RZ ;  /* 0x0000000610087210 */ /* 0x082fe20007fbe0ff */
[C---:B------:R-:W-:Y:S01]  /*cad0*/  IMAD R16, R0.reuse, 0xae, RZ ;  /* 0x000000ae00107824 */ /* 0x040fe200078e02ff */
[----:B------:R1:W-:Y:S01]  /*cae0*/  STL.64 [R1+0x1228], R4 ;  /* 0x0012280401007387 */ /* 0x0003e20000100a00 */
[----:B--2---:R-:W-:Y:S01]  /*caf0*/  IADD3 R22, P1, R15, R6, RZ ;  /* 0x000000060f167210 */ /* 0x004fe20007f3e0ff */
[----:B------:R-:W-:-:S02]  /*cb00*/  IMAD R15, R0, 0x57, RZ ;  /* 0x00000057000f7824 */ /* 0x000fc400078e02ff */
[----:B------:R2:W-:Y:S01]  /*cb10*/  STL.64 [R1+0xf80], R20 ;  /* 0x000f801401007387 */ /* 0x0005e20000100a00 */
[-C--:B------:R-:W-:Y:S02]  /*cb20*/  LEA.HI.X.SX32 R19, R14, R7.reuse, 0x1, P4 ;  /* 0x000000070e137211 */ /* 0x080fe400020f0eff */
[----:B-1----:R-:W-:Y:S01]  /*cb30*/  IADD3 R4, P2, R16, R6, RZ ;  /* 0x0000000610047210 */ /* 0x002fe20007f5e0ff */
[----:B------:R-:W-:Y:S01]  /*cb40*/  IMAD R14, R0, 0x16, RZ ;  /* 0x00000016000e7824 */ /* 0x000fe200078e02ff */
[-C--:B------:R-:W-:Y:S01]  /*cb50*/  LEA.HI.X.SX32 R11, R16, R7.reuse, 0x1, P3 ;  /* 0x00000007100b7211 */ /* 0x080fe200018f0eff */
[C---:B--2---:R-:W-:Y:S01]  /*cb60*/  IMAD R21, R0.reuse, 0xaf, RZ ;  /* 0x000000af00157824 */ /* 0x044fe200078e02ff */
[-C--:B------:R-:W-:Y:S01]  /*cb70*/  LEA.HI.X.SX32 R5, R15, R7.reuse, 0x1, P2 ;  /* 0x000000070f057211 */ /* 0x080fe200010f0eff */
[C---:B------:R-:W-:Y:S01]  /*cb80*/  IMAD R20, R0.reuse, 0x2c, RZ ;  /* 0x0000002c00147824 */ /* 0x040fe200078e02ff */
[----:B------:R-:W-:Y:S01]  /*cb90*/  STL.64 [R1+0xf78], R18 ;  /* 0x000f781201007387 */ /* 0x000fe20000100a00 */
[C---:B------:R-:W-:Y:S01]  /*cba0*/  IMAD R16, R0.reuse, 0x58, RZ ;  /* 0x0000005800107824 */ /* 0x040fe200078e02ff */
[----:B------:R-:W-:Y:S01]  /*cbb0*/  LEA.HI.X.SX32 R9, R21, R7, 0x1, P5 ;  /* 0x0000000715097211 */ /* 0x000fe200028f0eff */
[C---:B------:R-:W-:Y:S01]  /*cbc0*/  IMAD R2, R0.reuse, 0x164, RZ ;  /* 0x0000016400027824 */ /* 0x040fe200078e02ff */
[----:B------:R1:W-:Y:S01]  /*cbd0*/  STL.64 [R1+0x1220], R4 ;  /* 0x0012200401007387 */ /* 0x0003e20000100a00 */
[----:B------:R-:W-:-:S03]  /*cbe0*/  IMAD R15, R0, 0xb, RZ ;  /* 0x0000000b000f7824 */ /* 0x000fc600078e02ff */
[----:B------:R2:W-:Y:S04]  /*cbf0*/  STL.64 [R1+0xf70], R10 ;  /* 0x000f700a01007387 */ /* 0x0005e80000100a00 */
[----:B------:R3:W-:Y:S01]  /*cc00*/  STL.64 [R1+0xf68], R8 ;  /* 0x000f680801007387 */ /* 0x0007e20000100a00 */
[-C--:B-1----:R-:W-:Y:S02]  /*cc10*/  IADD3 R4, P2, R14, R6.reuse, RZ ;  /* 0x000000060e047210 */ /* 0x082fe40007f5e0ff */
[-C--:B--2---:R-:W-:Y:S02]  /*cc20*/  IADD3 R10, P3, R20, R6.reuse, RZ ;  /* 0x00000006140a7210 */ /* 0x084fe40007f7e0ff */
[-C--:B------:R-:W-:Y:S02]  /*cc30*/  IADD3 R18, P4, R2, R6.reuse, RZ ;  /* 0x0000000602127210 */ /* 0x080fe40007f9e0ff */
[----:B---3--:R-:W-:Y:S01]  /*cc40*/  IADD3 R8, P5, R16, R6, RZ ;  /* 0x0000000610087210 */ /* 0x008fe20007fbe0ff */
[----:B------:R-:W-:Y:S01]  /*cc50*/  IMAD R2, R0, 0xb0, RZ ;  /* 0x000000b000027824 */ /* 0x000fe200078e02ff */
[----:B------:R-:W-:-:S02]  /*cc60*/  LEA.HI.X.SX32 R5, R15, R7, 0x1, P2 ;  /* 0x000000070f057211 */ /* 0x000fc400010f0eff */
[-C--:B------:R-:W-:Y:S01]  /*cc70*/  LEA.HI.X.SX32 R11, R14, R7.reuse, 0x1, P3 ;  /* 0x000000070e0b7211 */ /* 0x080fe200018f0eff */
[----:B------:R-:W-:Y:S01]  /*cc80*/  IMAD R14, R0, 0x168, RZ ;  /* 0x00000168000e7824 */ /* 0x000fe200078e02ff */
[----:B------:R-:W-:Y:S01]  /*cc90*/  LEA.HI.X.SX32 R9, R20, R7, 0x1, P5 ;  /* 0x0000000714097211 */ /* 0x000fe200028f0eff */
[C---:B------:R-:W-:Y:S01]  /*cca0*/  IMAD R13, R0.reuse, 0x160, RZ ;  /* 0x00000160000d7824 */ /* 0x040fe200078e02ff */
[----:B------:R1:W-:Y:S01]  /*ccb0*/  STL.64 [R1+0x1480], R4 ;  /* 0x0014800401007387 */ /* 0x0003e20000100a00 */
[----:B------:R-:W-:-:S03]  /*ccc0*/  IMAD R15, R0, 0x166, RZ ;  /* 0x00000166000f7824 */ /* 0x000fc600078e02ff */
[----:B------:R2:W-:Y:S01]  /*ccd0*/  STL.64 [R1+0x1428], R10 ;  /* 0x0014280a01007387 */ /* 0x0005e20000100a00 */
[----:B------:R-:W-:-:S03]  /*cce0*/  IADD3 R12, P0, R13, R6, RZ ;  /* 0x000000060d0c7210 */ /* 0x000fc60007f1e0ff */
[----:B------:R3:W-:Y:S01]  /*ccf0*/  STL.64 [R1+0x1378], R8 ;  /* 0x0013780801007387 */ /* 0x0007e20000100a00 */
[-C--:B-1----:R-:W-:Y:S02]  /*cd00*/  IADD3 R4, P2, R2, R6.reuse, RZ ;  /* 0x0000000602047210 */ /* 0x082fe40007f5e0ff */
[-C--:B--2---:R-:W-:Y:S01]  /*cd10*/  IADD3 R10, P3, R15, R6.reuse, RZ ;  /* 0x000000060f0a7210 */ /* 0x084fe20007f7e0ff */
[----:B------:R-:W-:Y:S01]  /*cd20*/  IMAD R15, R0, 0xb2, RZ ;  /* 0x000000b2000f7824 */ /* 0x000fe200078e02ff */
[-C--:B------:R-:W-:Y:S02]  /*cd30*/  LEA.HI.X.SX32 R5, R16, R7.reuse, 0x1, P2 ;  /* 0x0000000710057211 */ /* 0x080fe400010f0eff */
[-C--:B---3--:R-:W-:Y:S01]  /*cd40*/  IADD3 R8, P5, R14, R6.reuse, RZ ;  /* 0x000000060e087210 */ /* 0x088fe20007fbe0ff */
[----:B------:R-:W-:Y:S01]  /*cd50*/  IMAD R14, R0, 0x16a, RZ ;  /* 0x0000016a000e7824 */ /* 0x000fe200078e02ff */
[----:B------:R-:W-:Y:S01]  /*cd60*/  LEA.HI.X.SX32 R13, R2, R7, 0x1, P0 ;  /* 0x00000007020d7211 */ /* 0x000fe200000f0eff */
[----:B------:R1:W-:Y:S03]  /*cd70*/  STL.64 [R1+0x1218], R4 ;  /* 0x0012180401007387 */ /* 0x0003e60000100a00 */
[----:B------:R-:W-:Y:S01]  /*cd80*/  IADD3 R20, P0, R14, R6, RZ ;  /* 0x000000060e147210 */ /* 0x000fe20007f1e0ff */
[----:B------:R-:W-:-:S02]  /*cd90*/  IMAD R14, R0, 0x59, RZ ;  /* 0x00000059000e7824 */ /* 0x000fc400078e02ff */
[----:B------:R-:W-:Y:S01]  /*cda0*/  IMAD R16, R0, 0xb1, RZ ;  /* 0x000000b100107824 */ /* 0x000fe200078e02ff */
[C---:B-1----:R-:W-:Y:S01]  /*cdb0*/  IADD3 R4, P2, R15.reuse, R6, RZ ;  /* 0x000000060f047210 */ /* 0x042fe20007f5e0ff */
[----:B------:R1:W-:Y:S03]  /*cdc0*/  STL.64 [R1+0xf60], R12 ;  /* 0x000f600c01007387 */ /* 0x0003e60000100a00 */
[-C--:B------:R-:W-:Y:S02]  /*cdd0*/  LEA.HI.X.SX32 R23, R16, R7.reuse, 0x1, P1 ;  /* 0x0000000710177211 */ /* 0x080fe400008f0eff */
[-C--:B------:R-:W-:Y:S01]  /*cde0*/  LEA.HI.X.SX32 R5, R14, R7.reuse, 0x1, P2 ;  /* 0x000000070e057211 */ /* 0x080fe200010f0eff */
[C---:B------:R-:W-:Y:S01]  /*cdf0*/  IMAD R14, R0.reuse, 0xb3, RZ ;  /* 0x000000b3000e7824 */ /* 0x040fe200078e02ff */
[----:B------:R-:W-:Y:S01]  /*ce00*/  LEA.HI.X.SX32 R19, R15, R7, 0x1, P4 ;  /* 0x000000070f137211 */ /* 0x000fe200020f0eff */
[----:B------:R2:W-:Y:S01]  /*ce10*/  STL.64 [R1+0xf58], R22 ;  /* 0x000f581601007387 */ /* 0x0005e20000100a00 */
[----:B------:R-:W-:-:S02]  /*ce20*/  IMAD R16, R0, 0x5a, RZ ;  /* 0x0000005a00107824 */ /* 0x000fc400078e02ff */
[----:B------:R-:W-:Y:S01]  /*ce30*/  LEA.HI.X.SX32 R11, R14, R7, 0x1, P3 ;  /* 0x000000070e0b7211 */ /* 0x000fe200018f0eff */
[C---:B-1----:R-:W-:Y:S01]  /*ce40*/  IMAD R13, R0.reuse, 0x16c, RZ ;  /* 0x0000016c000d7824 */ /* 0x042fe200078e02ff */
[----:B------:R1:W-:Y:S04]  /*ce50*/  STL.64 [R1+0x1210], R4 ;  /* 0x0012100401007387 */ /* 0x0003e80000100a00 */
[-C--:B--2---:R-:W-:Y:S01]  /*ce60*/  IADD3 R22, P1, R13, R6.reuse, RZ ;  /* 0x000000060d167210 */ /* 0x084fe20007f3e0ff */
[----:B------:R-:W-:Y:S01]  /*ce70*/  IMAD R13, R0, 0xb4, RZ ;  /* 0x000000b4000d7824 */ /* 0x000fe200078e02ff */
[----:B------:R2:W-:Y:S04]  /*ce80*/  STL.64 [R1+0xf50], R18 ;  /* 0x000f501201007387 */ /* 0x0005e80000100a00 */
[----:B------:R3:W-:Y:S01]  /*ce90*/  STL.64 [R1+0xf48], R10 ;  /* 0x000f480a01007387 */ /* 0x0007e20000100a00 */
[----:B-1----:R-:W-:-:S02]  /*cea0*/  IADD3 R4, P2, R16, R6, RZ ;  /* 0x0000000610047210 */ /* 0x002fc40007f5e0ff */
[C---:B------:R-:W-:Y:S02]  /*ceb0*/  LEA.HI.X.SX32 R9, R13.reuse, R7, 0x1, P5 ;  /* 0x000000070d097211 */ /* 0x040fe400028f0eff */
[----:B--2---:R-:W-:Y:S01]  /*cec0*/  IADD3 R18, P4, R13, R6, RZ ;  /* 0x000000060d127210 */ /* 0x004fe20007f9e0ff */
[----:B---3--:R-:W-:-:S03]  /*ced0*/  IMAD R10, R0, 0x2d, RZ ;  /* 0x0000002d000a7824 */ /* 0x008fc600078e02ff */
[-C--:B------:R-:W-:Y:S01]  /*cee0*/  LEA.HI.X.SX32 R19, R16, R7.reuse, 0x1, P4 ;  /* 0x0000000710137211 */ /* 0x080fe200020f0eff */
[----:B------:R-:W-:Y:S01]  /*cef0*/  IMAD R16, R0, 0x172, RZ ;  /* 0x0000017200107824 */ /* 0x000fe200078e02ff */
[----:B------:R-:W-:Y:S01]  /*cf00*/  LEA.HI.X.SX32 R5, R10, R7, 0x1, P2 ;  /* 0x000000070a057211 */ /* 0x000fe200010f0eff */
[C---:B------:R-:W-:Y:S02]  /*cf10*/  IMAD R12, R0.reuse, 0x170, RZ ;  /* 0x00000170000c7824 */ /* 0x040fe400078e02ff */
[C---:B------:R-:W-:Y:S02]  /*cf20*/  IMAD R11, R0.reuse, 0xb6, RZ ;  /* 0x000000b6000b7824 */ /* 0x040fe400078e02ff */
[----:B------:R1:W-:Y:S04]  /*cf30*/  STL.64 [R1+0x1370], R4 ;  /* 0x0013700401007387 */ /* 0x0003e80000100a00 */
[----:B------:R2:W-:Y:S04]  /*cf40*/  STL.64 [R1+0x1208], R18 ;  /* 0x0012081201007387 */ /* 0x0005e80000100a00 */
[----:B------:R3:W-:Y:S01]  /*cf50*/  STL.64 [R1+0xf40], R8 ;  /* 0x000f400801007387 */ /* 0x0007e20000100a00 */
[----:B------:R-:W-:Y:S01]  /*cf60*/  IMAD R15, R0, 0x16e, RZ ;  /* 0x0000016e000f7824 */ /* 0x000fe200078e02ff */
[-C--:B-1----:R-:W-:Y:S01]  /*cf70*/  IADD3 R4, P2, R12, R6.reuse, RZ ;  /* 0x000000060c047210 */ /* 0x082fe20007f5e0ff */
[----:B------:R-:W-:Y:S01]  /*cf80*/  IMAD R12, R0, 0xb5, RZ ;  /* 0x000000b5000c7824 */ /* 0x000fe200078e02ff */
[----:B--2---:R-:W-:-:S02]  /*cf90*/  IADD3 R18, P4, R11, R6, RZ ;  /* 0x000000060b127210 */ /* 0x004fc40007f9e0ff */
[-C--:B---3--:R-:W-:Y:S01]  /*cfa0*/  IADD3 R8, P5, R16, R6.reuse, RZ ;  /* 0x0000000610087210 */ /* 0x088fe20007fbe0ff */
[----:B------:R-:W-:Y:S01]  /*cfb0*/  IMAD R16, R0, 0x5b, RZ ;  /* 0x0000005b00107824 */ /* 0x000fe200078e02ff */
[----:B------:R-:W-:Y:S02]  /*cfc0*/  IADD3 R14, P3, R15, R6, RZ ;  /* 0x000000060f0e7210 */ /* 0x000fe40007f7e0ff */
[-C--:B------:R-:W-:Y:S02]  /*cfd0*/  LEA.HI.X.SX32 R21, R12, R7.reuse, 0x1, P0 ;  /* 0x000000070c157211 */ /* 0x080fe400000f0eff */
[-C--:B------:R-:W-:Y:S01]  /*cfe0*/  LEA.HI.X.SX32 R19, R16, R7.reuse, 0x1, P4 ;  /* 0x0000000710137211 */ /* 0x080fe200020f0eff */
[C---:B------:R-:W-:Y:S01]  /*cff0*/  IMAD R16, R0.reuse, 0xb7, RZ ;  /* 0x000000b700107824 */ /* 0x040fe200078e02ff */
[-C--:B------:R-:W-:Y:S01]  /*d000*/  LEA.HI.X.SX32 R23, R11, R7.reuse, 0x1, P1 ;  /* 0x000000070b177211 */ /* 0x080fe200008f0eff */
[C---:B------:R-:W-:Y:S01]  /*d010*/  IMAD R10, R0.reuse, 0x2e, RZ ;  /* 0x0000002e000a7824 */ /* 0x040fe200078e02ff */
[----:B------:R1:W-:Y:S01]  /*d020*/  STL.64 [R1+0xf38], R20 ;  /* 0x000f381401007387 */ /* 0x0003e20000100a00 */
[----:B------:R-:W-:Y:S01]  /*d030*/  IMAD R2, R0, 0xb8, RZ ;  /* 0x000000b800027824 */ /* 0x000fe200078e02ff */
[----:B------:R-:W-:Y:S01]  /*d040*/  LEA.HI.X.SX32 R15, R16, R7, 0x1, P3 ;  /* 0x00000007100f7211 */ /* 0x000fe200018f0eff */
[C---:B------:R-:W-:Y:S01]  /*d050*/  IMAD R11, R0.reuse, 0x17, RZ ;  /* 0x00000017000b7824 */ /* 0x040fe200078e02ff */
[----:B------:R2:W-:Y:S04]  /*d060*/  STL.64 [R1+0x1200], R18 ;  /* 0x0012001201007387 */ /* 0x0005e80000100a00 */
[----:B------:R-:W-:Y:S01]  /*d070*/  STL.64 [R1+0xf30], R22 ;  /* 0x000f301601007387 */ /* 0x000fe20000100a00 */
[----:B------:R-:W-:-:S02]  /*d080*/  IMAD R16, R0, 0x176, RZ ;  /* 0x0000017600107824 */ /* 0x000fc400078e02ff */
[----:B-1----:R-:W-:Y:S01]  /*d090*/  IMAD R20, R0, 0x5c, RZ ;  /* 0x0000005c00147824 */ /* 0x002fe200078e02ff */
[----:B------:R1:W-:Y:S01]  /*d0a0*/  STL.64 [R1+0xf28], R14 ;  /* 0x000f280e01007387 */ /* 0x0003e20000100a00 */
[----:B--2---:R-:W-:-:S04]  /*d0b0*/  IADD3 R18, P4, R10, R6, RZ ;  /* 0x000000060a127210 */ /* 0x004fc80007f9e0ff */
[-C--:B------:R-:W-:Y:S02]  /*d0c0*/  LEA.HI.X.SX32 R19, R11, R7.reuse, 0x1, P4 ;  /* 0x000000070b137211 */ /* 0x080fe400020f0eff */
[-C--:B-1----:R-:W-:Y:S02]  /*d0d0*/  IADD3 R14, P3, R2, R6.reuse, RZ ;  /* 0x00000006020e7210 */ /* 0x082fe40007f7e0ff */
[C---:B------:R-:W-:Y:S02]  /*d0e0*/  IADD3 R22, P1, R20.reuse, R6, RZ ;  /* 0x0000000614167210 */ /* 0x040fe40007f3e0ff */
[-C--:B------:R-:W-:Y:S01]  /*d0f0*/  LEA.HI.X.SX32 R15, R20, R7.reuse, 0x1, P3 ;  /* 0x00000007140f7211 */ /* 0x080fe200018f0eff */
[----:B------:R1:W-:Y:S01]  /*d100*/  STL.64 [R1+0x1420], R18 ;  /* 0x0014201201007387 */ /* 0x0003e20000100a00 */
[-C--:B------:R-:W-:Y:S02]  /*d110*/  LEA.HI.X.SX32 R23, R10, R7.reuse, 0x1, P1 ;  /* 0x000000070a177211 */ /* 0x080fe400008f0eff */
[----:B------:R-:W-:Y:S01]  /*d120*/  LEA.HI.X.SX32 R5, R2, R7, 0x1, P2 ;  /* 0x0000000702057211 */ /* 0x000fe200010f0eff */
[----:B------:R2:W-:Y:S01]  /*d130*/  STL.64 [R1+0x11f8], R14 ;  /* 0x0011f80e01007387 */ /* 0x0005e20000100a00 */
[----:B------:R-:W-:-:S02]  /*d140*/  IMAD R13, R0, 0x174, RZ ;  /* 0x00000174000d7824 */ /* 0x000fc400078e02ff */
[----:B------:R-:W-:Y:S01]  /*d150*/  IMAD R2, R0, 0x5d, RZ ;  /* 0x0000005d00027824 */ /* 0x000fe200078e02ff */
[-C--:B-1----:R-:W-:Y:S01]  /*d160*/  IADD3 R18, P4, R16, R6.reuse, RZ ;  /* 0x0000000610127210 */ /* 0x082fe20007f9e0ff */
[C---:B------:R-:W-:Y:S02]  /*d170*/  IMAD R16, R0.reuse, 0xba, RZ ;  /* 0x000000ba00107824 */ /* 0x040fe400078e02ff */
[C---:B--2---:R-:W-:Y:S02]  /*d180*/  IMAD R14, R0.reuse, 0x17a, RZ ;  /* 0x0000017a000e7824 */ /* 0x044fe400078e02ff */
[----:B------:R-:W-:Y:S01]  /*d190*/  IMAD R15, R0, 0xb9, RZ ;  /* 0x000000b9000f7824 */ /* 0x000fe200078e02ff */
[----:B------:R-:W-:Y:S01]  /*d1a0*/  STL.64 [R1+0x1368], R22 ;  /* 0x0013681601007387 */ /* 0x000fe20000100a00 */
[----:B------:R-:W-:-:S03]  /*d1b0*/  IADD3 R20, P3, R16, R6, RZ ;  /* 0x0000000610147210 */ /* 0x000fc60007f7e0ff */
[----:B------:R1:W-:Y:S01]  /*d1c0*/  STL.64 [R1+0xf20], R4 ;  /* 0x000f200401007387 */ /* 0x0003e20000100a00 */
[-C--:B------:R-:W-:Y:S01]  /*d1d0*/  LEA.HI.X.SX32 R9, R15, R7.reuse, 0x1, P5 ;  /* 0x000000070f097211 */ /* 0x080fe200028f0eff */
[----:B------:R-:W-:Y:S01]  /*d1e0*/  IMAD R15, R0, 0x5e, RZ ;  /* 0x0000005e000f7824 */ /* 0x000fe200078e02ff */
[-C--:B------:R-:W-:Y:S02]  /*d1f0*/  IADD3 R12, P0, R13, R6.reuse, RZ ;  /* 0x000000060d0c7210 */ /* 0x080fe40007f1e0ff */
[-C--:B------:R-:W-:Y:S01]  /*d200*/  LEA.HI.X.SX32 R21, R2, R7.reuse, 0x1, P3 ;  /* 0x0000000702157211 */ /* 0x080fe200018f0eff */
[----:B------:R2:W-:Y:S01]  /*d210*/  STL.64 [R1+0xf18], R8 ;  /* 0x000f180801007387 */ /* 0x0005e20000100a00 */
[-C--:B-1----:R-:W-:Y:S01]  /*d220*/  IADD3 R4, P2, R14, R6.reuse, RZ ;  /* 0x000000060e047210 */ /* 0x082fe20007f5e0ff */
[----:B------:R-:W-:Y:S01]  /*d230*/  IMAD R14, R0, 0x17c, RZ ;  /* 0x0000017c000e7824 */ /* 0x000fe200078e02ff */
[----:B------:R-:W-:Y:S01]  /*d240*/  LEA.HI.X.SX32 R13, R16, R7, 0x1, P0 ;  /* 0x00000007100d7211 */ /* 0x000fe200000f0eff */
[C---:B------:R-:W-:Y:S01]  /*d250*/  IMAD R2, R0.reuse, 0xbb, RZ ;  /* 0x000000bb00027824 */ /* 0x040fe200078e02ff */
[----:B------:R1:W-:Y:S01]  /*d260*/  STL.64 [R1+0x11f0], R20 ;  /* 0x0011f01401007387 */ /* 0x0003e20000100a00 */
[----:B------:R-:W-:Y:S01]  /*d270*/  IMAD R22, R0, 0x2f, RZ ;  /* 0x0000002f00167824 */ /* 0x000fe200078e02ff */
[----:B--2---:R-:W-:Y:S01]  /*d280*/  IADD3 R8, P5, R14, R6, RZ ;  /* 0x000000060e087210 */ /* 0x004fe20007fbe0ff */
[----:B------:R-:W-:-:S02]  /*d290*/  IMAD R14, R0, 0xbc, RZ ;  /* 0x000000bc000e7824 */ /* 0x000fc400078e02ff */
[----:B------:R-:W-:Y:S01]  /*d2a0*/  IMAD R11, R0, 0x178, RZ ;  /* 0x00000178000b7824 */ /* 0x000fe200078e02ff */
[----:B------:R2:W-:Y:S01]  /*d2b0*/  STL.64 [R1+0xf10], R12 ;  /* 0x000f100c01007387 */ /* 0x0005e20000100a00 */
[-C--:B------:R-:W-:Y:S02]  /*d2c0*/  LEA.HI.X.SX32 R19, R2, R7.reuse, 0x1, P4 ;  /* 0x0000000702137211 */ /* 0x080fe400020f0eff */
[-C--:B-1----:R-:W-:Y:S01]  /*d2d0*/  IADD3 R20, P3, R15, R6.reuse, RZ ;  /* 0x000000060f147210 */ /* 0x082fe20007f7e0ff */
[----:B------:R-:W-:Y:S01]  /*d2e0*/  IMAD R2, R0, 0x180, RZ ;  /* 0x0000018000027824 */ /* 0x000fe200078e02ff */
[-C--:B------:R-:W-:Y:S02]  /*d2f0*/  IADD3 R10, P1, R11, R6.reuse, RZ ;  /* 0x000000060b0a7210 */ /* 0x080fe40007f3e0ff */
[-C--:B------:R-:W-:Y:S02]  /*d300*/  LEA.HI.X.SX32 R21, R22, R7.reuse, 0x1, P3 ;  /* 0x0000000716157211 */ /* 0x080fe400018f0eff */
[----:B--2---:R-:W-:Y:S01]  /*d310*/  IADD3 R12, P0, R14, R6, RZ ;  /* 0x000000060e0c7210 */ /* 0x004fe20007f1e0ff */
[----:B------:R-:W-:Y:S01]  /*d320*/  IMAD R16, R0, 0x17e, RZ ;  /* 0x0000017e00107824 */ /* 0x000fe200078e02ff */
[----:B------:R1:W-:Y:S01]  /*d330*/  STL.64 [R1+0xf08], R18 ;  /* 0x000f081201007387 */ /* 0x0003e20000100a00 */
[----:B------:R-:W-:-:S02]  /*d340*/  LEA.HI.X.SX32 R11, R14, R7, 0x1, P1 ;  /* 0x000000070e0b7211 */ /* 0x000fc400008f0eff */
[----:B------:R-:W-:Y:S01]  /*d350*/  LEA.HI.X.SX32 R13, R15, R7, 0x1, P0 ;  /* 0x000000070f0d7211 */ /* 0x000fe200000f0eff */
[----:B------:R2:W-:Y:S01]  /*d360*/  STL.64 [R1+0x1360], R20 ;  /* 0x0013601401007387 */ /* 0x0005e20000100a00 */
[----:B------:R-:W-:-:S03]  /*d370*/  IMAD R15, R0, 0x182, RZ ;  /* 0x00000182000f7824 */ /* 0x000fc600078e02ff */
[----:B------:R3:W-:Y:S01]  /*d380*/  STL.64 [R1+0x11e8], R12 ;  /* 0x0011e80c01007387 */ /* 0x0007e20000100a00 */
[-C--:B-1----:R-:W-:Y:S01]  /*d390*/  IADD3 R18, P4, R16, R6.reuse, RZ ;  /* 0x0000000610127210 */ /* 0x082fe20007f9e0ff */
[----:B------:R-:W-:Y:S01]  /*d3a0*/  IMAD R16, R0, 0xbe, RZ ;  /* 0x000000be00107824 */ /* 0x000fe200078e02ff */
[-C--:B--2---:R-:W-:Y:S01]  /*d3b0*/  IADD3 R20, P3, R2, R6.reuse, RZ ;  /* 0x0000000602147210 */ /* 0x084fe20007f7e0ff */
[C---:B------:R-:W-:Y:S01]  /*d3c0*/  IMAD R2, R0.reuse, 0xbd, RZ ;  /* 0x000000bd00027824 */ /* 0x040fe200078e02ff */
[----:B------:R1:W-:Y:S01]  /*d3d0*/  STL.64 [R1+0xf00], R10 ;  /* 0x000f000a01007387 */ /* 0x0003e20000100a00 */
[----:B------:R-:W-:Y:S01]  /*d3e0*/  IMAD R14, R0, 0x184, RZ ;  /* 0x00000184000e7824 */ /* 0x000fe200078e02ff */
[-C--:B---3--:R-:W-:Y:S02]  /*d3f0*/  IADD3 R12, P0, R16, R6.reuse, RZ ;  /* 0x00000006100c7210 */ /* 0x088fe40007f1e0ff */
[----:B------:R-:W-:Y:S01]  /*d400*/  LEA.HI.X.SX32 R5, R2, R7, 0x1, P2 ;  /* 0x0000000702057211 */ /* 0x000fe200010f0eff */
[C---:B------:R-:W-:Y:S01]  /*d410*/  IMAD R23, R0.reuse, 0x6, RZ ;  /* 0x0000000600177824 */ /* 0x040fe200078e02ff */
[----:B-1----:R-:W-:Y:S01]  /*d420*/  IADD3 R10, P1, R15, R6, RZ ;  /* 0x000000060f0a7210 */ /* 0x002fe20007f3e0ff */
[----:B------:R-:W-:-:S02]  /*d430*/  IMAD R15, R0, 0x5f, RZ ;  /* 0x0000005f000f7824 */ /* 0x000fc400078e02ff */
[----:B------:R1:W-:Y:S01]  /*d440*/  STL.64 [R1+0xef8], R4 ;  /* 0x000ef80401007387 */ /* 0x0003e20000100a00 */
[-C--:B------:R-:W-:Y:S01]  /*d450*/  LEA.HI.X.SX32 R9, R16, R7.reuse, 0x1, P5 ;  /* 0x0000000710097211 */ /* 0x080fe200028f0eff */
[C---:B------:R-:W-:Y:S01]  /*d460*/  IMAD R2, R0.reuse, 0xbf, RZ ;  /* 0x000000bf00027824 */ /* 0x040fe200078e02ff */
[----:B------:R-:W-:Y:S01]  /*d470*/  LEA.HI.X.SX32 R13, R15, R7, 0x1, P0 ;  /* 0x000000070f0d7211 */ /* 0x000fe200000f0eff */
[----:B------:R-:W-:-:S03]  /*d480*/  IMAD R16, R0, 0x3, RZ ;  /* 0x0000000300107824 */ /* 0x000fc600078e02ff */
[----:B------:R-:W-:Y:S02]  /*d490*/  LEA.HI.X.SX32 R19, R2, R7, 0x1, P4 ;  /* 0x0000000702137211 */ /* 0x000fe400020f0eff */
[----:B-1----:R-:W-:Y:S01]  /*d4a0*/  IADD3 R4, P2, R14, R6, RZ ;  /* 0x000000060e047210 */ /* 0x002fe20007f5e0ff */
[C---:B------:R-:W-:Y:S01]  /*d4b0*/  IMAD R14, R0.reuse, 0xc, RZ ;  /* 0x0000000c000e7824 */ /* 0x040fe200078e02ff */
[----:B------:R1:W-:Y:S01]  /*d4c0*/  STL.64 [R1+0x11e0], R12 ;  /* 0x0011e00c01007387 */ /* 0x0003e20000100a00 */
[----:B------:R-:W-:-:S03]  /*d4d0*/  IMAD R15, R0, 0x18, RZ ;  /* 0x00000018000f7824 */ /* 0x000fc600078e02ff */
[----:B------:R2:W-:Y:S01]  /*d4e0*/  STL.64 [R1+0xef0], R8 ;  /* 0x000ef00801007387 */ /* 0x0005e20000100a00 */
[----:B------:R-:W-:Y:S01]  /*d4f0*/  IMAD R22, R0, 0x30, RZ ;  /* 0x0000003000167824 */ /* 0x000fe200078e02ff */
[CC--:B-1----:R-:W-:Y:S02]  /*d500*/  IADD3 R12, P0, R23.reuse, R6.reuse, RZ ;  /* 0x00000006170c7210 */ /* 0x0c2fe40007f1e0ff */
[-C--:B--2---:R-:W-:Y:S01]  /*d510*/  IADD3 R8, P5, R14, R6.reuse, RZ ;  /* 0x000000060e087210 */ /* 0x084fe20007fbe0ff */
[----:B------:R1:W-:Y:S01]  /*d520*/  STL.64 [R1+0xee8], R18 ;  /* 0x000ee81201007387 */ /* 0x0003e20000100a00 */
[-C--:B------:R-:W-:Y:S01]  /*d530*/  LEA.HI.X.SX32 R13, R16, R7.reuse, 0x1, P0 ;  /* 0x00000007100d7211 */ /* 0x080fe200000f0eff */
[C---:B------:R-:W-:Y:S01]  /*d540*/  IMAD R16, R0.reuse, 0x60, RZ ;  /* 0x0000006000107824 */ /* 0x040fe200078e02ff */
[----:B------:R-:W-:Y:S01]  /*d550*/  LEA.HI.X.SX32 R9, R23, R7, 0x1, P5 ;  /* 0x0000000717097211 */ /* 0x000fe200028f0eff */
[----:B------:R-:W-:Y:S02]  /*d560*/  IMAD R2, R0, 0xc0, RZ ;  /* 0x000000c000027824 */ /* 0x000fe400078e02ff */
[----:B------:R2:W-:Y:S01]  /*d570*/  STL.64 [R1+0x14c0], R12 ;  /* 0x0014c00c01007387 */ /* 0x0005e20000100a00 */
[----:B-1----:R-:W-:-:S03]  /*d580*/  IADD3 R18, P4, R15, R6, RZ ;  /* 0x000000060f127210 */ /* 0x002fc60007f9e0ff */
[----:B------:R1:W-:Y:S01]  /*d590*/  STL.64 [R1+0x14a8], R8 ;  /* 0x0014a80801007387 */ /* 0x0003e20000100a00 */
[-C--:B------:R-:W-:Y:S02]  /*d5a0*/  LEA.HI.X.SX32 R19, R14, R7.reuse, 0x1, P4 ;  /* 0x000000070e137211 */ /* 0x080fe400020f0eff */
[-C--:B--2---:R-:W-:Y:S01]  /*d5b0*/  IADD3 R12, P0, R22, R6.reuse, RZ ;  /* 0x00000006160c7210 */ /* 0x084fe20007f1e0ff */
[----:B------:R-:W-:Y:S02]  /*d5c0*/  IMAD R14, R0, 0x186, RZ ;  /* 0x00000186000e7824 */ /* 0x000fe400078e02ff */
[----:B------:R2:W-:Y:S01]  /*d5d0*/  STL.64 [R1+0x1478], R18 ;  /* 0x0014781201007387 */ /* 0x0005e20000100a00 */
[----:B------:R-:W-:Y:S02]  /*d5e0*/  LEA.HI.X.SX32 R13, R15, R7, 0x1, P0 ;  /* 0x000000070f0d7211 */ /* 0x000fe400000f0eff */
[----:B-1----:R-:W-:Y:S01]  /*d5f0*/  IADD3 R8, P5, R16, R6, RZ ;  /* 0x0000000610087210 */ /* 0x002fe20007fbe0ff */
[----:B------:R-:W-:-:S03]  /*d600*/  IMAD R15, R0, 0x188, RZ ;  /* 0x00000188000f7824 */ /* 0x000fc600078e02ff */
[----:B------:R-:W-:Y:S01]  /*d610*/  LEA.HI.X.SX32 R9, R22, R7, 0x1, P5 ;  /* 0x0000000716097211 */ /* 0x000fe200028f0eff */
[----:B------:R1:W-:Y:S01]  /*d620*/  STL.64 [R1+0x1418], R12 ;  /* 0x0014180c01007387 */ /* 0x0003e20000100a00 */
[----:B--2---:R-:W-:-:S03]  /*d630*/  IADD3 R18, P4, R2, R6, RZ ;  /* 0x0000000602127210 */ /* 0x004fc60007f9e0ff */
[----:B------:R2:W-:Y:S01]  /*d640*/  STL.64 [R1+0x1358], R8 ;  /* 0x0013580801007387 */ /* 0x0005e20000100a00 */
[-C--:B------:R-:W-:Y:S02]  /*d650*/  LEA.HI.X.SX32 R21, R2, R7.reuse, 0x1, P3 ;  /* 0x0000000702157211 */ /* 0x080fe400018f0eff */
[-C--:B------:R-:W-:Y:S01]  /*d660*/  LEA.HI.X.SX32 R19, R16, R7.reuse, 0x1, P4 ;  /* 0x0000000710137211 */ /* 0x080fe200020f0eff */
[----:B------:R-:W-:Y:S01]  /*d670*/  IMAD R16, R0, 0xc1, RZ ;  /* 0x000000c100107824 */ /* 0x000fe200078e02ff */
[-C--:B-1----:R-:W-:Y:S01]  /*d680*/  IADD3 R12, P0, R14, R6.reuse, RZ ;  /* 0x000000060e0c7210 */ /* 0x082fe20007f1e0ff */
[C---:B------:R-:W-:Y:S01]  /*d690*/  IMAD R14, R0.reuse, 0xc2, RZ ;  /* 0x000000c2000e7824 */ /* 0x040fe200078e02ff */
[----:B--2---:R-:W-:Y:S01]  /*d6a0*/  IADD3 R8, P5, R15, R6, RZ ;  /* 0x000000060f087210 */ /* 0x004fe20007fbe0ff */
[----:B------:R-:W-:Y:S01]  /*d6b0*/  IMAD R15, R0, 0x18a, RZ ;  /* 0x0000018a000f7824 */ /* 0x000fe200078e02ff */
[----:B------:R1:W-:Y:S01]  /*d6c0*/  STL.64 [R1+0x11d8], R18 ;  /* 0x0011d81201007387 */ /* 0x0003e20000100a00 */
[----:B------:R-:W-:Y:S01]  /*d6d0*/  LEA.HI.X.SX32 R11, R16, R7, 0x1, P1 ;  /* 0x00000007100b7211 */ /* 0x000fe200008f0eff */
[----:B------:R-:W-:-:S02]  /*d6e0*/  IMAD R2, R0, 0x61, RZ ;  /* 0x0000006100027824 */ /* 0x000fc400078e02ff */
[----:B------:R2:W-:Y:S01]  /*d6f0*/  STL.64 [R1+0xee0], R20 ;  /* 0x000ee01401007387 */ /* 0x0005e20000100a00 */
[----:B------:R-:W-:Y:S01]  /*d700*/  IMAD R16, R0, 0x62, RZ ;  /* 0x0000006200107824 */ /* 0x000fe200078e02ff */
[CC--:B------:R-:W-:Y:S02]  /*d710*/  LEA.HI.X.SX32 R5, R14.reuse, R7.reuse, 0x1, P2 ;  /* 0x000000070e057211 */ /* 0x0c0fe400010f0eff */
[----:B------:R3:W-:Y:S01]  /*d720*/  STL.64 [R1+0xed8], R10 ;  /* 0x000ed80a01007387 */ /* 0x0007e20000100a00 */
[-C--:B-1----:R-:W-:Y:S02]  /*d730*/  IADD3 R18, P4, R14, R6.reuse, RZ ;  /* 0x000000060e127210 */ /* 0x082fe40007f9e0ff */
[----:B--2---:R-:W-:Y:S01]  /*d740*/  IADD3 R20, P3, R15, R6, RZ ;  /* 0x000000060f147210 */ /* 0x004fe20007f7e0ff */
[----:B------:R-:W-:Y:S01]  /*d750*/  IMAD R15, R0, 0x18c, RZ ;  /* 0x0000018c000f7824 */ /* 0x000fe200078e02ff */
[----:B------:R-:W-:Y:S01]  /*d760*/  LEA.HI.X.SX32 R19, R2, R7, 0x1, P4 ;  /* 0x0000000702137211 */ /* 0x000fe200020f0eff */
[----:B------:R-:W-:-:S03]  /*d770*/  IMAD R2, R0, 0xc3, RZ ;  /* 0x000000c300027824 */ /* 0x000fc600078e02ff */
[-C--:B---3--:R-:W-:Y:S01]  /*d780*/  IADD3 R10, P1, R15, R6.reuse, RZ ;  /* 0x000000060f0a7210 */ /* 0x088fe20007f3e0ff */
[C---:B------:R-:W-:Y:S01]  /*d790*/  IMAD R15, R0.reuse, 0xc4, RZ ;  /* 0x000000c4000f7824 */ /* 0x040fe200078e02ff */
[----:B------:R1:W-:Y:S01]  /*d7a0*/  STL.64 [R1+0x11d0], R18 ;  /* 0x0011d01201007387 */ /* 0x0003e20000100a00 */
[----:B------:R-:W-:Y:S01]  /*d7b0*/  IMAD R22, R0, 0x31, RZ ;  /* 0x0000003100167824 */ /* 0x000fe200078e02ff */
[-C--:B------:R-:W-:Y:S02]  /*d7c0*/  LEA.HI.X.SX32 R13, R2, R7.reuse, 0x1, P0 ;  /* 0x00000007020d7211 */ /* 0x080fe400000f0eff */
[----:B------:R2:W-:Y:S01]  /*d7d0*/  STL.64 [R1+0xed0], R4 ;  /* 0x000ed00401007387 */ /* 0x0005e20000100a00 */
[----:B------:R-:W-:Y:S01]  /*d7e0*/  IMAD R14, R0, 0x18e, RZ ;  /* 0x0000018e000e7824 */ /* 0x000fe200078e02ff */
[----:B------:R-:W-:Y:S02]  /*d7f0*/  LEA.HI.X.SX32 R9, R15, R7, 0x1, P5 ;  /* 0x000000070f097211 */ /* 0x000fe400028f0eff */
[----:B-1----:R-:W-:-:S02]  /*d800*/  IADD3 R18, P4, R16, R6, RZ ;  /* 0x0000000610127210 */ /* 0x002fc40007f9e0ff */
[----:B--2---:R-:W-:Y:S02]  /*d810*/  IADD3 R4, P2, R15, R6, RZ ;  /* 0x000000060f047210 */ /* 0x004fe40007f5e0ff */
[-C--:B------:R-:W-:Y:S01]  /*d820*/  LEA.HI.X.SX32 R19, R22, R7.reuse, 0x1, P4 ;  /* 0x0000000716137211 */ /* 0x080fe200020f0eff */
[----:B------:R-:W-:Y:S01]  /*d830*/  IMAD R2, R0, 0x190, RZ ;  /* 0x0000019000027824 */ /* 0x000fe200078e02ff */
[----:B------:R-:W-:Y:S01]  /*d840*/  LEA.HI.X.SX32 R5, R16, R7, 0x1, P2 ;  /* 0x0000000710057211 */ /* 0x000fe200010f0eff */
[----:B------:R1:W-:Y:S01]  /*d850*/  STL.64 [R1+0xec8], R12 ;  /* 0x000ec80c01007387 */ /* 0x0003e20000100a00 */
[----:B------:R-:W-:-:S03]  /*d860*/  IMAD R16, R0, 0x192, RZ ;  /* 0x0000019200107824 */ /* 0x000fc600078e02ff */
[----:B------:R2:W-:Y:S04]  /*d870*/  STL.64 [R1+0x1350], R18 ;  /* 0x0013501201007387 */ /* 0x0005e80000100a00 */
[----:B------:R3:W-:Y:S01]  /*d880*/  STL.64 [R1+0x11c8], R4 ;  /* 0x0011c80401007387 */ /* 0x0007e20000100a00 */
[-C--:B-1----:R-:W-:Y:S01]  /*d890*/  IADD3 R12, P0, R14, R6.reuse, RZ ;  /* 0x000000060e0c7210 */ /* 0x082fe20007f1e0ff */
[----:B------:R-:W-:Y:S02]  /*d8a0*/  IMAD R14, R0, 0xc6, RZ ;  /* 0x000000c6000e7824 */ /* 0x000fe400078e02ff */
[----:B------:R1:W-:Y:S01]  /*d8b0*/  STL.64 [R1+0xec0], R8 ;  /* 0x000ec00801007387 */ /* 0x0003e20000100a00 */
[-C--:B--2---:R-:W-:Y:S01]  /*d8c0*/  IADD3 R18, P4, R2, R6.reuse, RZ ;  /* 0x0000000602127210 */ /* 0x084fe20007f9e0ff */
[----:B------:R-:W-:Y:S01]  /*d8d0*/  IMAD R2, R0, 0xc5, RZ ;  /* 0x000000c500027824 */ /* 0x000fe200078e02ff */
[----:B---3--:R-:W-:-:S02]  /*d8e0*/  IADD3 R4, P2, R14, R6, RZ ;  /* 0x000000060e047210 */ /* 0x008fc40007f5e0ff */
[----:B-1----:R-:W-:Y:S01]  /*d8f0*/  IADD3 R8, P5, R16, R6, RZ ;  /* 0x0000000610087210 */ /* 0x002fe20007fbe0ff */
[----:B------:R-:W-:Y:S01]  /*d900*/  IMAD R16, R0, 0x63, RZ ;  /* 0x0000006300107824 */ /* 0x000fe200078e02ff */
[-C--:B------:R-:W-:Y:S01]  /*d910*/  LEA.HI.X.SX32 R21, R2, R7.reuse, 0x1, P3 ;  /* 0x0000000702157211 */ /* 0x080fe200018f0eff */
[C---:B------:R-:W-:Y:S02]  /*d920*/  IMAD R15, R0.reuse, 0x194, RZ ;  /* 0x00000194000f7824 */ /* 0x040fe400078e02ff */
[----:B------:R-:W-:Y:S01]  /*d930*/  IMAD R22, R0, 0x32, RZ ;  /* 0x0000003200167824 */ /* 0x000fe200078e02ff */
[-C--:B------:R-:W-:Y:S01]  /*d940*/  LEA.HI.X.SX32 R5, R16, R7.reuse, 0x1, P2 ;  /* 0x0000000710057211 */ /* 0x080fe200010f0eff */
[----:B------:R-:W-:Y:S01]  /*d950*/  IMAD R16, R0, 0xc7, RZ ;  /* 0x000000c700107824 */ /* 0x000fe200078e02ff */
[----:B------:R1:W-:Y:S01]  /*d960*/  STL.64 [R1+0xeb8], R20 ;  /* 0x000eb81401007387 */ /* 0x0003e20000100a00 */
[----:B------:R-:W-:Y:S01]  /*d970*/  LEA.HI.X.SX32 R11, R14, R7, 0x1, P1 ;  /* 0x000000070e0b7211 */ /* 0x000fe200008f0eff */
[----:B------:R-:W-:-:S02]  /*d980*/  IMAD R14, R0, 0x19, RZ ;  /* 0x00000019000e7824 */ /* 0x000fc400078e02ff */
[----:B------:R2:W-:Y:S01]  /*d990*/  STL.64 [R1+0x11c0], R4 ;  /* 0x0011c00401007387 */ /* 0x0005e20000100a00 */
[-C--:B------:R-:W-:Y:S01]  /*d9a0*/  LEA.HI.X.SX32 R13, R16, R7.reuse, 0x1, P0 ;  /* 0x00000007100d7211 */ /* 0x080fe200000f0eff */
[C---:B------:R-:W-:Y:S01]  /*d9b0*/  IMAD R2, R0.reuse, 0xc8, RZ ;  /* 0x000000c800027824 */ /* 0x040fe200078e02ff */
[-C--:B-1----:R-:W-:Y:S01]  /*d9c0*/  IADD3 R20, P3, R15, R6.reuse, RZ ;  /* 0x000000060f147210 */ /* 0x082fe20007f7e0ff */
[----:B------:R-:W-:Y:S01]  /*d9d0*/  IMAD R15, R0, 0x64, RZ ;  /* 0x00000064000f7824 */ /* 0x000fe200078e02ff */
[-C--:B--2---:R-:W-:Y:S01]  /*d9e0*/  IADD3 R4, P2, R22, R6.reuse, RZ ;  /* 0x0000000616047210 */ /* 0x084fe20007f5e0ff */
[----:B------:R1:W-:Y:S01]  /*d9f0*/  STL.64 [R1+0xeb0], R10 ;  /* 0x000eb00a01007387 */ /* 0x0003e20000100a00 */
[----:B------:R-:W-:Y:S02]  /*da00*/  IMAD R16, R0, 0x196, RZ ;  /* 0x0000019600107824 */ /* 0x000fe400078e02ff */
[----:B------:R-:W-:Y:S01]  /*da10*/  LEA.HI.X.SX32 R5, R14, R7, 0x1, P2 ;  /* 0x000000070e057211 */ /* 0x000fe200010f0eff */
[----:B------:R2:W-:Y:S04]  /*da20*/  STL.64 [R1+0xea8], R12 ;  /* 0x000ea80c01007387 */ /* 0x0005e80000100a00 */
[----:B------:R3:W-:Y:S01]  /*da30*/  STL.64 [R1+0x1410], R4 ;  /* 0x0014100401007387 */ /* 0x0007e20000100a00 */
[----:B-1----:R-:W-:-:S02]  /*da40*/  IADD3 R10, P1, R15, R6, RZ ;  /* 0x000000060f0a7210 */ /* 0x002fc40007f3e0ff */
[-C--:B--2---:R-:W-:Y:S02]  /*da50*/  IADD3 R12, P0, R2, R6.reuse, RZ ;  /* 0x00000006020c7210 */ /* 0x084fe40007f1e0ff */
[-C--:B------:R-:W-:Y:S02]  /*da60*/  LEA.HI.X.SX32 R11, R22, R7.reuse, 0x1, P1 ;  /* 0x00000007160b7211 */ /* 0x080fe400008f0eff */
[----:B---3--:R-:W-:Y:S01]  /*da70*/  IADD3 R4, P2, R16, R6, RZ ;  /* 0x0000000610047210 */ /* 0x008fe20007f5e0ff */
[C---:B------:R-:W-:Y:S01]  /*da80*/  IMAD R16, R0.reuse, 0xca, RZ ;  /* 0x000000ca00107824 */ /* 0x040fe200078e02ff */
[-C--:B------:R-:W-:Y:S01]  /*da90*/  LEA.HI.X.SX32 R13, R15, R7.reuse, 0x1, P0 ;  /* 0x000000070f0d7211 */ /* 0x080fe200000f0eff */
[----:B------:R-:W-:Y:S01]  /*daa0*/  STL.64 [R1+0x1348], R10 ;  /* 0x0013480a01007387 */ /* 0x000fe20000100a00 */
[----:B------:R-:W-:Y:S01]  /*dab0*/  IMAD R15, R0, 0xc9, RZ ;  /* 0x000000c9000f7824 */ /* 0x000fe200078e02ff */
[-C--:B------:R-:W-:Y:S01]  /*dac0*/  LEA.HI.X.SX32 R19, R2, R7.reuse, 0x1, P4 ;  /* 0x0000000702137211 */ /* 0x080fe200020f0eff */
[C---:B------:R-:W-:Y:S01]  /*dad0*/  IMAD R2, R0.reuse, 0x65, RZ ;  /* 0x0000006500027824 */ /* 0x040fe200078e02ff */
[----:B------:R1:W-:Y:S01]  /*dae0*/  STL.64 [R1+0x11b8], R12 ;  /* 0x0011b80c01007387 */ /* 0x0003e20000100a00 */
[----:B------:R-:W-:Y:S01]  /*daf0*/  IMAD R14, R0, 0x198, RZ ;  /* 0x00000198000e7824 */ /* 0x000fe200078e02ff */
[----:B------:R-:W-:-:S02]  /*db00*/  LEA.HI.X.SX32 R9, R15, R7, 0x1, P5 ;  /* 0x000000070f097211 */ /* 0x000fc400028f0eff */
[----:B------:R2:W-:Y:S01]  /*db10*/  STL.64 [R1+0xea0], R18 ;  /* 0x000ea01201007387 */ /* 0x0005e20000100a00 */
[-C--:B-1----:R-:W-:Y:S02]  /*db20*/  IADD3 R12, P0, R16, R6.reuse, RZ ;  /* 0x00000006100c7210 */ /* 0x082fe40007f1e0ff */
[-C--:B------:R-:W-:Y:S02]  /*db30*/  IADD3 R10, P1, R14, R6.reuse, RZ ;  /* 0x000000060e0a7210 */ /* 0x080fe40007f3e0ff */
[-C--:B------:R-:W-:Y:S01]  /*db40*/  LEA.HI.X.SX32 R13, R2, R7.reuse, 0x1, P0 ;  /* 0x00000007020d7211 */ /* 0x080fe200000f0eff */
[----:B------:R-:W-:Y:S01]  /*db50*/  IMAD R14, R0, 0x19a, RZ ;  /* 0x0000019a000e7824 */ /* 0x000fe200078e02ff */
[----:B------:R-:W-:Y:S04]  /*db60*/  STL.64 [R1+0xe98], R8 ;  /* 0x000e980801007387 */ /* 0x000fe80000100a00 */
[----:B------:R1:W-:Y:S01]  /*db70*/  STL.64 [R1+0x11b0], R12 ;  /* 0x0011b00c01007387 */ /* 0x0003e20000100a00 */
[----:B--2---:R-:W-:Y:S01]  /*db80*/  IADD3 R18, P4, R14, R6, RZ ;  /* 0x000000060e127210 */ /* 0x004fe20007f9e0ff */
[----:B------:R-:W-:Y:S01]  /*db90*/  IMAD R14, R0, 0x19c, RZ ;  /* 0x0000019c000e7824 */ /* 0x000fe200078e02ff */
[----:B------:R-:W-:Y:S01]  /*dba0*/  LEA.HI.X.SX32 R21, R16, R7, 0x1, P3 ;  /* 0x0000000710157211 */ /* 0x000fe200018f0eff */
[----:B------:R-:W-:-:S02]  /*dbb0*/  IMAD R15, R0, 0x66, RZ ;  /* 0x00000066000f7824 */ /* 0x000fc400078e02ff */
[----:B-1----:R-:W-:Y:S01]  /*dbc0*/  IMAD R13, R0, 0xcb, RZ ;  /* 0x000000cb000d7824 */ /* 0x002fe200078e02ff */
[----:B------:R-:W-:Y:S01]  /*dbd0*/  IADD3 R8, P5, R14, R6, RZ ;  /* 0x000000060e087210 */ /* 0x000fe20007fbe0ff */
        /* <DEDUP_REMOVED lines=10> */
[----:B------:R-:W-:Y:S01]  /*dc80*/  IMAD R15, R0, 0x1a2, RZ ;  /* 0x000001a2000f7824 */ /* 0x000fe200078e02ff */
[----:B------:R-:W-:Y:S02]  /*dc90*/  LEA.HI.X.SX32 R23, R4, R7, 0x1, P0 ;  /* 0x0000000704177211 */ /* 0x000fe400000f0eff */
[----:B------:R-:W-:Y:S01]  /*dca0*/  IADD3 R12, P2, R16, R6, RZ ;  /* 0x00000006100c7210 */ /* 0x000fe20007f5e0ff */
[C---:B------:R-:W-:Y:S02]  /*dcb0*/  IMAD R16, R0.reuse, 0xce, RZ ;  /* 0x000000ce00107824 */ /* 0x040fe400078e02ff */
[----:B------:R-:W-:Y:S01]  /*dcc0*/  STL.64 [R1+0x1340], R22 ;  /* 0x0013401601007387 */ /* 0x000fe20000100a00 */
[----:B------:R-:W-:-:S03]  /*dcd0*/  IMAD R14, R0, 0xcd, RZ ;  /* 0x000000cd000e7824 */ /* 0x000fc600078e02ff */
[----:B------:R1:W-:Y:S04]  /*dce0*/  STL.64 [R1+0x11a8], R20 ;  /* 0x0011a81401007387 */ /* 0x0003e80000100a00 */
[----:B------:R2:W-:Y:S01]  /*dcf0*/  STL.64 [R1+0xe80], R10 ;  /* 0x000e800a01007387 */ /* 0x0005e20000100a00 */
[-C--:B------:R-:W-:Y:S01]  /*dd00*/  LEA.HI.X.SX32 R19, R14, R7.reuse, 0x1, P4 ;  /* 0x000000070e137211 */ /* 0x080fe200020f0eff */
[----:B------:R-:W-:Y:S01]  /*dd10*/  IMAD R14, R0, 0x1a, RZ ;  /* 0x0000001a000e7824 */ /* 0x000fe200078e02ff */
[-C--:B-1----:R-:W-:Y:S02]  /*dd20*/  IADD3 R20, P3, R16, R6.reuse, RZ ;  /* 0x0000000610147210 */ /* 0x082fe40007f7e0ff */
[----:B--2---:R-:W-:Y:S01]  /*dd30*/  IADD3 R10, P1, R15, R6, RZ ;  /* 0x000000060f0a7210 */ /* 0x004fe20007f3e0ff */
[C---:B------:R-:W-:Y:S01]  /*dd40*/  IMAD R15, R0.reuse, 0x67, RZ ;  /* 0x00000067000f7824 */ /* 0x040fe200078e02ff */
[----:B------:R1:W-:Y:S04]  /*dd50*/  STL.64 [R1+0xe78], R18 ;  /* 0x000e781201007387 */ /* 0x0003e80000100a00 */
[-C--:B------:R-:W-:Y:S01]  /*dd60*/  LEA.HI.X.SX32 R21, R15, R7.reuse, 0x1, P3 ;  /* 0x000000070f157211 */ /* 0x080fe200018f0eff */
[----:B------:R-:W-:Y:S01]  /*dd70*/  IMAD R23, R0, 0xcf, RZ ;  /* 0x000000cf00177824 */ /* 0x000fe200078e02ff */
[----:B------:R-:W-:Y:S01]  /*dd80*/  LEA.HI.X.SX32 R9, R16, R7, 0x1, P5 ;  /* 0x0000000710097211 */ /* 0x000fe200028f0eff */
[----:B------:R-:W-:-:S02]  /*dd90*/  IMAD R2, R0, 0x1a4, RZ ;  /* 0x000001a400027824 */ /* 0x000fc400078e02ff */
[C---:B------:R-:W-:Y:S01]  /*dda0*/  IMAD R22, R0.reuse, 0x34, RZ ;  /* 0x0000003400167824 */ /* 0x040fe200078e02ff */
[----:B------:R2:W-:Y:S01]  /*ddb0*/  STL.64 [R1+0x11a0], R20 ;  /* 0x0011a01401007387 */ /* 0x0005e20000100a00 */
[C---:B------:R-:W-:Y:S01]  /*ddc0*/  IMAD R15, R0.reuse, 0xd, RZ ;  /* 0x0000000d000f7824 */ /* 0x040fe200078e02ff */
[----:B------:R-:W-:Y:S01]  /*ddd0*/  LEA.HI.X.SX32 R13, R23, R7, 0x1, P2 ;  /* 0x00000007170d7211 */ /* 0x000fe200010f0eff */
[----:B------:R-:W-:Y:S01]  /*dde0*/  IMAD R16, R0, 0x68, RZ ;  /* 0x0000006800107824 */ /* 0x000fe200078e02ff */
[----:B------:R3:W-:Y:S01]  /*ddf0*/  STL.64 [R1+0xe70], R8 ;  /* 0x000e700801007387 */ /* 0x0007e20000100a00 */
[-C--:B-1----:R-:W-:Y:S01]  /*de00*/  IADD3 R18, P4, R2, R6.reuse, RZ ;  /* 0x0000000602127210 */ /* 0x082fe20007f9e0ff */
[----:B------:R-:W-:Y:S01]  /*de10*/  IMAD R2, R0, 0xd0, RZ ;  /* 0x000000d000027824 */ /* 0x000fe200078e02ff */
[-C--:B--2---:R-:W-:Y:S02]  /*de20*/  IADD3 R20, P3, R14, R6.reuse, RZ ;  /* 0x000000060e147210 */ /* 0x084fe40007f7e0ff */
[----:B---3--:R-:W-:-:S02]  /*de30*/  IADD3 R8, P5, R22, R6, RZ ;  /* 0x0000000616087210 */ /* 0x008fc40007fbe0ff */
[-C--:B------:R-:W-:Y:S01]  /*de40*/  LEA.HI.X.SX32 R21, R15, R7.reuse, 0x1, P3 ;  /* 0x000000070f157211 */ /* 0x080fe200018f0eff */
[----:B------:R1:W-:Y:S01]  /*de50*/  STL.64 [R1+0xe68], R12 ;  /* 0x000e680c01007387 */ /* 0x0003e20000100a00 */
[----:B------:R-:W-:Y:S01]  /*de60*/  LEA.HI.X.SX32 R9, R14, R7, 0x1, P5 ;  /* 0x000000070e097211 */ /* 0x000fe200028f0eff */
[C---:B------:R-:W-:Y:S02]  /*de70*/  IMAD R5, R0.reuse, 0x1a0, RZ ;  /* 0x000001a000057824 */ /* 0x040fe400078e02ff */
[C---:B------:R-:W-:Y:S01]  /*de80*/  IMAD R15, R0.reuse, 0x1a6, RZ ;  /* 0x000001a6000f7824 */ /* 0x040fe200078e02ff */
[----:B------:R2:W-:Y:S01]  /*de90*/  STL.64 [R1+0x1470], R20 ;  /* 0x0014701401007387 */ /* 0x0005e20000100a00 */
[----:B------:R-:W-:Y:S01]  /*dea0*/  IMAD R14, R0, 0x1a8, RZ ;  /* 0x000001a8000e7824 */ /* 0x000fe200078e02ff */
[-C--:B------:R-:W-:Y:S02]  /*deb0*/  IADD3 R4, P0, R5, R6.reuse, RZ ;  /* 0x0000000605047210 */ /* 0x080fe40007f1e0ff */
[-C--:B-1----:R-:W-:Y:S01]  /*dec0*/  IADD3 R12, P2, R16, R6.reuse, RZ ;  /* 0x00000006100c7210 */ /* 0x082fe20007f5e0ff */
[----:B------:R1:W-:Y:S01]  /*ded0*/  STL.64 [R1+0x1408], R8 ;  /* 0x0014080801007387 */ /* 0x0003e20000100a00 */
[----:B--2---:R-:W-:-:S02]  /*dee0*/  IADD3 R20, P3, R2, R6, RZ ;  /* 0x0000000602147210 */ /* 0x004fc40007f7e0ff */
[-C--:B------:R-:W-:Y:S02]  /*def0*/  LEA.HI.X.SX32 R13, R22, R7.reuse, 0x1, P2 ;  /* 0x00000007160d7211 */ /* 0x080fe400010f0eff */
[-C--:B------:R-:W-:Y:S02]  /*df00*/  LEA.HI.X.SX32 R21, R16, R7.reuse, 0x1, P3 ;  /* 0x0000000710157211 */ /* 0x080fe400018f0eff */
[-C--:B-1----:R-:W-:Y:S01]  /*df10*/  IADD3 R8, P5, R15, R6.reuse, RZ ;  /* 0x000000060f087210 */ /* 0x082fe20007fbe0ff */
[----:B------:R-:W-:Y:S01]  /*df20*/  IMAD R15, R0, 0xd2, RZ ;  /* 0x000000d2000f7824 */ /* 0x000fe200078e02ff */
[----:B------:R1:W-:Y:S01]  /*df30*/  STL.64 [R1+0x1338], R12 ;  /* 0x0013380c01007387 */ /* 0x0003e20000100a00 */
[-C--:B------:R-:W-:Y:S01]  /*df40*/  LEA.HI.X.SX32 R5, R2, R7.reuse, 0x1, P0 ;  /* 0x0000000702057211 */ /* 0x080fe200000f0eff */
[C---:B------:R-:W-:Y:S02]  /*df50*/  IMAD R2, R0.reuse, 0x69, RZ ;  /* 0x0000006900027824 */ /* 0x040fe400078e02ff */
[----:B------:R2:W-:Y:S01]  /*df60*/  STL.64 [R1+0x1198], R20 ;  /* 0x0011981401007387 */ /* 0x0005e20000100a00 */
[----:B------:R-:W-:Y:S01]  /*df70*/  IMAD R16, R0, 0xd1, RZ ;  /* 0x000000d100107824 */ /* 0x000fe200078e02ff */
[-C--:B-1----:R-:W-:Y:S01]  /*df80*/  IADD3 R12, P2, R14, R6.reuse, RZ ;  /* 0x000000060e0c7210 */ /* 0x082fe20007f5e0ff */
[----:B------:R-:W-:Y:S01]  /*df90*/  IMAD R14, R0, 0x1aa, RZ ;  /* 0x000001aa000e7824 */ /* 0x000fe200078e02ff */
[----:B--2---:R-:W-:Y:S01]  /*dfa0*/  IADD3 R20, P3, R15, R6, RZ ;  /* 0x000000060f147210 */ /* 0x004fe20007f7e0ff */
[----:B------:R1:W-:Y:S01]  /*dfb0*/  STL.64 [R1+0xe60], R4 ;  /* 0x000e600401007387 */ /* 0x0003e20000100a00 */
[----:B------:R-:W-:-:S02]  /*dfc0*/  LEA.HI.X.SX32 R11, R16, R7, 0x1, P1 ;  /* 0x00000007100b7211 */ /* 0x000fc400008f0eff */
[-C--:B------:R-:W-:Y:S01]  /*dfd0*/  LEA.HI.X.SX32 R21, R2, R7.reuse, 0x1, P3 ;  /* 0x0000000702157211 */ /* 0x080fe200018f0eff */
[----:B------:R-:W-:Y:S01]  /*dfe0*/  IMAD R2, R0, 0xd3, RZ ;  /* 0x000000d300027824 */ /* 0x000fe200078e02ff */
[-C--:B------:R-:W-:Y:S01]  /*dff0*/  LEA.HI.X.SX32 R19, R15, R7.reuse, 0x1, P4 ;  /* 0x000000070f137211 */ /* 0x080fe200020f0eff */
[----:B------:R2:W-:Y:S01]  /*e000*/  STL.64 [R1+0xe58], R10 ;  /* 0x000e580a01007387 */ /* 0x0005e20000100a00 */
[-C--:B-1----:R-:W-:Y:S01]  /*e010*/  IADD3 R4, P0, R14, R6.reuse, RZ ;  /* 0x000000060e047210 */ /* 0x082fe20007f1e0ff */
[----:B------:R-:W-:Y:S01]  /*e020*/  IMAD R14, R0, 0x1ac, RZ ;  /* 0x000001ac000e7824 */ /* 0x000fe200078e02ff */
[----:B------:R-:W-:Y:S01]  /*e030*/  LEA.HI.X.SX32 R9, R2, R7, 0x1, P5 ;  /* 0x0000000702097211 */ /* 0x000fe200028f0eff */
[----:B------:R-:W-:Y:S01]  /*e040*/  IMAD R16, R0, 0x6a, RZ ;  /* 0x0000006a00107824 */ /* 0x000fe200078e02ff */
[----:B------:R1:W-:Y:S02]  /*e050*/  STL.64 [R1+0x1190], R20 ;  /* 0x0011901401007387 */ /* 0x0003e40000100a00 */
[-C--:B--2---:R-:W-:Y:S01]  /*e060*/  IADD3 R10, P1, R14, R6.reuse, RZ ;  /* 0x000000060e0a7210 */ /* 0x084fe20007f3e0ff */
[----:B------:R-:W-:Y:S01]  /*e070*/  IMAD R14, R0, 0xd4, RZ ;  /* 0x000000d4000e7824 */ /* 0x000fe200078e02ff */
[----:B------:R-:W-:Y:S01]  /*e080*/  STL.64 [R1+0xe50], R18 ;  /* 0x000e501201007387 */ /* 0x000fe20000100a00 */
[----:B------:R-:W-:-:S03]  /*e090*/  IADD3 R22, P3, R16, R6, RZ ;  /* 0x0000000610167210 */ /* 0x000fc60007f7e0ff */
[----:B------:R2:W-:Y:S01]  /*e0a0*/  STL.64 [R1+0xe48], R8 ;  /* 0x000e480801007387 */ /* 0x0005e20000100a00 */
[----:B------:R-:W-:Y:S01]  /*e0b0*/  IMAD R15, R0, 0x1ae, RZ ;  /* 0x000001ae000f7824 */ /* 0x000fe200078e02ff */
[----:B-1----:R-:W-:Y:S01]  /*e0c0*/  IADD3 R20, P4, R14, R6, RZ ;  /* 0x000000060e147210 */ /* 0x002fe20007f9e0ff */
[----:B--2---:R-:W-:-:S03]  /*e0d0*/  IMAD R8, R0, 0x35, RZ ;  /* 0x0000003500087824 */ /* 0x004fc600078e02ff */
[-C--:B------:R-:W-:Y:S01]  /*e0e0*/  LEA.HI.X.SX32 R21, R16, R7.reuse, 0x1, P4 ;  /* 0x0000000710157211 */ /* 0x080fe200020f0eff */
[----:B------:R-:W-:Y:S01]  /*e0f0*/  IMAD R16, R0, 0x1b2, RZ ;  /* 0x000001b200107824 */ /* 0x000fe200078e02ff */
[-C--:B------:R-:W-:Y:S02]  /*e100*/  LEA.HI.X.SX32 R13, R14, R7.reuse, 0x1, P2 ;  /* 0x000000070e0d7211 */ /* 0x080fe400010f0eff */
[----:B------:R-:W-:Y:S02]  /*e110*/  LEA.HI.X.SX32 R23, R8, R7, 0x1, P3 ;  /* 0x0000000708177211 */ /* 0x000fe400018f0eff */
[-C--:B------:R-:W-:Y:S01]  /*e120*/  IADD3 R18, P5, R15, R6.reuse, RZ ;  /* 0x000000060f127210 */ /* 0x080fe20007fbe0ff */
[----:B------:R-:W-:Y:S02]  /*e130*/  IMAD R15, R0, 0xd6, RZ ;  /* 0x000000d6000f7824 */ /* 0x000fe400078e02ff */
[----:B------:R1:W-:Y:S04]  /*e140*/  STL.64 [R1+0x1330], R22 ;  /* 0x0013301601007387 */ /* 0x0003e80000100a00 */
[----:B------:R2:W-:Y:S04]  /*e150*/  STL.64 [R1+0x1188], R20 ;  /* 0x0011881401007387 */ /* 0x0005e80000100a00 */
[----:B------:R3:W-:Y:S01]  /*e160*/  STL.64 [R1+0xe40], R12 ;  /* 0x000e400c01007387 */ /* 0x0007e20000100a00 */
[----:B-1----:R-:W-:-:S02]  /*e170*/  IADD3 R22, P4, R15, R6, RZ ;  /* 0x000000060f167210 */ /* 0x002fc40007f9e0ff */
[----:B--2---:R-:W-:Y:S01]  /*e180*/  IADD3 R20, P2, R16, R6, RZ ;  /* 0x0000000610147210 */ /* 0x004fe20007f5e0ff */
[C---:B------:R-:W-:Y:S02]  /*e190*/  IMAD R16, R0.reuse, 0x6b, RZ ;  /* 0x0000006b00107824 */ /* 0x040fe400078e02ff */
[----:B---3--:R-:W-:-:S03]  /*e1a0*/  IMAD R13, R0, 0xd5, RZ ;  /* 0x000000d5000d7824 */ /* 0x008fc600078e02ff */
[-C--:B------:R-:W-:Y:S01]  /*e1b0*/  LEA.HI.X.SX32 R23, R16, R7.reuse, 0x1, P4 ;  /* 0x0000000710177211 */ /* 0x080fe200020f0eff */
[C---:B------:R-:W-:Y:S01]  /*e1c0*/  IMAD R14, R0.reuse, 0x1b4, RZ ;  /* 0x000001b4000e7824 */ /* 0x040fe200078e02ff */
[-C--:B------:R-:W-:Y:S01]  /*e1d0*/  LEA.HI.X.SX32 R5, R13, R7.reuse, 0x1, P0 ;  /* 0x000000070d057211 */ /* 0x080fe200000f0eff */
[C---:B------:R-:W-:Y:S02]  /*e1e0*/  IMAD R12, R0.reuse, 0x36, RZ ;  /* 0x00000036000c7824 */ /* 0x040fe400078e02ff */
[C---:B------:R-:W-:Y:S01]  /*e1f0*/  IMAD R13, R0.reuse, 0xd7, RZ ;  /* 0x000000d7000d7824 */ /* 0x040fe200078e02ff */
[-C--:B------:R-:W-:Y:S01]  /*e200*/  LEA.HI.X.SX32 R11, R15, R7.reuse, 0x1, P1 ;  /* 0x000000070f0b7211 */ /* 0x080fe200008f0eff */
[----:B------:R1:W-:Y:S01]  /*e210*/  STL.64 [R1+0xe38], R4 ;  /* 0x000e380401007387 */ /* 0x0003e20000100a00 */
[C---:B------:R-:W-:Y:S02]  /*e220*/  IMAD R15, R0.reuse, 0x1b, RZ ;  /* 0x0000001b000f7824 */ /* 0x040fe400078e02ff */
[C---:B------:R-:W-:Y:S01]  /*e230*/  IMAD R16, R0.reuse, 0x6c, RZ ;  /* 0x0000006c00107824 */ /* 0x040fe200078e02ff */
[----:B------:R2:W-:Y:S01]  /*e240*/  STL.64 [R1+0x1180], R22 ;  /* 0x0011801601007387 */ /* 0x0005e20000100a00 */
[----:B------:R-:W-:Y:S01]  /*e250*/  LEA.HI.X.SX32 R19, R13, R7, 0x1, P5 ;  /* 0x000000070d137211 */ /* 0x000fe200028f0eff */
[----:B------:R-:W-:-:S02]  /*e260*/  IMAD R9, R0, 0x1b0, RZ ;  /* 0x000001b000097824 */ /* 0x000fc400078e02ff */
[----:B------:R3:W-:Y:S01]  /*e270*/  STL.64 [R1+0xe30], R10 ;  /* 0x000e300a01007387 */ /* 0x0007e20000100a00 */
[-C--:B-1----:R-:W-:Y:S01]  /*e280*/  IADD3 R4, P0, R14, R6.reuse, RZ ;  /* 0x000000060e047210 */ /* 0x082fe20007f1e0ff */
[----:B------:R-:W-:Y:S01]  /*e290*/  IMAD R14, R0, 0xd8, RZ ;  /* 0x000000d8000e7824 */ /* 0x000fe200078e02ff */
[-C--:B--2---:R-:W-:Y:S01]  /*e2a0*/  IADD3 R22, P4, R12, R6.reuse, RZ ;  /* 0x000000060c167210 */ /* 0x084fe20007f9e0ff */
[----:B------:R-:W-:Y:S01]  /*e2b0*/  IMAD R13, R0, 0x1b6, RZ ;  /* 0x000001b6000d7824 */ /* 0x000fe200078e02ff */
[----:B------:R1:W-:Y:S02]  /*e2c0*/  STL.64 [R1+0xe28], R18 ;  /* 0x000e281201007387 */ /* 0x0003e40000100a00 */
[-C--:B------:R-:W-:Y:S02]  /*e2d0*/  LEA.HI.X.SX32 R23, R15, R7.reuse, 0x1, P4 ;  /* 0x000000070f177211 */ /* 0x080fe400020f0eff */
[-C--:B---3--:R-:W-:Y:S01]  /*e2e0*/  IADD3 R10, P1, R16, R6.reuse, RZ ;  /* 0x00000006100a7210 */ /* 0x088fe20007f3e0ff */
[----:B------:R-:W-:Y:S01]  /*e2f0*/  IMAD R15, R0, 0x1b8, RZ ;  /* 0x000001b8000f7824 */ /* 0x000fe200078e02ff */
[----:B------:R-:W-:Y:S01]  /*e300*/  IADD3 R8, P3, R9, R6, RZ ;  /* 0x0000000609087210 */ /* 0x000fe20007f7e0ff */
[----:B------:R2:W-:Y:S01]  /*e310*/  STL.64 [R1+0x1400], R22 ;  /* 0x0014001601007387 */ /* 0x0005e20000100a00 */
[----:B------:R-:W-:-:S02]  /*e320*/  LEA.HI.X.SX32 R11, R12, R7, 0x1, P1 ;  /* 0x000000070c0b7211 */ /* 0x000fc400008f0eff */
[----:B-1----:R-:W-:-:S04]  /*e330*/  IADD3 R18, P5, R14, R6, RZ ;  /* 0x000000060e127210 */ /* 0x002fc80007fbe0ff */
[-C--:B------:R-:W-:Y:S02]  /*e340*/  LEA.HI.X.SX32 R19, R16, R7.reuse, 0x1, P5 ;  /* 0x0000000710137211 */ /* 0x080fe400028f0eff */
[-C--:B--2---:R-:W-:Y:S01]  /*e350*/  IADD3 R22, P4, R13, R6.reuse, RZ ;  /* 0x000000060d167210 */ /* 0x084fe20007f9e0ff */
[----:B------:R-:W-:Y:S01]  /*e360*/  IMAD R13, R0, 0xda, RZ ;  /* 0x000000da000d7824 */ /* 0x000fe200078e02ff */
[----:B------:R1:W-:Y:S01]  /*e370*/  STL.64 [R1+0x1328], R10 ;  /* 0x0013280a01007387 */ /* 0x0003e20000100a00 */
[-C--:B------:R-:W-:Y:S01]  /*e380*/  LEA.HI.X.SX32 R9, R14, R7.reuse, 0x1, P3 ;  /* 0x000000070e097211 */ /* 0x080fe200018f0eff */
[C---:B------:R-:W-:Y:S02]  /*e390*/  IMAD R14, R0.reuse, 0x6d, RZ ;  /* 0x0000006d000e7824 */ /* 0x040fe400078e02ff */
[----:B------:R2:W-:Y:S01]  /*e3a0*/  STL.64 [R1+0x1178], R18 ;  /* 0x0011781201007387 */ /* 0x0005e20000100a00 */
[C---:B------:R-:W-:Y:S01]  /*e3b0*/  IMAD R16, R0.reuse, 0xd9, RZ ;  /* 0x000000d900107824 */ /* 0x040fe200078e02ff */
[-C--:B-1----:R-:W-:Y:S01]  /*e3c0*/  IADD3 R10, P1, R15, R6.reuse, RZ ;  /* 0x000000060f0a7210 */ /* 0x082fe20007f3e0ff */
[----:B------:R-:W-:Y:S01]  /*e3d0*/  IMAD R15, R0, 0x1ba, RZ ;  /* 0x000001ba000f7824 */ /* 0x000fe200078e02ff */
[----:B--2---:R-:W-:Y:S01]  /*e3e0*/  IADD3 R18, P5, R13, R6, RZ ;  /* 0x000000060d127210 */ /* 0x004fe20007fbe0ff */
[----:B------:R1:W-:Y:S01]  /*e3f0*/  STL.64 [R1+0xe20], R8 ;  /* 0x000e200801007387 */ /* 0x0003e20000100a00 */
[----:B------:R-:W-:-:S02]  /*e400*/  LEA.HI.X.SX32 R21, R16, R7, 0x1, P2 ;  /* 0x0000000710157211 */ /* 0x000fc400010f0eff */
[-C--:B------:R-:W-:Y:S01]  /*e410*/  LEA.HI.X.SX32 R19, R14, R7.reuse, 0x1, P5 ;  /* 0x000000070e137211 */ /* 0x080fe200028f0eff */
[C---:B------:R-:W-:Y:S01]  /*e420*/  IMAD R14, R0.reuse, 0xdb, RZ ;  /* 0x000000db000e7824 */ /* 0x040fe200078e02ff */
[-C--:B------:R-:W-:Y:S01]  /*e430*/  LEA.HI.X.SX32 R5, R13, R7.reuse, 0x1, P0 ;  /* 0x000000070d057211 */ /* 0x080fe200000f0eff */
[----:B------:R2:W-:Y:S01]  /*e440*/  STL.64 [R1+0xe18], R20 ;  /* 0x000e181401007387 */ /* 0x0005e20000100a00 */
[-C--:B-1----:R-:W-:Y:S01]  /*e450*/  IADD3 R8, P3, R15, R6.reuse, RZ ;  /* 0x000000060f087210 */ /* 0x082fe20007f7e0ff */
[----:B------:R-:W-:Y:S01]  /*e460*/  IMAD R15, R0, 0x1bc, RZ ;  /* 0x000001bc000f7824 */ /* 0x000fe200078e02ff */
[----:B------:R-:W-:Y:S01]  /*e470*/  LEA.HI.X.SX32 R23, R14, R7, 0x1, P4 ;  /* 0x000000070e177211 */ /* 0x000fe200020f0eff */
[C---:B------:R-:W-:Y:S01]  /*e480*/  IMAD R16, R0.reuse, 0x6e, RZ ;  /* 0x0000006e00107824 */ /* 0x040fe200078e02ff */
[----:B------:R1:W-:Y:S02]  /*e490*/  STL.64 [R1+0x1170], R18 ;  /* 0x0011701201007387 */ /* 0x0003e40000100a00 */
[-C--:B--2---:R-:W-:Y:S01]  /*e4a0*/  IADD3 R20, P2, R15, R6.reuse, RZ ;  /* 0x000000060f147210 */ /* 0x084fe20007f5e0ff */
[----:B------:R-:W-:Y:S01]  /*e4b0*/  IMAD R15, R0, 0xdc, RZ ;  /* 0x000000dc000f7824 */ /* 0x000fe200078e02ff */
[----:B------:R2:W-:Y:S04]  /*e4c0*/  STL.64 [R1+0xe10], R4 ;  /* 0x000e100401007387 */ /* 0x0005e80000100a00 */
[----:B------:R3:W-:Y:S01]  /*e4d0*/  STL.64 [R1+0xe08], R22 ;  /* 0x000e081601007387 */ /* 0x0007e20000100a00 */
[----:B-1----:R-:W-:-:S02]  /*e4e0*/  IADD3 R18, P5, R16, R6, RZ ;  /* 0x0000000610127210 */ /* 0x002fc40007fbe0ff */
[----:B--2---:R-:W-:Y:S01]  /*e4f0*/  IADD3 R4, P0, R15, R6, RZ ;  /* 0x000000060f047210 */ /* 0x004fe20007f1e0ff */
[----:B---3--:R-:W-:-:S03]  /*e500*/  IMAD R22, R0, 0x37, RZ ;  /* 0x0000003700167824 */ /* 0x008fc600078e02ff */
[-C--:B------:R-:W-:Y:S01]  /*e510*/  LEA.HI.X.SX32 R5, R16, R7.reuse, 0x1, P0 ;  /* 0x0000000710057211 */ /* 0x080fe200000f0eff */
[----:B------:R-:W-:Y:S01]  /*e520*/  IMAD R14, R0, 0x1c0, RZ ;  /* 0x000001c0000e7824 */ /* 0x000fe200078e02ff */
[-C--:B------:R-:W-:Y:S02]  /*e530*/  LEA.HI.X.SX32 R11, R15, R7.reuse, 0x1, P1 ;  /* 0x000000070f0b7211 */ /* 0x080fe400008f0eff */
[----:B------:R-:W-:Y:S01]  /*e540*/  LEA.HI.X.SX32 R19, R22, R7, 0x1, P5 ;  /* 0x0000000716137211 */ /* 0x000fe200028f0eff */
[C---:B------:R-:W-:Y:S02]  /*e550*/  IMAD R16, R0.reuse, 0x1c2, RZ ;  /* 0x000001c200107824 */ /* 0x040fe400078e02ff */
[----:B------:R-:W-:Y:S02]  /*e560*/  IMAD R2, R0, 0xde, RZ ;  /* 0x000000de00027824 */ /* 0x000fe400078e02ff */
[----:B------:R1:W-:Y:S04]  /*e570*/  STL.64 [R1+0x1320], R18 ;  /* 0x0013201201007387 */ /* 0x0003e80000100a00 */
[----:B------:R2:W-:Y:S04]  /*e580*/  STL.64 [R1+0x1168], R4 ;  /* 0x0011680401007387 */ /* 0x0005e80000100a00 */
[----:B------:R3:W-:Y:S01]  /*e590*/  STL.64 [R1+0xe00], R10 ;  /* 0x000e000a01007387 */ /* 0x0007e20000100a00 */
[-C--:B-1----:R-:W-:Y:S01]  /*e5a0*/  IADD3 R18, P5, R14, R6.reuse, RZ ;  /* 0x000000060e127210 */ /* 0x082fe20007fbe0ff */
[----:B------:R-:W-:Y:S01]  /*e5b0*/  IMAD R14, R0, 0xdd, RZ ;  /* 0x000000dd000e7824 */ /* 0x000fe200078e02ff */
[----:B--2---:R-:W-:-:S02]  /*e5c0*/  IADD3 R4, P0, R2, R6, RZ ;  /* 0x0000000602047210 */ /* 0x004fc40007f1e0ff */
[-C--:B---3--:R-:W-:Y:S01]  /*e5d0*/  IADD3 R10, P1, R16, R6.reuse, RZ ;  /* 0x00000006100a7210 */ /* 0x088fe20007f3e0ff */
[----:B------:R-:W-:Y:S01]  /*e5e0*/  IMAD R16, R0, 0x6f, RZ ;  /* 0x0000006f00107824 */ /* 0x000fe200078e02ff */
[-C--:B------:R-:W-:Y:S01]  /*e5f0*/  LEA.HI.X.SX32 R9, R14, R7.reuse, 0x1, P3 ;  /* 0x000000070e097211 */ /* 0x080fe200018f0eff */
[C---:B------:R-:W-:Y:S02]  /*e600*/  IMAD R13, R0.reuse, 0x1be, RZ ;  /* 0x000001be000d7824 */ /* 0x040fe400078e02ff */
[----:B------:R-:W-:Y:S01]  /*e610*/  IMAD R15, R0, 0x1c4, RZ ;  /* 0x000001c4000f7824 */ /* 0x000fe200078e02ff */
[-C--:B------:R-:W-:Y:S01]  /*e620*/  LEA.HI.X.SX32 R5, R16, R7.reuse, 0x1, P0 ;  /* 0x0000000710057211 */ /* 0x080fe200000f0eff */
[C---:B------:R-:W-:Y:S01]  /*e630*/  IMAD R14, R0.reuse, 0xe, RZ ;  /* 0x0000000e000e7824 */ /* 0x040fe200078e02ff */
[----:B------:R1:W-:Y:S01]  /*e640*/  STL.64 [R1+0xdf8], R8 ;  /* 0x000df80801007387 */ /* 0x0003e20000100a00 */
[C---:B------:R-:W-:Y:S01]  /*e650*/  IMAD R16, R0.reuse, 0xdf, RZ ;  /* 0x000000df00107824 */ /* 0x040fe200078e02ff */
[----:B------:R-:W-:Y:S01]  /*e660*/  IADD3 R12, P4, R13, R6, RZ ;  /* 0x000000060d0c7210 */ /* 0x000fe20007f9e0ff */
[----:B------:R-:W-:Y:S01]  /*e670*/  IMAD R23, R0, 0x7, RZ ;  /* 0x0000000700177824 */ /* 0x000fe200078e02ff */
[----:B------:R2:W-:Y:S01]  /*e680*/  STL.64 [R1+0x1160], R4 ;  /* 0x0011600401007387 */ /* 0x0005e20000100a00 */
[-C--:B------:R-:W-:Y:S01]  /*e690*/  LEA.HI.X.SX32 R21, R2, R7.reuse, 0x1, P2 ;  /* 0x0000000702157211 */ /* 0x080fe200010f0eff */
[----:B------:R-:W-:Y:S01]  /*e6a0*/  IMAD R22, R0, 0x38, RZ ;  /* 0x0000003800167824 */ /* 0x000fe200078e02ff */
[----:B------:R-:W-:-:S02]  /*e6b0*/  LEA.HI.X.SX32 R13, R16, R7, 0x1, P4 ;  /* 0x00000007100d7211 */ /* 0x000fc400020f0eff */
        /* <DEDUP_REMOVED lines=9> */
[CC--:B-1----:R-:W-:Y:S02]  /*e750*/  IADD3 R20, P2, R15.reuse, R6.reuse, RZ ;  /* 0x000000060f147210 */ /* 0x0c2fe40007f5e0ff */
[-C--:B--2---:R-:W-:Y:S02]  /*e760*/  IADD3 R12, P4, R22, R6.reuse, RZ ;  /* 0x00000006160c7210 */ /* 0x084fe40007f9e0ff */
[-C--:B------:R-:W-:Y:S02]  /*e770*/  LEA.HI.X.SX32 R21, R14, R7.reuse, 0x1, P2 ;  /* 0x000000070e157211 */ /* 0x080fe400010f0eff */
[----:B---3--:R-:W-:Y:S02]  /*e780*/  IADD3 R4, P0, R16, R6, RZ ;  /* 0x0000000610047210 */ /* 0x008fe40007f1e0ff */
[-C--:B------:R-:W-:Y:S01]  /*e790*/  LEA.HI.X.SX32 R13, R15, R7.reuse, 0x1, P4 ;  /* 0x000000070f0d7211 */ /* 0x080fe200020f0eff */
[----:B------:R1:W-:Y:S01]  /*e7a0*/  STL.64 [R1+0x1468], R20 ;  /* 0x0014681401007387 */ /* 0x0003e20000100a00 */
[----:B------:R-:W-:Y:S01]  /*e7b0*/  LEA.HI.X.SX32 R5, R22, R7, 0x1, P0 ;  /* 0x0000000716057211 */ /* 0x000fe200000f0eff */
[----:B------:R-:W-:-:S02]  /*e7c0*/  IMAD R14, R0, 0x1c6, RZ ;  /* 0x000001c6000e7824 */ /* 0x000fc400078e02ff */
[----:B------:R-:W-:Y:S01]  /*e7d0*/  IMAD R15, R0, 0x1c8, RZ ;  /* 0x000001c8000f7824 */ /* 0x000fe200078e02ff */
[----:B------:R2:W-:Y:S01]  /*e7e0*/  STL.64 [R1+0x13f8], R12 ;  /* 0x0013f80c01007387 */ /* 0x0005e20000100a00 */
[CC--:B------:R-:W-:Y:S02]  /*e7f0*/  LEA.HI.X.SX32 R19, R2.reuse, R7.reuse, 0x1, P5 ;  /* 0x0000000702137211 */ /* 0x0c0fe400028f0eff */
[-C--:B-1----:R-:W-:Y:S01]  /*e800*/  IADD3 R20, P2, R2, R6.reuse, RZ ;  /* 0x0000000602147210 */ /* 0x082fe20007f5e0ff */
[----:B------:R1:W-:Y:S03]  /*e810*/  STL.64 [R1+0x1318], R4 ;  /* 0x0013180401007387 */ /* 0x0003e60000100a00 */
[----:B------:R-:W-:Y:S01]  /*e820*/  LEA.HI.X.SX32 R21, R16, R7, 0x1, P2 ;  /* 0x0000000710157211 */ /* 0x000fe200010f0eff */
[----:B------:R-:W-:Y:S01]  /*e830*/  IMAD R16, R0, 0xe1, RZ ;  /* 0x000000e100107824 */ /* 0x000fe200078e02ff */
[----:B--2---:R-:W-:Y:S01]  /*e840*/  IADD3 R12, P4, R14, R6, RZ ;  /* 0x000000060e0c7210 */ /* 0x004fe20007f9e0ff */
[----:B------:R-:W-:-:S02]  /*e850*/  IMAD R14, R0, 0xe2, RZ ;  /* 0x000000e2000e7824 */ /* 0x000fc400078e02ff */
[----:B------:R2:W-:Y:S01]  /*e860*/  STL.64 [R1+0x1158], R20 ;  /* 0x0011581401007387 */ /* 0x0005e20000100a00 */
[-C--:B-1----:R-:W-:Y:S01]  /*e870*/  IADD3 R4, P0, R15, R6.reuse, RZ ;  /* 0x000000060f047210 */ /* 0x082fe20007f1e0ff */
[C---:B------:R-:W-:Y:S02]  /*e880*/  IMAD R15, R0.reuse, 0x1ca, RZ ;  /* 0x000001ca000f7824 */ /* 0x040fe400078e02ff */
        /* <DEDUP_REMOVED lines=63> */
[----:B------:R-:W-:Y:S01]  /*ec80*/  LEA.HI.X.SX32 R21, R2, R7, 0x1, P2 ;  /* 0x0000000702157211 */ /* 0x000fe200010f0eff */
[C---:B------:R-:W-:Y:S01]  /*ec90*/  IMAD R15, R0.reuse, 0x1da, RZ ;  /* 0x000001da000f7824 */ /* 0x040fe200078e02ff */
[----:B------:R1:W-:Y:S01]  /*eca0*/  STL.64 [R1+0x1138], R12 ;  /* 0x0011380c01007387 */ /* 0x0003e20000100a00 */
[----:B------:R-:W-:Y:S01]  /*ecb0*/  IMAD R2, R0, 0x75, RZ ;  /* 0x0000007500027824 */ /* 0x000fe200078e02ff */
[-C--:B--2---:R-:W-:Y:S01]  /*ecc0*/  IADD3 R10, P1, R14, R6.reuse, RZ ;  /* 0x000000060e0a7210 */ /* 0x084fe20007f3e0ff */
[C---:B------:R-:W-:Y:S01]  /*ecd0*/  IMAD R14, R0.reuse, 0xe9, RZ ;  /* 0x000000e9000e7824 */ /* 0x040fe200078e02ff */
[----:B------:R-:W-:Y:S01]  /*ece0*/  IADD3 R22, P2, R15, R6, RZ ;  /* 0x000000060f167210 */ /* 0x000fe20007f5e0ff */
[----:B------:R-:W-:-:S03]  /*ecf0*/  IMAD R15, R0, 0x1dc, RZ ;  /* 0x000001dc000f7824 */ /* 0x000fc600078e02ff */
[-C--:B------:R-:W-:Y:S02]  /*ed00*/  LEA.HI.X.SX32 R5, R14, R7.reuse, 0x1, P0 ;  /* 0x000000070e057211 */ /* 0x080fe400000f0eff */
[-C--:B-1----:R-:W-:Y:S01]  /*ed10*/  IADD3 R12, P4, R16, R6.reuse, RZ ;  /* 0x00000006100c7210 */ /* 0x082fe20007f9e0ff */
[----:B------:R-:W-:Y:S03]  /*ed20*/  STL.64 [R1+0xda0], R20 ;  /* 0x000da01401007387 */ /* 0x000fe60000100a00 */
[-C--:B------:R-:W-:Y:S01]  /*ed30*/  LEA.HI.X.SX32 R13, R2, R7.reuse, 0x1, P4 ;  /* 0x00000007020d7211 */ /* 0x080fe200020f0eff */
[----:B------:R1:W-:Y:S01]  /*ed40*/  STL.64 [R1+0xd98], R4 ;  /* 0x000d980401007387 */ /* 0x0003e20000100a00 */
[----:B------:R-:W-:Y:S01]  /*ed50*/  LEA.HI.X.SX32 R19, R16, R7, 0x1, P5 ;  /* 0x0000000710137211 */ /* 0x000fe200028f0eff */
[C---:B------:R-:W-:Y:S02]  /*ed60*/  IMAD R14, R0.reuse, 0x76, RZ ;  /* 0x00000076000e7824 */ /* 0x040fe400078e02ff */
[----:B------:R2:W-:Y:S01]  /*ed70*/  STL.64 [R1+0x1130], R12 ;  /* 0x0011300c01007387 */ /* 0x0005e20000100a00 */
[C---:B------:R-:W-:Y:S01]  /*ed80*/  IMAD R16, R0.reuse, 0x1de, RZ ;  /* 0x000001de00107824 */ /* 0x040fe200078e02ff */
        /* <DEDUP_REMOVED lines=8> */
[CC--:B-1----:R-:W-:Y:S01]  /*ee10*/  IADD3 R18, P5, R15.reuse, R6.reuse, RZ ;  /* 0x000000060f127210 */ /* 0x0c2fe20007fbe0ff */
[----:B------:R1:W-:Y:S03]  /*ee20*/  STL.64 [R1+0xd88], R8 ;  /* 0x000d880801007387 */ /* 0x0003e60000100a00 */
[-C--:B------:R-:W-:Y:S01]  /*ee30*/  LEA.HI.X.SX32 R19, R14, R7.reuse, 0x1, P5 ;  /* 0x000000070e137211 */ /* 0x080fe200028f0eff */
[C---:B------:R-:W-:Y:S01]  /*ee40*/  IMAD R14, R0.reuse, 0x1e2, RZ ;  /* 0x000001e2000e7824 */ /* 0x040fe200078e02ff */
[-C--:B------:R-:W-:Y:S01]  /*ee50*/  LEA.HI.X.SX32 R11, R15, R7.reuse, 0x1, P1 ;  /* 0x000000070f0b7211 */ /* 0x080fe200008f0eff */
[----:B------:R2:W-:Y:S01]  /*ee60*/  STL.64 [R1+0x1300], R20 ;  /* 0x0013001401007387 */ /* 0x0005e20000100a00 */
[----:B------:R-:W-:Y:S01]  /*ee70*/  IMAD R15, R0, 0xed, RZ ;  /* 0x000000ed000f7824 */ /* 0x000fe200078e02ff */
[-C--:B-1----:R-:W-:Y:S01]  /*ee80*/  IADD3 R8, P3, R16, R6.reuse, RZ ;  /* 0x0000000610087210 */ /* 0x082fe20007f7e0ff */
[----:B------:R-:W-:Y:S01]  /*ee90*/  IMAD R16, R0, 0xee, RZ ;  /* 0x000000ee00107824 */ /* 0x000fe200078e02ff */
[----:B------:R1:W-:Y:S01]  /*eea0*/  STL.64 [R1+0x1128], R18 ;  /* 0x0011281201007387 */ /* 0x0003e20000100a00 */
[-C--:B--2---:R-:W-:Y:S01]  /*eeb0*/  IADD3 R20, P1, R14, R6.reuse, RZ ;  /* 0x000000060e147210 */ /* 0x084fe20007f3e0ff */
[C---:B------:R-:W-:Y:S01]  /*eec0*/  IMAD R14, R0.reuse, 0x77, RZ ;  /* 0x00000077000e7824 */ /* 0x040fe200078e02ff */
[-C--:B------:R-:W-:Y:S01]  /*eed0*/  LEA.HI.X.SX32 R23, R15, R7.reuse, 0x1, P2 ;  /* 0x000000070f177211 */ /* 0x080fe200010f0eff */
[----:B------:R-:W-:Y:S01]  /*eee0*/  IMAD R15, R0, 0x1e, RZ ;  /* 0x0000001e000f7824 */ /* 0x000fe200078e02ff */
[----:B-1----:R-:W-:Y:S01]  /*eef0*/  IADD3 R18, P5, R16, R6, RZ ;  /* 0x0000000610127210 */ /* 0x002fe20007fbe0ff */
        /* <DEDUP_REMOVED lines=8> */
[C---:B------:R-:W-:Y:S01]  /*ef80*/  IMAD R22, R0.reuse, 0x3c, RZ ;  /* 0x0000003c00167824 */ /* 0x040fe200078e02ff */
[----:B--2---:R-:W-:Y:S01]  /*ef90*/  IADD3 R18, P5, R15, R6, RZ ;  /* 0x000000060f127210 */ /* 0x004fe20007fbe0ff */
[----:B------:R1:W-:Y:S01]  /*efa0*/  STL.64 [R1+0xd70], R4 ;  /* 0x000d700401007387 */ /* 0x0003e20000100a00 */
[-C--:B------:R-:W-:Y:S01]  /*efb0*/  LEA.HI.X.SX32 R9, R23, R7.reuse, 0x1, P3 ;  /* 0x0000000717097211 */ /* 0x080fe200018f0eff */
[----:B------:R-:W-:Y:S01]  /*efc0*/  IMAD R2, R0, 0xf0, RZ ;  /* 0x000000f000027824 */ /* 0x000fe200078e02ff */
[----:B------:R-:W-:Y:S01]  /*efd0*/  LEA.HI.X.SX32 R19, R14, R7, 0x1, P5 ;  /* 0x000000070e137211 */ /* 0x000fe200028f0eff */
[----:B------:R-:W-:-:S02]  /*efe0*/  IMAD R13, R0, 0x1e0, RZ ;  /* 0x000001e0000d7824 */ /* 0x000fc400078e02ff */
[----:B------:R2:W-:Y:S01]  /*eff0*/  STL.64 [R1+0xd68], R8 ;  /* 0x000d680801007387 */ /* 0x0005e20000100a00 */
[----:B------:R-:W-:Y:S01]  /*f000*/  IMAD R14, R0, 0x1e6, RZ ;  /* 0x000001e6000e7824 */ /* 0x000fe200078e02ff */
[-C--:B-1----:R-:W-:Y:S02]  /*f010*/  IADD3 R4, P0, R22, R6.reuse, RZ ;  /* 0x0000000616047210 */ /* 0x082fe40007f1e0ff */
[----:B------:R1:W-:Y:S02]  /*f020*/  STL.64 [R1+0x1460], R18 ;  /* 0x0014601201007387 */ /* 0x0003e40000100a00 */
[-C--:B------:R-:W-:Y:S02]  /*f030*/  LEA.HI.X.SX32 R5, R15, R7.reuse, 0x1, P0 ;  /* 0x000000070f057211 */ /* 0x080fe400000f0eff */
[-C--:B--2---:R-:W-:Y:S01]  /*f040*/  IADD3 R8, P3, R16, R6.reuse, RZ ;  /* 0x0000000610087210 */ /* 0x084fe20007f7e0ff */
[----:B------:R-:W-:Y:S01]  /*f050*/  IMAD R15, R0, 0x1e8, RZ ;  /* 0x000001e8000f7824 */ /* 0x000fe200078e02ff */
[----:B------:R-:W-:Y:S01]  /*f060*/  IADD3 R12, P4, R13, R6, RZ ;  /* 0x000000060d0c7210 */ /* 0x000fe20007f9e0ff */
[----:B------:R2:W-:Y:S01]  /*f070*/  STL.64 [R1+0x13e8], R4 ;  /* 0x0013e80401007387 */ /* 0x0005e20000100a00 */
[----:B------:R-:W-:-:S02]  /*f080*/  LEA.HI.X.SX32 R9, R22, R7, 0x1, P3 ;  /* 0x0000000716097211 */ /* 0x000fc400018f0eff */
[----:B-1----:R-:W-:-:S04]  /*f090*/  IADD3 R18, P5, R2, R6, RZ ;  /* 0x0000000602127210 */ /* 0x002fc80007fbe0ff */
[-C--:B------:R-:W-:Y:S02]  /*f0a0*/  LEA.HI.X.SX32 R19, R16, R7.reuse, 0x1, P5 ;  /* 0x0000000710137211 */ /* 0x080fe400028f0eff */
[----:B--2---:R-:W-:Y:S01]  /*f0b0*/  IADD3 R4, P0, R14, R6, RZ ;  /* 0x000000060e047210 */ /* 0x004fe20007f1e0ff */
[C---:B------:R-:W-:Y:S01]  /*f0c0*/  IMAD R14, R0.reuse, 0xf2, RZ ;  /* 0x000000f2000e7824 */ /* 0x040fe200078e02ff */
[----:B------:R1:W-:Y:S01]  /*f0d0*/  STL.64 [R1+0x12f8], R8 ;  /* 0x0012f80801007387 */ /* 0x0003e20000100a00 */
[----:B------:R-:W-:Y:S01]  /*f0e0*/  IMAD R16, R0, 0xf1, RZ ;  /* 0x000000f100107824 */ /* 0x000fe200078e02ff */
[-C--:B------:R-:W-:Y:S01]  /*f0f0*/  LEA.HI.X.SX32 R13, R2, R7.reuse, 0x1, P4 ;  /* 0x00000007020d7211 */ /* 0x080fe200020f0eff */
[C---:B------:R-:W-:Y:S01]  /*f100*/  IMAD R2, R0.reuse, 0x79, RZ ;  /* 0x0000007900027824 */ /* 0x040fe200078e02ff */
[----:B------:R2:W-:Y:S01]  /*f110*/  STL.64 [R1+0x1118], R18 ;  /* 0x0011181201007387 */ /* 0x0005e20000100a00 */
[----:B------:R-:W-:Y:S01]  /*f120*/  IMAD R11, R0, 0x1e4, RZ ;  /* 0x000001e4000b7824 */ /* 0x000fe200078e02ff */
[----:B------:R-:W-:-:S02]  /*f130*/  LEA.HI.X.SX32 R21, R16, R7, 0x1, P1 ;  /* 0x0000000710157211 */ /* 0x000fc400008f0eff */
[-C--:B-1----:R-:W-:Y:S01]  /*f140*/  IADD3 R8, P3, R15, R6.reuse, RZ ;  /* 0x000000060f087210 */ /* 0x082fe20007f7e0ff */
[----:B------:R-:W-:Y:S01]  /*f150*/  IMAD R15, R0, 0x1ea, RZ ;  /* 0x000001ea000f7824 */ /* 0x000fe200078e02ff */
[-C--:B--2---:R-:W-:Y:S01]  /*f160*/  IADD3 R18, P5, R14, R6.reuse, RZ ;  /* 0x000000060e127210 */ /* 0x084fe20007fbe0ff */
[----:B------:R1:W-:Y:S01]  /*f170*/  STL.64 [R1+0xd60], R12 ;  /* 0x000d600c01007387 */ /* 0x0003e20000100a00 */
[----:B------:R-:W-:Y:S02]  /*f180*/  IMAD R16, R0, 0x7a, RZ ;  /* 0x0000007a00107824 */ /* 0x000fe400078e02ff */
[----:B------:R-:W-:Y:S01]  /*f190*/  LEA.HI.X.SX32 R19, R2, R7, 0x1, P5 ;  /* 0x0000000702137211 */ /* 0x000fe200028f0eff */
[----:B------:R2:W-:Y:S01]  /*f1a0*/  STL.64 [R1+0xd58], R20 ;  /* 0x000d581401007387 */ /* 0x0005e20000100a00 */
[-C--:B------:R-:W-:Y:S01]  /*f1b0*/  IADD3 R10, P2, R11, R6.reuse, RZ ;  /* 0x000000060b0a7210 */ /* 0x080fe20007f5e0ff */
[C---:B------:R-:W-:Y:S02]  /*f1c0*/  IMAD R2, R0.reuse, 0xf3, RZ ;  /* 0x000000f300027824 */ /* 0x040fe400078e02ff */
[----:B------:R3:W-:Y:S01]  /*f1d0*/  STL.64 [R1+0x1110], R18 ;  /* 0x0011101201007387 */ /* 0x0007e20000100a00 */
[----:B-1----:R-:W-:Y:S01]  /*f1e0*/  IADD3 R12, P4, R15, R6, RZ ;  /* 0x000000060f0c7210 */ /* 0x002fe20007f9e0ff */
[----:B------:R-:W-:-:S02]  /*f1f0*/  IMAD R15, R0, 0x1ec, RZ ;  /* 0x000001ec000f7824 */ /* 0x000fc400078e02ff */
[----:B------:R-:W-:Y:S01]  /*f200*/  IMAD R22, R0, 0x3d, RZ ;  /* 0x0000003d00167824 */ /* 0x000fe200078e02ff */
[-C--:B------:R-:W-:Y:S02]  /*f210*/  LEA.HI.X.SX32 R11, R14, R7.reuse, 0x1, P2 ;  /* 0x000000070e0b7211 */ /* 0x080fe400010f0eff */
[-C--:B--2---:R-:W-:Y:S02]  /*f220*/  IADD3 R20, P1, R15, R6.reuse, RZ ;  /* 0x000000060f147210 */ /* 0x084fe40007f3e0ff */
[----:B---3--:R-:W-:Y:S01]  /*f230*/  IADD3 R18, P5, R16, R6, RZ ;  /* 0x0000000610127210 */ /* 0x008fe20007fbe0ff */
[----:B------:R-:W-:Y:S01]  /*f240*/  IMAD R15, R0, 0xf4, RZ ;  /* 0x000000f4000f7824 */ /* 0x000fe200078e02ff */
[-C--:B------:R-:W-:Y:S01]  /*f250*/  LEA.HI.X.SX32 R5, R2, R7.reuse, 0x1, P0 ;  /* 0x0000000702057211 */ /* 0x080fe200000f0eff */
[----:B------:R-:W-:Y:S01]  /*f260*/  IMAD R2, R0, 0x1f0, RZ ;  /* 0x000001f000027824 */ /* 0x000fe200078e02ff */
[----:B------:R-:W-:Y:S01]  /*f270*/  LEA.HI.X.SX32 R19, R22, R7, 0x1, P5 ;  /* 0x0000000716137211 */ /* 0x000fe200028f0eff */
[----:B------:R1:W-:Y:S01]  /*f280*/  STL.64 [R1+0xd50], R10 ;  /* 0x000d500a01007387 */ /* 0x0003e20000100a00 */
[----:B------:R-:W-:-:S03]  /*f290*/  IMAD R14, R0, 0x1ee, RZ ;  /* 0x000001ee000e7824 */ /* 0x000fc600078e02ff */
[----:B------:R-:W-:Y:S01]  /*f2a0*/  STL.64 [R1+0xd48], R4 ;  /* 0x000d480401007387 */ /* 0x000fe20000100a00 */
[----:B------:R-:W-:-:S03]  /*f2b0*/  LEA.HI.X.SX32 R9, R15, R7, 0x1, P3 ;  /* 0x000000070f097211 */ /* 0x000fc600018f0eff */
[----:B------:R2:W-:Y:S01]  /*f2c0*/  STL.64 [R1+0x12f0], R18 ;  /* 0x0012f01201007387 */ /* 0x0005e20000100a00 */
[----:B-1----:R-:W-:-:S04]  /*f2d0*/  IADD3 R10, P2, R15, R6, RZ ;  /* 0x000000060f0a7210 */ /* 0x002fc80007f5e0ff */
[-C--:B------:R-:W-:Y:S01]  /*f2e0*/  LEA.HI.X.SX32 R11, R16, R7.reuse, 0x1, P2 ;  /* 0x00000007100b7211 */ /* 0x080fe200010f0eff */
[----:B------:R-:W-:Y:S01]  /*f2f0*/  IMAD R16, R0, 0x1f2, RZ ;  /* 0x000001f200107824 */ /* 0x000fe200078e02ff */
[-C--:B--2---:R-:W-:Y:S01]  /*f300*/  IADD3 R18, P5, R2, R6.reuse, RZ ;  /* 0x0000000602127210 */ /* 0x084fe20007fbe0ff */
[----:B------:R-:W-:Y:S01]  /*f310*/  IMAD R2, R0, 0xf5, RZ ;  /* 0x000000f500027824 */ /* 0x000fe200078e02ff */
[-C--:B------:R-:W-:Y:S01]  /*f320*/  IADD3 R4, P0, R14, R6.reuse, RZ ;  /* 0x000000060e047210 */ /* 0x080fe20007f1e0ff */
[C---:B------:R-:W-:Y:S01]  /*f330*/  IMAD R14, R0.reuse, 0xf6, RZ ;  /* 0x000000f6000e7824 */ /* 0x040fe200078e02ff */
[----:B------:R1:W-:Y:S01]  /*f340*/  STL.64 [R1+0x1108], R10 ;  /* 0x0011080a01007387 */ /* 0x0003e20000100a00 */
[----:B------:R-:W-:Y:S01]  /*f350*/  IMAD R15, R0, 0x1f4, RZ ;  /* 0x000001f4000f7824 */ /* 0x000fe200078e02ff */
[----:B------:R-:W-:Y:S02]  /*f360*/  LEA.HI.X.SX32 R13, R2, R7, 0x1, P4 ;  /* 0x00000007020d7211 */ /* 0x000fe400020f0eff */
[----:B------:R2:W-:Y:S04]  /*f370*/  STL.64 [R1+0xd40], R8 ;  /* 0x000d400801007387 */ /* 0x0005e80000100a00 */
[----:B------:R3:W-:Y:S01]  /*f380*/  STL.64 [R1+0xd38], R12 ;  /* 0x000d380c01007387 */ /* 0x0007e20000100a00 */
[----:B-1----:R-:W-:-:S02]  /*f390*/  IADD3 R10, P2, R14, R6, RZ ;  /* 0x000000060e0a7210 */ /* 0x002fc40007f5e0ff */
[-C--:B--2---:R-:W-:Y:S01]  /*f3a0*/  IADD3 R8, P3, R16, R6.reuse, RZ ;  /* 0x0000000610087210 */ /* 0x084fe20007f7e0ff */
[C---:B------:R-:W-:Y:S01]  /*f3b0*/  IMAD R16, R0.reuse, 0x7b, RZ ;  /* 0x0000007b00107824 */ /* 0x040fe200078e02ff */
[----:B---3--:R-:W-:Y:S01]  /*f3c0*/  IADD3 R12, P4, R15, R6, RZ ;  /* 0x000000060f0c7210 */ /* 0x008fe20007f9e0ff */
[----:B------:R-:W-:-:S03]  /*f3d0*/  IMAD R15, R0, 0xf7, RZ ;  /* 0x000000f7000f7824 */ /* 0x000fc600078e02ff */
[-C--:B------:R-:W-:Y:S01]  /*f3e0*/  LEA.HI.X.SX32 R11, R16, R7.reuse, 0x1, P2 ;  /* 0x00000007100b7211 */ /* 0x080fe200010f0eff */
[----:B------:R-:W-:Y:S01]  /*f3f0*/  IMAD R22, R0, 0x3e, RZ ;  /* 0x0000003e00167824 */ /* 0x000fe200078e02ff */
[-C--:B------:R-:W-:Y:S01]  /*f400*/  LEA.HI.X.SX32 R21, R14, R7.reuse, 0x1, P1 ;  /* 0x000000070e157211 */ /* 0x080fe200008f0eff */
[C---:B------:R-:W-:Y:S01]  /*f410*/  IMAD R2, R0.reuse, 0xf8, RZ ;  /* 0x000000f800027824 */ /* 0x040fe200078e02ff */
[----:B------:R-:W-:Y:S01]  /*f420*/  LEA.HI.X.SX32 R5, R15, R7, 0x1, P0 ;  /* 0x000000070f057211 */ /* 0x000fe200000f0eff */
[----:B------:R1:W-:Y:S01]  /*f430*/  STL.64 [R1+0x1100], R10 ;  /* 0x0011000a01007387 */ /* 0x0003e20000100a00 */
[C---:B------:R-:W-:Y:S02]  /*f440*/  IMAD R14, R0.reuse, 0x1f, RZ ;  /* 0x0000001f000e7824 */ /* 0x040fe400078e02ff */
[C---:B------:R-:W-:Y:S01]  /*f450*/  IMAD R16, R0.reuse, 0x7c, RZ ;  /* 0x0000007c00107824 */ /* 0x040fe200078e02ff */
[----:B------:R2:W-:Y:S01]  /*f460*/  STL.64 [R1+0xd30], R20 ;  /* 0x000d301401007387 */ /* 0x0005e20000100a00 */
[----:B------:R-:W-:-:S03]  /*f470*/  IMAD R15, R0, 0x1f6, RZ ;  /* 0x000001f6000f7824 */ /* 0x000fc600078e02ff */
[----:B------:R3:W-:Y:S01]  /*f480*/  STL.64 [R1+0xd28], R4 ;  /* 0x000d280401007387 */ /* 0x0007e20000100a00 */
[----:B-1----:R-:W-:-:S04]  /*f490*/  IADD3 R10, P2, R22, R6, RZ ;  /* 0x00000006160a7210 */ /* 0x002fc80007f5e0ff */
[-C--:B------:R-:W-:Y:S02]  /*f4a0*/  LEA.HI.X.SX32 R11, R14, R7.reuse, 0x1, P2 ;  /* 0x000000070e0b7211 */ /* 0x080fe400010f0eff */
[-C--:B--2---:R-:W-:Y:S02]  /*f4b0*/  IADD3 R20, P1, R16, R6.reuse, RZ ;  /* 0x0000000610147210 */ /* 0x084fe40007f3e0ff */
[-C--:B---3--:R-:W-:Y:S01]  /*f4c0*/  IADD3 R4, P0, R2, R6.reuse, RZ ;  /* 0x0000000602047210 */ /* 0x088fe20007f1e0ff */
[----:B------:R-:W-:Y:S01]  /*f4d0*/  IMAD R14, R0, 0x1f8, RZ ;  /* 0x000001f8000e7824 */ /* 0x000fe200078e02ff */
[----:B------:R1:W-:Y:S01]  /*f4e0*/  STL.64 [R1+0x13e0], R10 ;  /* 0x0013e00a01007387 */ /* 0x0003e20000100a00 */
[-C--:B------:R-:W-:Y:S02]  /*f4f0*/  LEA.HI.X.SX32 R21, R22, R7.reuse, 0x1, P1 ;  /* 0x0000000716157211 */ /* 0x080fe400008f0eff */
[-C--:B------:R-:W-:Y:S01]  /*f500*/  LEA.HI.X.SX32 R5, R16, R7.reuse, 0x1, P0 ;  /* 0x0000000710057211 */ /* 0x080fe200000f0eff */
[----:B------:R-:W-:Y:S01]  /*f510*/  IMAD R16, R0, 0xf9, RZ ;  /* 0x000000f900107824 */ /* 0x000fe200078e02ff */
[-C--:B------:R-:W-:Y:S01]  /*f520*/  IADD3 R24, P1, R14, R6.reuse, RZ ;  /* 0x000000060e187210 */ /* 0x080fe20007f3e0ff */
[----:B------:R-:W-:Y:S01]  /*f530*/  STL.64 [R1+0x12e8], R20 ;  /* 0x0012e81401007387 */ /* 0x000fe20000100a00 */
[C---:B------:R-:W-:Y:S01]  /*f540*/  IMAD R14, R0.reuse, 0x1fa, RZ ;  /* 0x000001fa000e7824 */ /* 0x040fe200078e02ff */
[----:B-1----:R-:W-:Y:S01]  /*f550*/  IADD3 R10, P2, R15, R6, RZ ;  /* 0x000000060f0a7210 */ /* 0x002fe20007f5e0ff */
[----:B------:R-:W-:Y:S01]  /*f560*/  IMAD R15, R0, 0xfa, RZ ;  /* 0x000000fa000f7824 */ /* 0x000fe200078e02ff */
[-C--:B------:R-:W-:Y:S01]  /*f570*/  LEA.HI.X.SX32 R9, R16, R7.reuse, 0x1, P3 ;  /* 0x0000000710097211 */ /* 0x080fe200018f0eff */
[----:B------:R1:W-:Y:S01]  /*f580*/  STL.64 [R1+0x10f8], R4 ;  /* 0x0010f80401007387 */ /* 0x0003e20000100a00 */
[----:B------:R-:W-:Y:S01]  /*f590*/  IMAD R16, R0, 0x7d, RZ ;  /* 0x0000007d00107824 */ /* 0x000fe200078e02ff */
[----:B------:R-:W-:-:S02]  /*f5a0*/  LEA.HI.X.SX32 R19, R2, R7, 0x1, P5 ;  /* 0x0000000702137211 */ /* 0x000fc400028f0eff */
[-C--:B------:R-:W-:Y:S01]  /*f5b0*/  IADD3 R26, P5, R14, R6.reuse, RZ ;  /* 0x000000060e1a7210 */ /* 0x080fe20007fbe0ff */
[----:B------:R-:W-:Y:S01]  /*f5c0*/  IMAD R14, R0, 0x1fc, RZ ;  /* 0x000001fc000e7824 */ /* 0x000fe200078e02ff */
[CC--:B------:R-:W-:Y:S02]  /*f5d0*/  LEA.HI.X.SX32 R13, R15.reuse, R7.reuse, 0x1, P4 ;  /* 0x000000070f0d7211 */ /* 0x0c0fe400020f0eff */
[----:B-1----:R-:W-:Y:S01]  /*f5e0*/  IADD3 R4, P0, R15, R6, RZ ;  /* 0x000000060f047210 */ /* 0x002fe20007f1e0ff */
[----:B------:R-:W-:Y:S03]  /*f5f0*/  STL.64 [R1+0xd20], R18 ;  /* 0x000d201201007387 */ /* 0x000fe60000100a00 */
[----:B------:R-:W-:Y:S01]  /*f600*/  LEA.HI.X.SX32 R5, R16, R7, 0x1, P0 ;  /* 0x0000000710057211 */ /* 0x000fe200000f0eff */
[C---:B------:R-:W-:Y:S01]  /*f610*/  IMAD R16, R0.reuse, 0xfb, RZ ;  /* 0x000000fb00107824 */ /* 0x040fe200078e02ff */
[----:B------:R1:W-:Y:S01]  /*f620*/  STL.64 [R1+0xd18], R8 ;  /* 0x000d180801007387 */ /* 0x0003e20000100a00 */
[----:B------:R-:W-:-:S03]  /*f630*/  IMAD R25, R0, 0x7e, RZ ;  /* 0x0000007e00197824 */ /* 0x000fc600078e02ff */
[----:B------:R2:W-:Y:S01]  /*f640*/  STL.64 [R1+0x10f0], R4 ;  /* 0x0010f00401007387 */ /* 0x0005e20000100a00 */
[----:B------:R-:W-:-:S03]  /*f650*/  LEA.HI.X.SX32 R11, R16, R7, 0x1, P2 ;  /* 0x00000007100b7211 */ /* 0x000fc600010f0eff */
[----:B------:R-:W-:Y:S01]  /*f660*/  STL.64 [R1+0xd10], R12 ;  /* 0x000d100c01007387 */ /* 0x000fe20000100a00 */
[----:B------:R-:W-:Y:S01]  /*f670*/  IMAD R16, R0, 0x3f, RZ ;  /* 0x0000003f00107824 */ /* 0x000fe200078e02ff */
[-C--:B-1----:R-:W-:Y:S02]  /*f680*/  IADD3 R8, P3, R14, R6.reuse, RZ ;  /* 0x000000060e087210 */ /* 0x082fe40007f7e0ff */
[----:B------:R-:W3:Y:S04]  /*f690*/  LDL R15, [R1+0x660] ;  /* 0x00066000010f7983 */ /* 0x000ee80000100800 */
[----:B------:R-:W4:Y:S01]  /*f6a0*/  LDL R14, [R1+0x678] ;  /* 0x00067800010e7983 */ /* 0x000f220000100800 */
[----:B--2---:R-:W-:-:S04]  /*f6b0*/  IADD3 R4, P0, R25, R6, RZ ;  /* 0x0000000619047210 */ /* 0x004fc80007f1e0ff */
[----:B------:R-:W-:Y:S01]  /*f6c0*/  LEA.HI.X.SX32 R5, R16, R7, 0x1, P0 ;  /* 0x0000000710057211 */ /* 0x000fe200000f0eff */
[----:B------:R1:W-:Y:S04]  /*f6d0*/  STL.64 [R1+0xd08], R10 ;  /* 0x000d080a01007387 */ /* 0x0003e80000100a00 */
[----:B------:R-:W2:Y:S04]  /*f6e0*/  LDL R16, [R1+0x674] ;  /* 0x0006740001107983 */ /* 0x000ea80000100800 */
[----:B-1----:R-:W2:Y:S04]  /*f6f0*/  LDL.64 R10, [R1+0x658] ;  /* 0x00065800010a7983 */ /* 0x002ea80000100a00 */
[----:B------:R1:W-:Y:S04]  /*f700*/  STL.64 [R1+0x12e0], R4 ;  /* 0x0012e00401007387 */ /* 0x0003e80000100a00 */
[----:B------:R-:W2:Y:S01]  /*f710*/  LDL.64 R12, [R1+0x650] ;  /* 0x00065000010c7983 */ /* 0x000ea20000100a00 */
[----:B------:R-:W-:-:S02]  /*f720*/  IMAD R21, R0, 0xfc, RZ ;  /* 0x000000fc00157824 */ /* 0x000fc400078e02ff */
[----:B------:R-:W-:-:S03]  /*f730*/  IMAD R20, R0, 0xfe, RZ ;  /* 0x000000fe00147824 */ /* 0x000fc600078e02ff */
[-C--:B------:R-:W-:Y:S01]  /*f740*/  IADD3 R18, P4, R21, R6.reuse, RZ ;  /* 0x0000000615127210 */ /* 0x080fe20007f9e0ff */
[C---:B------:R-:W-:Y:S01]  /*f750*/  IMAD R27, R0.reuse, 0xfd, RZ ;  /* 0x000000fd001b7824 */ /* 0x040fe200078e02ff */
[C---:B------:R-:W-:Y:S02]  /*f760*/  SHF.L.U32 R2, R0.reuse, 0x1, RZ ;  /* 0x0000000100027819 */ /* 0x040fe400000006ff */
[-C--:B------:R-:W-:Y:S02]  /*f770*/  LEA.HI.X.SX32 R19, R25, R7.reuse, 0x1, P4 ;  /* 0x0000000719137211 */ /* 0x080fe400020f0eff */
[-C--:B------:R-:W-:Y:S01]  /*f780*/  LEA.HI.X.SX32 R25, R21, R7.reuse, 0x1, P1 ;  /* 0x0000000715197211 */ /* 0x080fe200008f0eff */
[----:B------:R-:W-:Y:S01]  /*f790*/  IMAD R21, R0, 0x7f, RZ ;  /* 0x0000007f00157824 */ /* 0x000fe200078e02ff */
[----:B------:R-:W-:Y:S02]  /*f7a0*/  IADD3 R22, P2, R20, R6, RZ ;  /* 0x0000000614167210 */ /* 0x000fe40007f5e0ff */
[----:B------:R-:W-:-:S02]  /*f7b0*/  LEA.HI.X.SX32 R27, R27, R7, 0x1, P5 ;  /* 0x000000071b1b7211 */ /* 0x000fc400028f0eff */
[----:B-1----:R-:W-:Y:S01]  /*f7c0*/  IADD3 R4, P0, R2, R6, RZ ;  /* 0x0000000602047210 */ /* 0x002fe20007f1e0ff */
[----:B------:R1:W-:Y:S01]  /*f7d0*/  STL.64 [R1+0x10e8], R18 ;  /* 0x0010e81201007387 */ /* 0x0003e20000100a00 */
[-C--:B------:R-:W-:Y:S02]  /*f7e0*/  LEA.HI.X.SX32 R23, R21, R7.reuse, 0x1, P2 ;  /* 0x0000000715177211 */ /* 0x080fe400010f0eff */
[-C--:B------:R-:W-:Y:S01]  /*f7f0*/  LEA.HI.X.SX32 R9, R20, R7.reuse, 0x1, P3 ;  /* 0x0000000714097211 */ /* 0x080fe200018f0eff */
[----:B------:R-:W-:Y:S01]  /*f800*/  STL.64 [R1+0xd00], R24 ;  /* 0x000d001801007387 */ /* 0x000fe20000100a00 */
[----:B------:R-:W-:-:S03]  /*f810*/  LEA.HI.X.SX32 R5, R0, R7, 0x1, P0 ;  /* 0x0000000700057211 */ /* 0x000fc600000f0eff */
[----:B------:R0:W-:Y:S01]  /*f820*/  STL.64 [R1+0xcf8], R26 ;  /* 0x000cf81a01007387 */ /* 0x0001e20000100a00 */
[----:B-1----:R-:W-:-:S03]  /*f830*/  LEA R18, P4, R0, R6, 0x2 ;  /* 0x0000000600127211 */ /* 0x002fc600078810ff */
[----:B------:R-:W-:Y:S01]  /*f840*/  STL.64 [R1+0x10e0], R22 ;  /* 0x0010e01601007387 */ /* 0x000fe20000100a00 */
[----:B------:R-:W-:-:S03]  /*f850*/  LEA.HI.X.SX32 R19, R2, R7, 0x1, P4 ;  /* 0x0000000702137211 */ /* 0x000fc600020f0eff */
[----:B------:R1:W-:Y:S04]  /*f860*/  STL.64 [R1+0xcf0], R8 ;  /* 0x000cf00801007387 */ /* 0x0003e80000100a00 */
[----:B0-----:R-:W0:Y:S01]  /*f870*/  S2R R27, SR_TID.X ;  /* 0x00000000001b7919 */ /* 0x001e220000002100 */
[----:B------:R-:W-:Y:S01]  /*f880*/  IMAD.MOV.U32 R2, RZ, RZ, c[0x0][0x1b8] ;  /* 0x00006e00ff027624 */ /* 0x000fe200078e00ff */
[----:B------:R-:W-:Y:S02]  /*f890*/  LEA R24, P1, R0, R6, 0x3 ;  /* 0x0000000600187211 */ /* 0x000fe400078218ff */
[----:B------:R0:W-:Y:S02]  /*f8a0*/  STL.64 [R1+0x14d0], R4 ;  /* 0x0014d00401007387 */ /* 0x0001e40000100a00 */
[----:B------:R-:W-:-:S02]  /*f8b0*/  SHF.L.U32 R2, R2, 0x5, RZ ;  /* 0x0000000502027819 */ /* 0x000fc400000006ff */
[C---:B-1----:R-:W-:Y:S02]  /*f8c0*/  LEA R8, P3, R0.reuse, R6, 0x6 ;  /* 0x0000000600087211 */ /* 0x042fe400078630ff */
[----:B0-----:R-:W-:-:S04]  /*f8d0*/  SHF.L.U32 R4, R0, 0x2, RZ ;  /* 0x0000000200047819 */ /* 0x001fc800000006ff */
[-C--:B------:R-:W-:Y:S01]  /*f8e0*/  LEA.HI.X.SX32 R25, R4, R7.reuse, 0x1, P1 ;  /* 0x0000000704197211 */ /* 0x080fe200008f0eff */
[----:B------:R-:W-:Y:S01]  /*f8f0*/  STL.64 [R1+0x14c8], R18 ;  /* 0x0014c81201007387 */ /* 0x000fe20000100a00 */
[----:B------:R-:W-:-:S03]  /*f900*/  LEA.HI.X.SX32 R9, R2, R7, 0x1, P3 ;  /* 0x0000000702097211 */ /* 0x000fc600018f0eff */
[----:B------:R0:W-:Y:S01]  /*f910*/  STL.64 [R1+0x14b8], R24 ;  /* 0x0014b81801007387 */ /* 0x0001e20000100a00 */
[----:B------:R-:W-:-:S03]  /*f920*/  IMAD R5, R0, 0x1fe, RZ ;  /* 0x000001fe00057824 */ /* 0x000fc600078e02ff */
[----:B------:R1:W-:Y:S01]  /*f930*/  STL.64 [R1+0x13d8], R8 ;  /* 0x0013d80801007387 */ /* 0x0003e20000100a00 */
[CC--:B------:R-:W-:Y:S02]  /*f940*/  LEA R26, P5, R0.reuse, R6.reuse, 0x4 ;  /* 0x00000006001a7211 */ /* 0x0c0fe400078a20ff */
[----:B0-----:R-:W-:Y:S02]  /*f950*/  MOV R25, c[0x0][0x1b8] ;  /* 0x00006e0000197a02 */ /* 0x001fe40000000f00 */
[----:B------:R-:W-:Y:S01]  /*f960*/  MOV R24, c[0x0][0x1b8] ;  /* 0x00006e0000187a02 */ /* 0x000fe20000000f00 */
[----:B-1----:R-:W-:Y:S02]  /*f970*/  IMAD.MOV.U32 R9, RZ, RZ, c[0x0][0x1b8] ;  /* 0x00006e00ff097624 */ /* 0x002fe400078e00ff */
[----:B------:R-:W-:Y:S01]  /*f980*/  IMAD.SHL.U32 R25, R25, 0x8, RZ ;  /* 0x0000000819197824 */ /* 0x000fe200078e00ff */
[----:B------:R-:W-:Y:S01]  /*f990*/  LEA R22, P2, R0, R6, 0x5 ;  /* 0x0000000600167211 */ /* 0x000fe200078428ff */
[----:B------:R-:W-:Y:S01]  /*f9a0*/  IMAD R9, R9, 0xff, RZ ;  /* 0x000000ff09097824 */ /* 0x000fe200078e02ff */
[----:B------:R-:W-:-:S02]  /*f9b0*/  SHF.L.U32 R24, R24, 0x4, RZ ;  /* 0x0000000418187819 */ /* 0x000fc400000006ff */
[----:B------:R-:W-:Y:S02]  /*f9c0*/  MOV R2, c[0x0][0x1b8] ;  /* 0x00006e0000027a02 */ /* 0x000fe40000000f00 */
[CC--:B------:R-:W-:Y:S02]  /*f9d0*/  LEA R20, P0, R0.reuse, R6.reuse, 0x7 ;  /* 0x0000000600147211 */ /* 0x0c0fe400078038ff */
[-C--:B------:R-:W-:Y:S02]  /*f9e0*/  LEA R18, P4, R0, R6.reuse, 0x8 ;  /* 0x0000000600127211 */ /* 0x080fe400078840ff */
[----:B------:R-:W-:Y:S02]  /*f9f0*/  IADD3 R4, P1, R5, R6, RZ ;  /* 0x0000000605047210 */ /* 0x000fe40007f3e0ff */
[----:B------:R-:W-:Y:S02]  /*fa00*/  LOP3.LUT R0, R17, 0x10, R27, 0x78, !PT ;  /* 0x0000001011007812 */ /* 0x000fe400078e781b */
[----:B------:R-:W-:-:S02]  /*fa10*/  LEA.HI.X.SX32 R27, R25, R7, 0x1, P5 ;  /* 0x00000007191b7211 */ /* 0x000fc400028f0eff */
[----:B------:R-:W-:Y:S01]  /*fa20*/  MOV R8, c[0x0][0x1b8] ;  /* 0x00006e0000087a02 */ /* 0x000fe20000000f00 */
[----:B------:R-:W-:Y:S01]  /*fa30*/  IMAD.SHL.U32 R2, R2, 0x40, RZ ;  /* 0x0000004002027824 */ /* 0x000fe200078e00ff */
[-C--:B------:R-:W-:Y:S02]  /*fa40*/  LEA.HI.X.SX32 R23, R24, R7.reuse, 0x1, P2 ;  /* 0x0000000718177211 */ /* 0x080fe400010f0eff */
[-C--:B------:R-:W-:Y:S01]  /*fa50*/  LEA.HI.X.SX32 R5, R9, R7.reuse, 0x1, P1 ;  /* 0x0000000709057211 */ /* 0x080fe200008f0eff */
[----:B------:R-:W-:Y:S01]  /*fa60*/  STL.64 [R1+0x1498], R26 ;  /* 0x0014981a01007387 */ /* 0x000fe20000100a00 */
[----:B------:R-:W-:Y:S02]  /*fa70*/  SHF.L.U32 R8, R8, 0x7, RZ ;  /* 0x0000000708087819 */ /* 0x000fe400000006ff */
[-C--:B------:R-:W-:Y:S01]  /*fa80*/  LEA.HI.X.SX32 R21, R2, R7.reuse, 0x1, P0 ;  /* 0x0000000702157211 */ /* 0x080fe200000f0eff */
[----:B------:R-:W-:Y:S01]  /*fa90*/  STL.64 [R1+0x1458], R22 ;  /* 0x0014581601007387 */ /* 0x000fe20000100a00 */
[----:B------:R-:W-:-:S03]  /*faa0*/  LEA.HI.X.SX32 R19, R8, R7, 0x1, P4 ;  /* 0x0000000708137211 */ /* 0x000fc600020f0eff */
[----:B------:R-:W-:Y:S04]  /*fab0*/  STL [R1+0x670], R0 ;  /* 0x0006700001007387 */ /* 0x000fe80000100800 */
[----:B------:R0:W-:Y:S04]  /*fac0*/  STL.64 [R1+0xce0], R4 ;  /* 0x000ce00401007387 */ /* 0x0001e80000100a00 */
[----:B------:R-:W-:Y:S04]  /*fad0*/  STL.64 [R1+0x12d8], R20 ;  /* 0x0012d81401007387 */ /* 0x000fe80000100a00 */
[----:B------:R-:W-:Y:S01]  /*fae0*/  STL.64 [R1+0xce8], R18 ;  /* 0x000ce81201007387 */ /* 0x000fe20000100a00 */
[----:B0-----:R-:W-:-:S02]  /*faf0*/  LOP3.LUT R5, R0, 0x20, RZ, 0x3c, !PT ;  /* 0x0000002000057812 */ /* 0x001fc400078e3cff */
[----:B---3--:R-:W-:Y:S02]  /*fb00*/  LOP3.LUT R2, R15, 0x40, RZ, 0x3c, !PT ;  /* 0x000000400f027812 */ /* 0x008fe400078e3cff */
[----:B----4-:R-:W-:-:S05]  /*fb10*/  LOP3.LUT R4, R14, 0x40, RZ, 0x3c, !PT ;  /* 0x000000400e047812 */ /* 0x010fca00078e3cff */
[----:B------:R0:W-:Y:S04]  /*fb20*/  STL [R1+0x1564], R4 ;  /* 0x0015640401007387 */ /* 0x0001e80000100800 */
[----:B------:R1:W-:Y:S01]  /*fb30*/  STL [R1+0x1518], R2 ;  /* 0x0015180201007387 */ /* 0x0003e20000100800 */
[----:B0-----:R-:W-:-:S03]  /*fb40*/  LOP3.LUT R4, R0, 0x40, RZ, 0x3c, !PT ;  /* 0x0000004000047812 */ /* 0x001fc600078e3cff */
[----:B------:R-:W-:Y:S01]  /*fb50*/  STL [R1+0x1560], R5 ;  /* 0x0015600501007387 */ /* 0x000fe20000100800 */
[----:B-1----:R-:W-:-:S03]  /*fb60*/  LOP3.LUT R2, R0, 0x60, RZ, 0x3c, !PT ;  /* 0x0000006000027812 */ /* 0x002fc600078e3cff */
[----:B------:R0:W-:Y:S01]  /*fb70*/  STL [R1+0x155c], R4 ;  /* 0x00155c0401007387 */ /* 0x0001e20000100800 */
[----:B--2---:R-:W-:Y:S01]  /*fb80*/  LOP3.LUT R0, R16, 0x40, RZ, 0x3c, !PT ;  /* 0x0000004010007812 */ /* 0x004fe200078e3cff */
[C---:B------:R-:W-:Y:S01]  /*fb90*/  IMAD R15, R3.reuse, 0x3, RZ ;  /* 0x00000003030f7824 */ /* 0x040fe200078e02ff */
[C---:B------:R-:W-:Y:S01]  /*fba0*/  SHF.L.U32 R16, R3.reuse, 0x1, RZ ;  /* 0x0000000103107819 */ /* 0x040fe200000006ff */
[----:B------:R1:W-:Y:S01]  /*fbb0*/  STL [R1+0x1558], R2 ;  /* 0x0015580201007387 */ /* 0x0003e20000100800 */
[----:B0-----:R-:W-:-:S03]  /*fbc0*/  IMAD.WIDE R4, R3, 0x2, R10 ;  /* 0x0000000203047825 */ /* 0x001fc600078e020a */
[----:B------:R-:W-:Y:S01]  /*fbd0*/  STL [R1+0x1554], R0 ;  /* 0x0015540001007387 */ /* 0x000fe20000100800 */
[----:B-1----:R-:W-:-:S03]  /*fbe0*/  IMAD.WIDE R2, R3, 0x2, R12 ;  /* 0x0000000203027825 */ /* 0x002fc600078e020c */
[----:B------:R0:W-:Y:S01]  /*fbf0*/  STL.64 [R1+0x1d60], R4 ;  /* 0x001d600401007387 */ /* 0x0001e20000100a00 */
[----:B------:R-:W-:-:S03]  /*fc00*/  IMAD.WIDE R6, R16, 0x2, R10 ;  /* 0x0000000210067825 */ /* 0x000fc600078e020a */
[----:B------:R1:W-:Y:S01]  /*fc10*/  STL.64 [R1+0x1d58], R2 ;  /* 0x001d580201007387 */ /* 0x0003e20000100a00 */
[----:B------:R-:W-:-:S03]  /*fc20*/  MOV R14, c[0x0][0x1a4] ;  /* 0x00006900000e7a02 */ /* 0x000fc60000000f00 */
[----:B------:R2:W-:Y:S01]  /*fc30*/  STL.64 [R1+0x1d50], R6 ;  /* 0x001d500601007387 */ /* 0x0005e20000100a00 */
[----:B0-----:R-:W-:-:S04]  /*fc40*/  IMAD.WIDE R4, R16, 0x2, R12 ;  /* 0x0000000210047825 */ /* 0x001fc800078e020c */
[----:B-1----:R-:W-:-:S04]  /*fc50*/  IMAD.WIDE R2, R15, 0x2, R10 ;  /* 0x000000020f027825 */ /* 0x002fc800078e020a */
[----:B------:R-:W-:Y:S01]  /*fc60*/  IMAD.MOV.U32 R16, RZ, RZ, c[0x0][0x1a4] ;  /* 0x00006900ff107624 */ /* 0x000fe200078e00ff */
[----:B------:R-:W-:Y:S01]  /*fc70*/  STL.64 [R1+0x1d48], R4 ;  /* 0x001d480401007387 */ /* 0x000fe20000100a00 */
[----:B------:R-:W-:-:S03]  /*fc80*/  IMAD R14, R14, 0x5, RZ ;  /* 0x000000050e0e7824 */ /* 0x000fc600078e02ff */
[----:B------:R-:W-:Y:S01]  /*fc90*/  SHF.L.U32 R16, R16, 0x2, RZ ;  /* 0x0000000210107819 */ /* 0x000fe200000006ff */
[----:B------:R0:W-:Y:S04]  /*fca0*/  STL.64 [R1+0x1d40], R2 ;  /* 0x001d400201007387 */ /* 0x0001e80000100a00 */
[----:B--2---:R-:W-:-:S04]  /*fcb0*/  IMAD.WIDE R6, R16, 0x2, R10 ;  /* 0x0000000210067825 */ /* 0x004fc800078e020a */
[----:B0-----:R-:W-:-:S04]  /*fcc0*/  IMAD.WIDE R2, R15, 0x2, R12 ;  /* 0x000000020f027825 */ /* 0x001fc800078e020c */
[----:B------:R-:W-:Y:S01]  /*fcd0*/  IMAD.WIDE R4, R16, 0x2, R12 ;  /* 0x0000000210047825 */ /* 0x000fe200078e020c */
[----:B------:R0:W-:Y:S01]  /*fce0*/  STL.64 [R1+0x1d38], R2 ;  /* 0x001d380201007387 */ /* 0x0001e20000100a00 */
[----:B------:R-:W-:Y:S02]  /*fcf0*/  MOV R15, c[0x0][0x1a4] ;  /* 0x00006900000f7a02 */ /* 0x000fe40000000f00 */
[----:B------:R-:W-:Y:S01]  /*fd00*/  IMAD.MOV.U32 R16, RZ, RZ, c[0x0][0x1a4] ;  /* 0x00006900ff107624 */ /* 0x000fe200078e00ff */
[----:B------:R1:W-:Y:S04]  /*fd10*/  STL.64 [R1+0x1d30], R6 ;  /* 0x001d300601007387 */ /* 0x0003e80000100a00 */
[----:B------:R2:W-:Y:S01]  /*fd20*/  STL.64 [R1+0x1d28], R4 ;  /* 0x001d280401007387 */ /* 0x0005e20000100a00 */
[----:B0-----:R-:W-:-:S04]  /*fd30*/  IMAD.WIDE R2, R14, 0x2, R10 ;  /* 0x000000020e027825 */ /* 0x001fc800078e020a */
[----:B------:R-:W-:Y:S01]  /*fd40*/  IMAD R16, R16, 0x6, RZ ;  /* 0x0000000610107824 */ /* 0x000fe200078e02ff */
[----:B------:R0:W-:Y:S01]  /*fd50*/  STL.64 [R1+0x1d20], R2 ;  /* 0x001d200201007387 */ /* 0x0001e20000100a00 */
[----:B------:R-:W-:Y:S02]  /*fd60*/  IMAD R15, R15, 0x7, RZ ;  /* 0x000000070f0f7824 */ /* 0x000fe400078e02ff */
[----:B-1----:R-:W-:-:S04]  /*fd70*/  IMAD.WIDE R6, R16, 0x2, R10 ;  /* 0x0000000210067825 */ /* 0x002fc800078e020a */
[----:B--2---:R-:W-:-:S04]  /*fd80*/  IMAD.WIDE R4, R16, 0x2, R12 ;  /* 0x0000000210047825 */ /* 0x004fc800078e020c */
[----:B0-----:R-:W-:Y:S01]  /*fd90*/  IMAD.WIDE R2, R14, 0x2, R12 ;  /* 0x000000020e027825 */ /* 0x001fe200078e020c */
[----:B------:R-:W-:-:S04]  /*fda0*/  MOV R16, c[0x0][0x1a4] ;  /* 0x0000690000107a02 */ /* 0x000fc80000000f00 */
[----:B------:R0:W-:Y:S01]  /*fdb0*/  STL.64 [R1+0x1d18], R2 ;  /* 0x001d180201007387 */ /* 0x0001e20000100a00 */
[----:B------:R-:W-:-:S03]  /*fdc0*/  MOV R14, c[0x0][0x1a4] ;  /* 0x00006900000e7a02 */ /* 0x000fc60000000f00 */
[----:B------:R1:W-:Y:S01]  /*fdd0*/  STL.64 [R1+0x1d10], R6 ;  /* 0x001d100601007387 */ /* 0x0003e20000100a00 */
[----:B------:R-:W-:-:S03]  /*fde0*/  IMAD.SHL.U32 R16, R16, 0x8, RZ ;  /* 0x0000000810107824 */ /* 0x000fc600078e00ff */
[----:B------:R2:W-:Y:S01]  /*fdf0*/  STL.64 [R1+0x1d08], R4 ;  /* 0x001d080401007387 */ /* 0x0005e20000100a00 */
[----:B0-----:R-:W-:-:S05]  /*fe00*/  IMAD.WIDE R2, R15, 0x2, R10 ;  /* 0x000000020f027825 */ /* 0x001fca00078e020a */
[----:B------:R0:W-:Y:S01]  /*fe10*/  STL.64 [R1+0x1d00], R2 ;  /* 0x001d000201007387 */ /* 0x0001e20000100a00 */
[----:B------:R-:W-:Y:S02]  /*fe20*/  IMAD R14, R14, 0x9, RZ ;  /* 0x000000090e0e7824 */ /* 0x000fe400078e02ff */
[----:B-1----:R-:W-:-:S04]  /*fe30*/  IMAD.WIDE R6, R16, 0x2, R10 ;  /* 0x0000000210067825 */ /* 0x002fc800078e020a */
[----:B--2---:R-:W-:-:S04]  /*fe40*/  IMAD.WIDE R4, R16, 0x2, R12 ;  /* 0x0000000210047825 */ /* 0x004fc800078e020c */
[----:B0-----:R-:W-:Y:S01]  /*fe50*/  IMAD.WIDE R2, R15, 0x2, R12 ;  /* 0x000000020f027825 */ /* 0x001fe200078e020c */
[----:B------:R-:W-:-:S04]  /*fe60*/  MOV R16, c[0x0][0x1a4] ;  /* 0x0000690000107a02 */ /* 0x000fc80000000f00 */
[----:B------:R0:W-:Y:S01]  /*fe70*/  STL.64 [R1+0x1cf8], R2 ;  /* 0x001cf80201007387 */ /* 0x0001e20000100a00 */
[----:B------:R-:W-:-:S03]  /*fe80*/  IMAD.MOV.U32 R15, RZ, RZ, c[0x0][0x1a4] ;  /* 0x00006900ff0f7624 */ /* 0x000fc600078e00ff */
[----:B------:R1:W-:Y:S01]  /*fe90*/  STL.64 [R1+0x1cf0], R6 ;  /* 0x001cf00601007387 */ /* 0x0003e20000100a00 */
[----:B------:R-:W-:-:S03]  /*fea0*/  IMAD R16, R16, 0xa, RZ ;  /* 0x0000000a10107824 */ /* 0x000fc600078e02ff */
        /* <DEDUP_REMOVED lines=129> */
[----:B------:R-:W-:Y:S01]  /*106c0*/  IMAD.MOV.U32 R14, RZ, RZ, c[0x0][0x1a4] ;  /* 0x00006900ff0e7624 */ /* 0x000fe200078e00ff */
[----:B------:R-:W-:Y:S02]  /*106d0*/  SHF.L.U32 R16, R16, 0x5, RZ ;  /* 0x0000000510107819 */ /* 0x000fe400000006ff */
[----:B------:R1:W-:Y:S04]  /*106e0*/  STL.64 [R1+0x1b90], R6 ;  /* 0x001b900601007387 */ /* 0x0003e80000100a00 */
        /* <DEDUP_REMOVED lines=476> */
[----:B------:R0:W-:Y:S04]  /*124b0*/  STL.64 [R1+0x1698], R2 ;  /* 0x0016980201007387 */ /* 0x0001e80000100a00 */
[----:B------:R-:W-:Y:S01]  /*124c0*/  STL.64 [R1+0x1690], R6 ;  /* 0x0016900601007387 */ /* 0x000fe20000100a00 */
[----:B------:R-:W-:-:S03]  /*124d0*/  IMAD R16, R16, 0x70, RZ ;  /* 0x0000007010107824 */ /* 0x000fc600078e02ff */
[----:B------:R1:W-:Y:S01]  /*124e0*/  STL.64 [R1+0x1688], R4 ;  /* 0x0016880401007387 */ /* 0x0003e20000100a00 */
[----:B0-----:R-:W-:-:S05]  /*124f0*/  IMAD.WIDE R2, R15, 0x2, R10 ;  /* 0x000000020f027825 */ /* 0x001fca00078e020a */
[----:B------:R0:W-:Y:S01]  /*12500*/  STL.64 [R1+0x1680], R2 ;  /* 0x0016800201007387 */ /* 0x0001e20000100a00 */
[----:B-1----:R-:W-:-:S04]  /*12510*/  IMAD.WIDE R4, R16, 0x2, R12 ;  /* 0x0000000210047825 */ /* 0x002fc800078e020c */
[----:B0-----:R-:W-:-:S05]  /*12520*/  IMAD.WIDE R2, R15, 0x2, R12 ;  /* 0x000000020f027825 */ /* 0x001fca00078e020c */
[----:B------:R0:W-:Y:S02]  /*12530*/  STL.64 [R1+0x1678], R2 ;  /* 0x0016780201007387 */ /* 0x0001e40000100a00 */
[----:B0-----:R-:W-:Y:S02]  /*12540*/  IMAD.WIDE R2, R16, 0x2, R10 ;  /* 0x0000000210027825 */ /* 0x001fe400078e020a */
[----:B------:R-:W2:Y:S02]  /*12550*/  LDL R16, [R1+0x640] ;  /* 0x0006400001107983 */ /* 0x000ea40000100800 */
[----:B------:R-:W-:-:S04]  /*12560*/  IMAD.MOV.U32 R9, RZ, RZ, c[0x0][0x1a4] ;  /* 0x00006900ff097624 */ /* 0x000fc800078e00ff */
[----:B------:R-:W-:Y:S01]  /*12570*/  IMAD R9, R9, 0x71, RZ ;  /* 0x0000007109097824 */ /* 0x000fe200078e02ff */
[----:B------:R0:W-:Y:S01]  /*12580*/  STL.64 [R1+0x1670], R2 ;  /* 0x0016700201007387 */ /* 0x0001e20000100a00 */
[----:B------:R-:W-:Y:S02]  /*12590*/  MOV R15, c[0x0][0x1a4] ;  /* 0x00006900000f7a02 */ /* 0x000fe40000000f00 */
[----:B------:R-:W-:Y:S01]  /*125a0*/  MOV R14, c[0x0][0x1a4] ;  /* 0x00006900000e7a02 */ /* 0x000fe20000000f00 */
[----:B------:R1:W-:Y:S02]  /*125b0*/  STL.64 [R1+0x1668], R4 ;  /* 0x0016680401007387 */ /* 0x0003e40000100a00 */
[----:B------:R-:W-:Y:S02]  /*125c0*/  IMAD R15, R15, 0x72, RZ ;  /* 0x000000720f0f7824 */ /* 0x000fe400078e02ff */
[----:B0-----:R-:W-:-:S05]  /*125d0*/  IMAD.WIDE R2, R9, 0x2, R10 ;  /* 0x0000000209027825 */ /* 0x001fca00078e020a */
[----:B------:R0:W-:Y:S01]  /*125e0*/  STL.64 [R1+0x1660], R2 ;  /* 0x0016600201007387 */ /* 0x0001e20000100a00 */
[----:B------:R-:W-:Y:S02]  /*125f0*/  IMAD R14, R14, 0x73, RZ ;  /* 0x000000730e0e7824 */ /* 0x000fe400078e02ff */
[----:B------:R-:W-:-:S04]  /*12600*/  IMAD.WIDE R6, R15, 0x2, R10 ;  /* 0x000000020f067825 */ /* 0x000fc800078e020a */
[----:B-1----:R-:W-:-:S04]  /*12610*/  IMAD.WIDE R4, R15, 0x2, R12 ;  /* 0x000000020f047825 */ /* 0x002fc800078e020c */
        /* <DEDUP_REMOVED lines=11> */
[----:B---3--:R-:W-:-:S04]  /*126d0*/  IMAD.WIDE R4, R15, 0x2, R12 ;  /* 0x000000020f047825 */ /* 0x008fc800078e020c */
        /* <DEDUP_REMOVED lines=49> */
[----:B------:R-:W-:Y:S02]  /*129f0*/  MOV R14, c[0x0][0x1a4] ;  /* 0x00006900000e7a02 */ /* 0x000fe40000000f00 */
[----:B------:R-:W-:Y:S02]  /*12a00*/  MOV R15, c[0x0][0x1a4] ;  /* 0x00006900000f7a02 */ /* 0x000fe40000000f00 */
[----:B------:R0:W-:Y:S01]  /*12a10*/  STL.64 [R1+0x15b8], R2 ;  /* 0x0015b80201007387 */ /* 0x0001e20000100a00 */
[----:B------:R-:W-:-:S03]  /*12a20*/  IMAD R14, R14, 0x7e, RZ ;  /* 0x0000007e0e0e7824 */ /* 0x000fc600078e02ff */
[----:B------:R1:W-:Y:S01]  /*12a30*/  STL.64 [R1+0x15b0], R6 ;  /* 0x0015b00601007387 */ /* 0x0003e20000100a00 */
[----:B------:R-:W-:-:S03]  /*12a40*/  IMAD R15, R15, 0x7f, RZ ;  /* 0x0000007f0f0f7824 */ /* 0x000fc600078e02ff */
[----:B------:R3:W-:Y:S01]  /*12a50*/  STL.64 [R1+0x15a8], R4 ;  /* 0x0015a80401007387 */ /* 0x0007e20000100a00 */
[----:B0-----:R-:W-:-:S04]  /*12a60*/  IMAD.WIDE R2, R9, 0x2, R10 ;  /* 0x0000000209027825 */ /* 0x001fc800078e020a */
[----:B-1----:R-:W-:Y:S01]  /*12a70*/  IMAD.WIDE R6, R9, 0x2, R12 ;  /* 0x0000000209067825 */ /* 0x002fe200078e020c */
[----:B------:R0:W-:Y:S03]  /*12a80*/  STL.64 [R1+0x15a0], R2 ;  /* 0x0015a00201007387 */ /* 0x0001e60000100a00 */
[C---:B---3--:R-:W-:Y:S01]  /*12a90*/  IMAD.WIDE R4, R14.reuse, 0x2, R10 ;  /* 0x000000020e047825 */ /* 0x048fe200078e020a */
[----:B------:R1:W-:Y:S04]  /*12aa0*/  STL.64 [R1+0x1598], R6 ;  /* 0x0015980601007387 */ /* 0x0003e80000100a00 */
[----:B------:R3:W-:Y:S01]  /*12ab0*/  STL.64 [R1+0x1590], R4 ;  /* 0x0015900401007387 */ /* 0x0007e20000100a00 */
[----:B0-----:R-:W-:-:S04]  /*12ac0*/  IMAD.WIDE R2, R14, 0x2, R12 ;  /* 0x000000020e027825 */ /* 0x001fc800078e020c */
[C---:B-1----:R-:W-:Y:S01]  /*12ad0*/  IMAD.WIDE R6, R15.reuse, 0x2, R10 ;  /* 0x000000020f067825 */ /* 0x042fe200078e020a */
[----:B------:R2:W-:Y:S03]  /*12ae0*/  STL.64 [R1+0x1588], R2 ;  /* 0x0015880201007387 */ /* 0x0005e60000100a00 */
[----:B---3--:R-:W-:Y:S01]  /*12af0*/  IMAD.WIDE R4, R15, 0x2, R12 ;  /* 0x000000020f047825 */ /* 0x008fe200078e020c */
[----:B------:R0:W-:Y:S04]  /*12b00*/  STL.64 [R1+0x1580], R6 ;  /* 0x0015800601007387 */ /* 0x0001e80000100a00 */
[----:B------:R0:W-:Y:S01]  /*12b10*/  STL.64 [R1+0x1578], R4 ;  /* 0x0015780401007387 */ /* 0x0001e20000100a00 */
[----:B------:R-:W-:Y:S01]  /*12b20*/  UMOV UR5, URZ ;  /* 0x0000003f00057c82 */ /* 0x000fe20008000000 */
[----:B--2---:R-:W-:-:S02]  /*12b30*/  LOP3.LUT R3, R16, 0x20, RZ, 0x3c, !PT ;  /* 0x0000002010037812 */ /* 0x004fc400078e3cff */
[C---:B------:R-:W-:Y:S02]  /*12b40*/  LOP3.LUT R2, R16.reuse, 0x40, RZ, 0x3c, !PT ;  /* 0x0000004010027812 */ /* 0x040fe400078e3cff */
[----:B------:R-:W-:Y:S01]  /*12b50*/  LOP3.LUT R0, R16, 0x60, RZ, 0x3c, !PT ;  /* 0x0000006010007812 */ /* 0x000fe200078e3cff */
[----:B------:R0:W-:Y:S04]  /*12b60*/  STL [R1+0x1514], R3 ;  /* 0x0015140301007387 */ /* 0x0001e80000100800 */
[----:B------:R0:W-:Y:S04]  /*12b70*/  STL [R1+0x1510], R2 ;  /* 0x0015100201007387 */ /* 0x0001e80000100800 */
[----:B------:R0:W-:Y:S02]  /*12b80*/  STL [R1+0x150c], R0 ;  /* 0x00150c0001007387 */ /* 0x0001e40000100800 */
.L_x_35:
[----:B0-----:R-:W2:Y:S04]  /*12b90*/  LDL.64 R2, [R1+0x650] ;  /* 0x0006500001027983 */ /* 0x001ea80000100a00 */
[----:B------:R-:W3:Y:S04]  /*12ba0*/  LDL.64 R4, [R1+0x1d60] ;  /* 0x001d600001047983 */ /* 0x000ee80000100a00 */
[----:B------:R-:W4:Y:S04]  /*12bb0*/  LDL.64 R6, [R1+0x1d58] ;  /* 0x001d580001067983 */ /* 0x000f280000100a00 */
[----:B------:R-:W4:Y:S04]  /*12bc0*/  LDL.64 R8, [R1+0x1d50] ;  /* 0x001d500001087983 */ /* 0x000f280000100a00 */
[----:B------:R-:W4:Y:S04]  /*12bd0*/  LDL.64 R10, [R1+0x1d48] ;  /* 0x001d4800010a7983 */ /* 0x000f280000100a00 */
[----:B------:R-:W4:Y:S04]  /*12be0*/  LDL.64 R18, [R1+0x1d40] ;  /* 0x001d400001127983 */ /* 0x000f280000100a00 */
[----:B-----5:R0:W-:Y:S04]  /*12bf0*/  STL [R1+0x1d6c], R29 ;  /* 0x001d6c1d01007387 */ /* 0x0201e80000100800 */
[----:B------:R-:W4:Y:S04]  /*12c00*/  LDL.64 R24, [R1+0x1d38] ;  /* 0x001d380001187983 */ /* 0x000f280000100a00 */
[----:B------:R-:W4:Y:S04]  /*12c10*/  LDL.64 R22, [R1+0x1d28] ;  /* 0x001d280001167983 */ /* 0x000f280000100a00 */
[----:B------:R-:W4:Y:S04]  /*12c20*/  LDL.64 R12, [R1+0x1d30] ;  /* 0x001d3000010c7983 */ /* 0x000f280000100a00 */
[----:B------:R-:W4:Y:S04]  /*12c30*/  LDL.64 R16, [R1+0x1d20] ;  /* 0x001d200001107983 */ /* 0x000f280000100a00 */
[----:B------:R-:W4:Y:S01]  /*12c40*/  LDL.64 R14, [R1+0x1d18] ;  /* 0x001d1800010e7983 */ /* 0x000f220000100a00 */
[----:B--2---:R-:W-:-:S05]  /*12c50*/  IMAD.WIDE R2, R28, 0x2, R2 ;  /* 0x000000021c027825 */ /* 0x004fca00078e0202 */
[----:B------:R1:W2:Y:S01]  /*12c60*/  LDG.E.U16 R21, [R2.64] ;  /* 0x0000000602157981 */ /* 0x0002a2000c1e1500 */
[----:B---3--:R-:W-:-:S05]  /*12c70*/  IMAD.WIDE R4, R28, 0x2, R4 ;  /* 0x000000021c047825 */ /* 0x008fca00078e0204 */
[----:B0-----:R0:W3:Y:S01]  /*12c80*/  LDG.E.U16 R29, [R4.64] ;  /* 0x00000006041d7981 */ /* 0x0010e2000c1e1500 */
[----:B----4-:R-:W-:-:S05]  /*12c90*/  IMAD.WIDE R6, R28, 0x2, R6 ;  /* 0x000000021c067825 */ /* 0x010fca00078e0206 */
[----:B------:R4:W3:Y:S01]  /*12ca0*/  LDG.E.U16 R0, [R6.64] ;  /* 0x0000000606007981 */ /* 0x0008e2000c1e1500 */
[----:B------:R-:W-:-:S04]  /*12cb0*/  IMAD.WIDE R8, R28, 0x2, R8 ;  /* 0x000000021c087825 */ /* 0x000fc800078e0208 */
[C---:B------:R-:W-:Y:S01]  /*12cc0*/  IMAD.WIDE R10, R28.reuse, 0x2, R10 ;  /* 0x000000021c0a7825 */ /* 0x040fe200078e020a */
[----:B------:R0:W3:Y:S03]  /*12cd0*/  LDG.E.U16 R26, [R8.64] ;  /* 0x00000006081a7981 */ /* 0x0000e6000c1e1500 */
[C---:B-1----:R-:W-:Y:S01]  /*12ce0*/  IMAD.WIDE R2, R28.reuse, 0x2, R18 ;  /* 0x000000021c027825 */ /* 0x042fe200078e0212 */
[----:B------:R1:W3:Y:S03]  /*12cf0*/  LDG.E.U16 R27, [R10.64] ;  /* 0x000000060a1b7981 */ /* 0x0002e6000c1e1500 */
[----:B0-----:R-:W-:-:S04]  /*12d00*/  IMAD.WIDE R4, R28, 0x2, R24 ;  /* 0x000000021c047825 */ /* 0x001fc800078e0218 */
[C---:B------:R-:W-:Y:S02]  /*12d10*/  IMAD.WIDE R8, R28.reuse, 0x2, R22 ;  /* 0x000000021c087825 */ /* 0x040fe400078e0216 */
[----:B------:R0:W3:Y:S02]  /*12d20*/  LDG.E.U16 R23, [R2.64] ;  /* 0x0000000602177981 */ /* 0x0000e4000c1e1500 */
[C---:B----4-:R-:W-:Y:S02]  /*12d30*/  IMAD.WIDE R6, R28.reuse, 0x2, R12 ;  /* 0x000000021c067825 */ /* 0x050fe400078e020c */
[----:B--2---:R2:W-:Y:S04]  /*12d40*/  STL [R1+0x394], R21 ;  /* 0x0003941501007387 */ /* 0x0045e80000100800 */
[----:B------:R-:W4:Y:S04]  /*12d50*/  LDL.64 R24, [R1+0x1d00] ;  /* 0x001d000001187983 */ /* 0x000f280000100a00 */
[----:B------:R-:W4:Y:S04]  /*12d60*/  LDL.64 R18, [R1+0x1d08] ;  /* 0x001d080001127983 */ /* 0x000f280000100a00 */
[----:B--2---:R-:W2:Y:S04]  /*12d70*/  LDL.64 R20, [R1+0x1d10] ;  /* 0x001d100001147983 */ /* 0x004ea80000100a00 */
[----:B------:R-:W2:Y:S04]  /*12d80*/  LDL.64 R12, [R1+0x1cf8] ;  /* 0x001cf800010c7983 */ /* 0x000ea80000100a00 */
[----:B---3--:R3:W-:Y:S04]  /*12d90*/  STL [R1+0x390], R29 ;  /* 0x0003901d01007387 */ /* 0x0087e80000100800 */
[----:B---3--:R2:W3:Y:S04]  /*12da0*/  LDG.E.U16 R29, [R4.64] ;  /* 0x00000006041d7981 */ /* 0x0084e8000c1e1500 */
[----:B------:R0:W-:Y:S04]  /*12db0*/  STL [R1+0x38c], R0 ;  /* 0x00038c0001007387 */ /* 0x0001e80000100800 */
[----:B0-----:R0:W3:Y:S01]  /*12dc0*/  LDG.E.U16 R0, [R6.64] ;  /* 0x0000000606007981 */ /* 0x0010e2000c1e1500 */
[----:B-1----:R-:W-:-:S03]  /*12dd0*/  IMAD.WIDE R10, R28, 0x2, R16 ;  /* 0x000000021c0a7825 */ /* 0x002fc600078e0210 */
[----:B------:R1:W-:Y:S01]  /*12de0*/  STL [R1+0x388], R26 ;  /* 0x0003881a01007387 */ /* 0x0003e20000100800 */
[----:B------:R-:W-:-:S03]  /*12df0*/  IMAD.WIDE R2, R28, 0x2, R14 ;  /* 0x000000021c027825 */ /* 0x000fc600078e020e */
[----:B------:R-:W3:Y:S04]  /*12e00*/  LDL.64 R16, [R1+0x1cf0] ;  /* 0x001cf00001107983 */ /* 0x000ee80000100a00 */
[----:B-1----:R4:W3:Y:S04]  /*12e10*/  LDG.E.U16 R26, [R8.64] ;  /* 0x00000006081a7981 */ /* 0x0028e8000c1e1500 */
[----:B------:R1:W-:Y:S04]  /*12e20*/  STL [R1+0x384], R27 ;  /* 0x0003841b01007387 */ /* 0x0003e80000100800 */
[----:B------:R0:W-:Y:S04]  /*12e30*/  STL [R1+0x380], R23 ;  /* 0x0003801701007387 */ /* 0x0001e80000100800 */
[----:B------:R-:W3:Y:S04]  /*12e40*/  LDL.64 R14, [R1+0x1ce0] ;  /* 0x001ce000010e7983 */ /* 0x000ee80000100a00 */
[----:B-1----:R1:W3:Y:S04]  /*12e50*/  LDG.E.U16 R27, [R10.64] ;  /* 0x000000060a1b7981 */ /* 0x0022e8000c1e1500 */
[----:B0-----:R-:W3:Y:S01]  /*12e60*/  LDL.64 R22, [R1+0x1ce8] ;  /* 0x001ce80001167983 */ /* 0x001ee20000100a00 */
[----:B----4-:R-:W-:-:S03]  /*12e70*/  IMAD.WIDE R8, R28, 0x2, R24 ;  /* 0x000000021c087825 */ /* 0x010fc600078e0218 */
[----:B------:R0:W4:Y:S01]  /*12e80*/  LDG.E.U16 R25, [R2.64] ;  /* 0x0000000602197981 */ /* 0x000122000c1e1500 */
[----:B--2---:R-:W-:-:S03]  /*12e90*/  IMAD.WIDE R4, R28, 0x2, R20 ;  /* 0x000000021c047825 */ /* 0x004fc600078e0214 */
[----:B------:R-:W2:Y:S01]  /*12ea0*/  LDL.64 R20, [R1+0x1cd8] ;  /* 0x001cd80001147983 */ /* 0x000ea20000100a00 */
[----:B------:R-:W-:-:S03]  /*12eb0*/  IMAD.WIDE R6, R28, 0x2, R18 ;  /* 0x000000021c067825 */ /* 0x000fc600078e0212 */
[----:B------:R-:W2:Y:S04]  /*12ec0*/  LDL.64 R18, [R1+0x1cd0] ;  /* 0x001cd00001127983 */ /* 0x000ea80000100a00 */
[----:B---3--:R3:W-:Y:S04]  /*12ed0*/  STL [R1+0x37c], R29 ;  /* 0x00037c1d01007387 */ /* 0x0087e80000100800 */
[----:B---3--:R3:W2:Y:S04]  /*12ee0*/  LDG.E.U16 R29, [R4.64] ;  /* 0x00000006041d7981 */ /* 0x0086a8000c1e1500 */
[----:B------:R0:W-:Y:S04]  /*12ef0*/  STL [R1+0x378], R0 ;  /* 0x0003780001007387 */ /* 0x0001e80000100800 */
[----:B0-----:R0:W2:Y:S01]  /*12f00*/  LDG.E.U16 R0, [R6.64] ;  /* 0x0000000606007981 */ /* 0x0010a2000c1e1500 */
[----:B-1----:R-:W-:-:S03]  /*12f10*/  IMAD.WIDE R10, R28, 0x2, R12 ;  /* 0x000000021c0a7825 */ /* 0x002fc600078e020c */
[----:B------:R1:W-:Y:S01]  /*12f20*/  STL [R1+0x374], R26 ;  /* 0x0003741a01007387 */ /* 0x0003e20000100800 */
[----:B------:R-:W-:-:S03]  /*12f30*/  IMAD.WIDE R2, R28, 0x2, R16 ;  /* 0x000000021c027825 */ /* 0x000fc600078e0210 */
[----:B------:R-:W2:Y:S04]  /*12f40*/  LDL.64 R12, [R1+0x1cc8] ;  /* 0x001cc800010c7983 */ /* 0x000ea80000100a00 */
[----:B-1----:R2:W2:Y:S04]  /*12f50*/  LDG.E.U16 R26, [R8.64] ;  /* 0x00000006081a7981 */ /* 0x0024a8000c1e1500 */
[----:B------:R1:W-:Y:S01]  /*12f60*/  STL [R1+0x370], R27 ;  /* 0x0003701b01007387 */ /* 0x0003e20000100800 */
[----:B---3--:R-:W-:-:S03]  /*12f70*/  IMAD.WIDE R4, R28, 0x2, R22 ;  /* 0x000000021c047825 */ /* 0x008fc600078e0216 */
[----:B-1----:R1:W3:Y:S01]  /*12f80*/  LDG.E.U16 R27, [R10.64] ;  /* 0x000000060a1b7981 */ /* 0x0022e2000c1e1500 */
[----:B0-----:R-:W-:-:S03]  /*12f90*/  IMAD.WIDE R6, R28, 0x2, R14 ;  /* 0x000000021c067825 */ /* 0x001fc600078e020e */
[----:B----4-:R0:W-:Y:S04]  /*12fa0*/  STL [R1+0x36c], R25 ;  /* 0x00036c1901007387 */ /* 0x0101e80000100800 */
[----:B------:R-:W4:Y:S01]  /*12fb0*/  LDL.64 R22, [R1+0x1cb0] ;  /* 0x001cb00001167983 */ /* 0x000f220000100a00 */
[----:B--2---:R-:W-:-:S03]  /*12fc0*/  IMAD.WIDE R8, R28, 0x2, R20 ;  /* 0x000000021c087825 */ /* 0x004fc600078e0214 */
[----:B------:R-:W2:Y:S04]  /*12fd0*/  LDL.64 R16, [R1+0x1cb8] ;  /* 0x001cb80001107983 */ /* 0x000ea80000100a00 */
[----:B------:R1:W2:Y:S04]  /*12fe0*/  LDG.E.U16 R21, [R2.64] ;  /* 0x0000000602157981 */ /* 0x0002a8000c1e1500 */
[----:B0-----:R-:W2:Y:S04]  /*12ff0*/  LDL.64 R24, [R1+0x1cc0] ;  /* 0x001cc00001187983 */ /* 0x001ea80000100a00 */
[----:B------:R-:W2:Y:S04]  /*13000*/  LDL.64 R14, [R1+0x1ca8] ;  /* 0x001ca800010e7983 */ /* 0x000ea80000100a00 */
[----:B------:R0:W-:Y:S04]  /*13010*/  STL [R1+0x368], R29 ;  /* 0x0003681d01007387 */ /* 0x0001e80000100800 */
[----:B0-----:R0:W2:Y:S04]  /*13020*/  LDG.E.U16 R29, [R4.64] ;  /* 0x00000006041d7981 */ /* 0x0010a8000c1e1500 */
[----:B------:R0:W-:Y:S04]  /*13030*/  STL [R1+0x364], R0 ;  /* 0x0003640001007387 */ /* 0x0001e80000100800 */
[----:B0-----:R0:W2:Y:S01]  /*13040*/  LDG.E.U16 R0, [R6.64] ;  /* 0x0000000606007981 */ /* 0x0010a2000c1e1500 */
[----:B-1----:R-:W-:-:S03]  /*13050*/  IMAD.WIDE R10, R28, 0x2, R18 ;  /* 0x000000021c0a7825 */ /* 0x002fc600078e0212 */
[----:B------:R1:W-:Y:S01]  /*13060*/  STL [R1+0x360], R26 ;  /* 0x0003601a01007387 */ /* 0x0003e20000100800 */
[----:B------:R-:W-:-:S03]  /*13070*/  IMAD.WIDE R2, R28, 0x2, R12 ;  /* 0x000000021c027825 */ /* 0x000fc600078e020c */
[----:B------:R-:W2:Y:S04]  /*13080*/  LDL.64 R18, [R1+0x1ca0] ;  /* 0x001ca00001127983 */ /* 0x000ea80000100a00 */
[----:B-1----:R4:W2:Y:S04]  /*13090*/  LDG.E.U16 R26, [R8.64] ;  /* 0x00000006081a7981 */ /* 0x0028a8000c1e1500 */
[----:B---3--:R1:W-:Y:S04]  /*130a0*/  STL [R1+0x35c], R27 ;  /* 0x00035c1b01007387 */ /* 0x0083e80000100800 */
[----:B-1----:R1:W3:Y:S01]  /*130b0*/  LDG.E.U16 R27, [R10.64] ;  /* 0x000000060a1b7981 */ /* 0x0022e2000c1e1500 */
[----:B----4-:R-:W-:-:S03]  /*130c0*/  IMAD.WIDE R8, R28, 0x2, R22 ;  /* 0x000000021c087825 */ /* 0x010fc600078e0216 */
[----:B------:R2:W4:Y:S04]  /*130d0*/  LDG.E.U16 R23, [R2.64] ;  /* 0x0000000602177981 */ /* 0x000528000c1e1500 */
[----:B--2---:R2:W-:Y:S01]  /*130e0*/  STL [R1+0x358], R21 ;  /* 0x0003581501007387 */ /* 0x0045e20000100800 */
[----:B0-----:R-:W-:-:S03]  /*130f0*/  IMAD.WIDE R6, R28, 0x2, R16 ;  /* 0x000000021c067825 */ /* 0x001fc600078e0210 */
[----:B------:R-:W4:Y:S01]  /*13100*/  LDL.64 R12, [R1+0x1c90] ;  /* 0x001c9000010c7983 */ /* 0x000f220000100a00 */
[----:B------:R-:W-:-:S03]  /*13110*/  IMAD.WIDE R4, R28, 0x2, R24 ;  /* 0x000000021c047825 */ /* 0x000fc600078e0218 */
[----:B------:R-:W4:Y:S04]  /*13120*/  LDL.64 R24, [R1+0x1c88] ;  /* 0x001c880001187983 */ /* 0x000f280000100a00 */
[----:B--2---:R-:W3:Y:S04]  /*13130*/  LDL.64 R20, [R1+0x1c98] ;  /* 0x001c980001147983 */ /* 0x004ee80000100a00 */
[----:B------:R-:W3:Y:S04]  /*13140*/  LDL.64 R16, [R1+0x1c80] ;  /* 0x001c800001107983 */ /* 0x000ee80000100a00 */
[----:B------:R0:W-:Y:S04]  /*13150*/  STL [R1+0x354], R29 ;  /* 0x0003541d01007387 */ /* 0x0001e80000100800 */
[----:B0-----:R3:W3:Y:S04]  /*13160*/  LDG.E.U16 R29, [R4.64] ;  /* 0x00000006041d7981 */ /* 0x0016e8000c1e1500 */
[----:B------:R0:W-:Y:S04]  /*13170*/  STL [R1+0x350], R0 ;  /* 0x0003500001007387 */ /* 0x0001e80000100800 */
[----:B0-----:R0:W3:Y:S01]  /*13180*/  LDG.E.U16 R0, [R6.64] ;  /* 0x0000000606007981 */ /* 0x0010e2000c1e1500 */
[----:B-1----:R-:W-:-:S03]  /*13190*/  IMAD.WIDE R10, R28, 0x2, R14 ;  /* 0x000000021c0a7825 */ /* 0x002fc600078e020e */
[----:B------:R1:W-:Y:S04]  /*131a0*/  STL [R1+0x34c], R26 ;  /* 0x00034c1a01007387 */ /* 0x0003e80000100800 */
[----:B------:R-:W3:Y:S04]  /*131b0*/  LDL.64 R14, [R1+0x1c78] ;  /* 0x001c7800010e7983 */ /* 0x000ee80000100a00 */
[----:B-1----:R1:W3:Y:S04]  /*131c0*/  LDG.E.U16 R26, [R8.64] ;  /* 0x00000006081a7981 */ /* 0x0022e8000c1e1500 */
[----:B---3--:R3:W-:Y:S01]  /*131d0*/  STL [R1+0x348], R27 ;  /* 0x0003481b01007387 */ /* 0x0087e20000100800 */
[----:B------:R-:W-:-:S03]  /*131e0*/  IMAD.WIDE R2, R28, 0x2, R18 ;  /* 0x000000021c027825 */ /* 0x000fc600078e0212 */
[----:B---3--:R3:W3:Y:S04]  /*131f0*/  LDG.E.U16 R27, [R10.64] ;  /* 0x000000060a1b7981 */ /* 0x0086e8000c1e1500 */
[----:B----4-:R4:W-:Y:S04]  /*13200*/  STL [R1+0x344], R23 ;  /* 0x0003441701007387 */ /* 0x0109e80000100800 */
[----:B------:R-:W2:Y:S04]  /*13210*/  LDL.64 R18, [R1+0x1c68] ;  /* 0x001c680001127983 */ /* 0x000ea80000100a00 */
[----:B----4-:R-:W4:Y:S01]  /*13220*/  LDL.64 R22, [R1+0x1c70] ;  /* 0x001c700001167983 */ /* 0x010f220000100a00 */
[----:B---3--:R-:W-:-:S03]  /*13230*/  IMAD.WIDE R4, R28, 0x2, R20 ;  /* 0x000000021c047825 */ /* 0x008fc600078e0214 */
[----:B------:R-:W3:Y:S01]  /*13240*/  LDL.64 R20, [R1+0x1c60] ;  /* 0x001c600001147983 */ /* 0x000ee20000100a00 */
[----:B-1----:R-:W-:-:S03]  /*13250*/  IMAD.WIDE R8, R28, 0x2, R24 ;  /* 0x000000021c087825 */ /* 0x002fc600078e0218 */
[----:B------:R1:W3:Y:S01]  /*13260*/  LDG.E.U16 R25, [R2.64] ;  /* 0x0000000602197981 */ /* 0x0002e2000c1e1500 */
[----:B0-----:R-:W-:-:S03]  /*13270*/  IMAD.WIDE R6, R28, 0x2, R12 ;  /* 0x000000021c067825 */ /* 0x001fc600078e020c */
[----:B------:R-:W3:Y:S04]  /*13280*/  LDL.64 R12, [R1+0x1c58] ;  /* 0x001c5800010c7983 */ /* 0x000ee80000100a00 */
[----:B------:R0:W-:Y:S04]  /*13290*/  STL [R1+0x340], R29 ;  /* 0x0003401d01007387 */ /* 0x0001e80000100800 */
[----:B0-----:R4:W3:Y:S04]  /*132a0*/  LDG.E.U16 R29, [R4.64] ;  /* 0x00000006041d7981 */ /* 0x0018e8000c1e1500 */
[----:B------:R0:W-:Y:S04]  /*132b0*/  STL [R1+0x33c], R0 ;  /* 0x00033c0001007387 */ /* 0x0001e80000100800 */
[----:B0-----:R2:W3:Y:S01]  /*132c0*/  LDG.E.U16 R0, [R6.64] ;  /* 0x0000000606007981 */ /* 0x0014e2000c1e1500 */
[----:B------:R-:W-:-:S03]  /*132d0*/  IMAD.WIDE R10, R28, 0x2, R16 ;  /* 0x000000021c0a7825 */ /* 0x000fc600078e0210 */
[----:B------:R0:W-:Y:S01]  /*132e0*/  STL [R1+0x338], R26 ;  /* 0x0003381a01007387 */ /* 0x0001e20000100800 */
[----:B-1----:R-:W-:-:S03]  /*132f0*/  IMAD.WIDE R2, R28, 0x2, R14 ;  /* 0x000000021c027825 */ /* 0x002fc600078e020e */
[----:B------:R-:W3:Y:S04]  /*13300*/  LDL.64 R16, [R1+0x1c50] ;  /* 0x001c500001107983 */ /* 0x000ee80000100a00 */
[----:B0-----:R3:W3:Y:S04]  /*13310*/  LDG.E.U16 R26, [R8.64] ;  /* 0x00000006081a7981 */ /* 0x0016e8000c1e1500 */
[----:B------:R0:W-:Y:S04]  /*13320*/  STL [R1+0x334], R27 ;  /* 0x0003341b01007387 */ /* 0x0001e80000100800 */
[----:B0-----:R0:W3:Y:S01]  /*13330*/  LDG.E.U16 R27, [R10.64] ;  /* 0x000000060a1b7981 */ /* 0x0010e2000c1e1500 */
[----:B--2---:R-:W-:-:S04]  /*13340*/  IMAD.WIDE R6, R28, 0x2, R18 ;  /* 0x000000021c067825 */ /* 0x004fc800078e0212 */
[----:B----4-:R-:W-:-:S04]  /*13350*/  IMAD.WIDE R4, R28, 0x2, R22 ;  /* 0x000000021c047825 */ /* 0x010fc800078e0216 */
[C---:B---3--:R-:W-:Y:S02]  /*13360*/  IMAD.WIDE R8, R28.reuse, 0x2, R20 ;  /* 0x000000021c087825 */ /* 0x048fe400078e0214 */
[----:B------:R1:W2:Y:S04]  /*13370*/  LDG.E.U16 R21, [R2.64] ;  /* 0x0000000602157981 */ /* 0x0002a8000c1e1500 */
[----:B------:R3:W-:Y:S04]  /*13380*/  STL [R1+0x330], R25 ;  /* 0x0003301901007387 */ /* 0x0007e80000100800 */
[----:B------:R-:W4:Y:S04]  /*13390*/  LDL.64 R14, [R1+0x1c40] ;  /* 0x001c4000010e7983 */ /* 0x000f280000100a00 */
[----:B------:R-:W4:Y:S04]  /*133a0*/  LDL.64 R22, [R1+0x1c38] ;  /* 0x001c380001167983 */ /* 0x000f280000100a00 */
[----:B---3--:R-:W3:Y:S04]  /*133b0*/  LDL.64 R24, [R1+0x1c48] ;  /* 0x001c480001187983 */ /* 0x008ee80000100a00 */
[----:B------:R-:W3:Y:S04]  /*133c0*/  LDL.64 R18, [R1+0x1c30] ;  /* 0x001c300001127983 */ /* 0x000ee80000100a00 */
[----:B------:R0:W-:Y:S04]  /*133d0*/  STL [R1+0x32c], R29 ;  /* 0x00032c1d01007387 */ /* 0x0001e80000100800 */
[----:B0-----:R3:W3:Y:S04]  /*133e0*/  LDG.E.U16 R29, [R4.64] ;  /* 0x00000006041d7981 */ /* 0x0016e8000c1e1500 */
[----:B------:R0:W-:Y:S04]  /*133f0*/  STL [R1+0x328], R0 ;  /* 0x0003280001007387 */ /* 0x0001e80000100800 */
[----:B0-----:R4:W3:Y:S01]  /*13400*/  LDG.E.U16 R0, [R6.64] ;  /* 0x0000000606007981 */ /* 0x0018e2000c1e1500 */
[----:B------:R-:W-:-:S03]  /*13410*/  IMAD.WIDE R10, R28, 0x2, R12 ;  /* 0x000000021c0a7825 */ /* 0x000fc600078e020c */
[----:B------:R0:W-:Y:S04]  /*13420*/  STL [R1+0x324], R26 ;  /* 0x0003241a01007387 */ /* 0x0001e80000100800 */
[----:B------:R-:W3:Y:S04]  /*13430*/  LDL.64 R12, [R1+0x1c28] ;  /* 0x001c2800010c7983 */ /* 0x000ee80000100a00 */
[----:B0-----:R0:W3:Y:S04]  /*13440*/  LDG.E.U16 R26, [R8.64] ;  /* 0x00000006081a7981 */ /* 0x0010e8000c1e1500 */
[----:B------:R0:W-:Y:S04]  /*13450*/  STL [R1+0x320], R27 ;  /* 0x0003201b01007387 */ /* 0x0001e80000100800 */
[----:B0-----:R0:W3:Y:S01]  /*13460*/  LDG.E.U16 R27, [R10.64] ;  /* 0x000000060a1b7981 */ /* 0x0010e2000c1e1500 */
[----:B-1----:R-:W-:-:S06]  /*13470*/  IMAD.WIDE R2, R28, 0x2, R16 ;  /* 0x000000021c027825 */ /* 0x002fcc00078e0210 */
[----:B------:R-:W3:Y:S04]  /*13480*/  LDG.E.U16 R3, [R2.64] ;  /* 0x0000000602037981 */ /* 0x000ee8000c1e1500 */
[----:B--2---:R1:W-:Y:S04]  /*13490*/  STL [R1+0x31c], R21 ;  /* 0x00031c1501007387 */ /* 0x0043e80000100800 */
[----:B------:R-:W2:Y:S04]  /*134a0*/  LDL.64 R16, [R1+0x1c18] ;  /* 0x001c180001107983 */ /* 0x000ea80000100a00 */
[----:B-1----:R-:W2:Y:S01]  /*134b0*/  LDL.64 R20, [R1+0x1c20] ;  /* 0x001c200001147983 */ /* 0x002ea20000100a00 */
[----:B----4-:R-:W-:-:S03]  /*134c0*/  IMAD.WIDE R6, R28, 0x2, R14 ;  /* 0x000000021c067825 */ /* 0x010fc600078e020e */
[----:B------:R-:W4:Y:S01]  /*134d0*/  LDL.64 R14, [R1+0x1c08] ;  /* 0x001c0800010e7983 */ /* 0x000f220000100a00 */
[----:B---3--:R-:W-:-:S03]  /*134e0*/  IMAD.WIDE R4, R28, 0x2, R24 ;  /* 0x000000021c047825 */ /* 0x008fc600078e0218 */
[----:B------:R-:W3:Y:S04]  /*134f0*/  LDL.64 R24, [R1+0x1c10] ;  /* 0x001c100001187983 */ /* 0x000ee80000100a00 */
[----:B------:R1:W-:Y:S04]  /*13500*/  STL [R1+0x318], R29 ;  /* 0x0003181d01007387 */ /* 0x0003e80000100800 */
[----:B-1----:R-:W3:Y:S04]  /*13510*/  LDG.E.U16 R29, [R4.64] ;  /* 0x00000006041d7981 */ /* 0x002ee8000c1e1500 */
[----:B------:R1:W-:Y:S01]  /*13520*/  STL [R1+0x314], R0 ;  /* 0x0003140001007387 */ /* 0x0003e20000100800 */
[----:B------:R-:W-:-:S03]  /*13530*/  IMAD.WIDE R8, R28, 0x2, R22 ;  /* 0x000000021c087825 */ /* 0x000fc600078e0216 */
[----:B-1----:R1:W4:Y:S01]  /*13540*/  LDG.E.U16 R0, [R6.64] ;  /* 0x0000000606007981 */ /* 0x002322000c1e1500 */
[----:B0-----:R-:W-:-:S03]  /*13550*/  IMAD.WIDE R10, R28, 0x2, R18 ;  /* 0x000000021c0a7825 */ /* 0x001fc600078e0212 */
[----:B------:R0:W-:Y:S04]  /*13560*/  STL [R1+0x310], R26 ;  /* 0x0003101a01007387 */ /* 0x0001e80000100800 */
[----:B------:R-:W4:Y:S04]  /*13570*/  LDL.64 R18, [R1+0x1c00] ;  /* 0x001c000001127983 */ /* 0x000f280000100a00 */
[----:B0-----:R0:W4:Y:S04]  /*13580*/  LDG.E.U16 R26, [R8.64] ;  /* 0x00000006081a7981 */ /* 0x001128000c1e1500 */
[----:B------:R1:W-:Y:S01]  /*13590*/  STL [R1+0x30c], R27 ;  /* 0x00030c1b01007387 */ /* 0x0003e20000100800 */
[----:B0-----:R-:W-:-:S03]  /*135a0*/  IMAD.WIDE R8, R28, 0x2, R12 ;  /* 0x000000021c087825 */ /* 0x001fc600078e020c */
[----:B------:R-:W4:Y:S04]  /*135b0*/  LDL.64 R22, [R1+0x1bf8] ;  /* 0x001bf80001167983 */ /* 0x000f280000100a00 */
[----:B------:R-:W4:Y:S04]  /*135c0*/  LDL.64 R12, [R1+0x1bf0] ;  /* 0x001bf000010c7983 */ /* 0x000f280000100a00 */
[----:B-1----:R2:W4:Y:S04]  /*135d0*/  LDG.E.U16 R27, [R10.64] ;  /* 0x000000060a1b7981 */ /* 0x002528000c1e1500 */
[----:B------:R-:W4:Y:S01]  /*135e0*/  LDG.E.U16 R9, [R8.64] ;  /* 0x0000000608097981 */ /* 0x000f22000c1e1500 */
[----:B--2---:R-:W-:-:S03]  /*135f0*/  IMAD.WIDE R10, R28, 0x2, R20 ;  /* 0x000000021c0a7825 */ /* 0x004fc600078e0214 */
[----:B------:R-:W2:Y:S01]  /*13600*/  LDL.64 R20, [R1+0x1be8] ;  /* 0x001be80001147983 */ /* 0x000ea20000100a00 */
[----:B------:R-:W-:-:S03]  /*13610*/  IMAD.WIDE R6, R28, 0x2, R16 ;  /* 0x000000021c067825 */ /* 0x000fc600078e0210 */
[----:B------:R-:W2:Y:S04]  /*13620*/  LDL.64 R16, [R1+0x1be0] ;  /* 0x001be00001107983 */ /* 0x000ea80000100a00 */
[----:B------:R-:W-:Y:S04]  /*13630*/  STL [R1+0x308], R3 ;  /* 0x0003080301007387 */ /* 0x000fe80000100800 */
[----:B---3--:R0:W-:Y:S04]  /*13640*/  STL [R1+0x304], R29 ;  /* 0x0003041d01007387 */ /* 0x0081e80000100800 */
[----:B0-----:R0:W3:Y:S04]  /*13650*/  LDG.E.U16 R29, [R10.64] ;  /* 0x000000060a1d7981 */ /* 0x0010e8000c1e1500 */
[----:B----4-:R1:W-:Y:S04]  /*13660*/  STL [R1+0x300], R0 ;  /* 0x0003000001007387 */ /* 0x0103e80000100800 */
[----:B-1----:R1:W4:Y:S01]  /*13670*/  LDG.E.U16 R0, [R6.64] ;  /* 0x0000000606007981 */ /* 0x002322000c1e1500 */
[----:B------:R-:W-:-:S03]  /*13680*/  IMAD.WIDE R4, R28, 0x2, R24 ;  /* 0x000000021c047825 */ /* 0x000fc600078e0218 */
[----:B------:R1:W-:Y:S01]  /*13690*/  STL [R1+0x2fc], R26 ;  /* 0x0002fc1a01007387 */ /* 0x0003e20000100800 */
[----:B------:R-:W-:-:S03]  /*136a0*/  IMAD.WIDE R2, R28, 0x2, R14 ;  /* 0x000000021c027825 */ /* 0x000fc600078e020e */
[----:B------:R-:W4:Y:S01]  /*136b0*/  LDL.64 R14, [R1+0x1bd8] ;  /* 0x001bd800010e7983 */ /* 0x000f220000100a00 */
[----:B0-----:R-:W-:-:S03]  /*136c0*/  IMAD.WIDE R10, R28, 0x2, R18 ;  /* 0x000000021c0a7825 */ /* 0x001fc600078e0212 */
[----:B-1----:R2:W4:Y:S04]  /*136d0*/  LDG.E.U16 R26, [R4.64] ;  /* 0x00000006041a7981 */ /* 0x002528000c1e1500 */
[----:B------:R0:W-:Y:S04]  /*136e0*/  STL [R1+0x2f8], R27 ;  /* 0x0002f81b01007387 */ /* 0x0001e80000100800 */
[----:B------:R-:W4:Y:S04]  /*136f0*/  LDL.64 R24, [R1+0x1bd0] ;  /* 0x001bd00001187983 */ /* 0x000f280000100a00 */
[----:B------:R-:W4:Y:S04]  /*13700*/  LDL.64 R18, [R1+0x1bc8] ;  /* 0x001bc80001127983 */ /* 0x000f280000100a00 */
[----:B------:R1:W-:Y:S04]  /*13710*/  STL [R1+0x2f4], R9 ;  /* 0x0002f40901007387 */ /* 0x0003e80000100800 */
[----:B0-----:R0:W4:Y:S01]  /*13720*/  LDG.E.U16 R27, [R2.64] ;  /* 0x00000006021b7981 */ /* 0x001122000c1e1500 */
[----:B-1----:R-:W-:-:S03]  /*13730*/  IMAD.WIDE R8, R28, 0x2, R22 ;  /* 0x000000021c087825 */ /* 0x002fc600078e0216 */
[----:B------:R-:W4:Y:S01]  /*13740*/  LDL.64 R22, [R1+0x1bc0] ;  /* 0x001bc00001167983 */ /* 0x000f220000100a00 */
[----:B------:R-:W-:-:S03]  /*13750*/  IMAD.WIDE R6, R28, 0x2, R12 ;  /* 0x000000021c067825 */ /* 0x000fc600078e020c */
[----:B------:R-:W4:Y:S01]  /*13760*/  LDL.64 R12, [R1+0x1bb8] ;  /* 0x001bb800010c7983 */ /* 0x000f220000100a00 */
[----:B--2---:R-:W-:-:S03]  /*13770*/  IMAD.WIDE R4, R28, 0x2, R20 ;  /* 0x000000021c047825 */ /* 0x004fc600078e0214 */
[----:B------:R1:W2:Y:S04]  /*13780*/  LDG.E.U16 R21, [R10.64] ;  /* 0x000000060a157981 */ /* 0x0002a8000c1e1500 */
[----:B---3--:R3:W-:Y:S04]  /*13790*/  STL [R1+0x2f0], R29 ;  /* 0x0002f01d01007387 */ /* 0x0087e80000100800 */
[----:B---3--:R3:W2:Y:S04]  /*137a0*/  LDG.E.U16 R29, [R8.64] ;  /* 0x00000006081d7981 */ /* 0x0086a8000c1e1500 */
[----:B----4-:R4:W-:Y:S04]  /*137b0*/  STL [R1+0x2ec], R0 ;  /* 0x0002ec0001007387 */ /* 0x0109e80000100800 */
[----:B----4-:R4:W2:Y:S01]  /*137c0*/  LDG.E.U16 R0, [R6.64] ;  /* 0x0000000606007981 */ /* 0x0108a2000c1e1500 */
[----:B0-----:R-:W-:-:S03]  /*137d0*/  IMAD.WIDE R2, R28, 0x2, R16 ;  /* 0x000000021c027825 */ /* 0x001fc600078e0210 */
[----:B------:R0:W-:Y:S01]  /*137e0*/  STL [R1+0x2e8], R26 ;  /* 0x0002e81a01007387 */ /* 0x0001e20000100800 */
[----:B-1----:R-:W-:-:S03]  /*137f0*/  IMAD.WIDE R10, R28, 0x2, R14 ;  /* 0x000000021c0a7825 */ /* 0x002fc600078e020e */
[----:B------:R-:W2:Y:S04]  /*13800*/  LDL.64 R16, [R1+0x1bb0] ;  /* 0x001bb00001107983 */ /* 0x000ea80000100a00 */
[----:B0-----:R0:W2:Y:S01]  /*13810*/  LDG.E.U16 R26, [R4.64] ;  /* 0x00000006041a7981 */ /* 0x0010a2000c1e1500 */
[----:B---3--:R-:W-:-:S03]  /*13820*/  IMAD.WIDE R8, R28, 0x2, R24 ;  /* 0x000000021c087825 */ /* 0x008fc600078e0218 */
[----:B------:R1:W-:Y:S01]  /*13830*/  STL [R1+0x2e4], R27 ;  /* 0x0002e41b01007387 */ /* 0x0003e20000100800 */
[----:B0-----:R-:W-:-:S03]  /*13840*/  IMAD.WIDE R4, R28, 0x2, R22 ;  /* 0x000000021c047825 */ /* 0x001fc600078e0216 */
[----:B-1----:R0:W3:Y:S04]  /*13850*/  LDG.E.U16 R27, [R2.64] ;  /* 0x00000006021b7981 */ /* 0x0020e8000c1e1500 */
[----:B------:R1:W3:Y:S01]  /*13860*/  LDG.E.U16 R23, [R10.64] ;  /* 0x000000060a177981 */ /* 0x0002e2000c1e1500 */
[----:B----4-:R-:W-:-:S03]  /*13870*/  IMAD.WIDE R6, R28, 0x2, R18 ;  /* 0x000000021c067825 */ /* 0x010fc600078e0212 */
[----:B--2---:R2:W-:Y:S04]  /*13880*/  STL [R1+0x2e0], R21 ;  /* 0x0002e01501007387 */ /* 0x0045e80000100800 */
[----:B------:R-:W4:Y:S04]  /*13890*/  LDL.64 R24, [R1+0x1b98] ;  /* 0x001b980001187983 */ /* 0x000f280000100a00 */
[----:B------:R-:W4:Y:S04]  /*138a0*/  LDL.64 R14, [R1+0x1ba0] ;  /* 0x001ba000010e7983 */ /* 0x000f280000100a00 */
[----:B--2---:R-:W2:Y:S04]  /*138b0*/  LDL.64 R20, [R1+0x1ba8] ;  /* 0x001ba80001147983 */ /* 0x004ea80000100a00 */
[----:B------:R-:W2:Y:S04]  /*138c0*/  LDL.64 R18, [R1+0x1b90] ;  /* 0x001b900001127983 */ /* 0x000ea80000100a00 */
[----:B------:R0:W-:Y:S04]  /*138d0*/  STL [R1+0x2dc], R29 ;  /* 0x0002dc1d01007387 */ /* 0x0001e80000100800 */
[----:B0-----:R2:W2:Y:S04]  /*138e0*/  LDG.E.U16 R29, [R8.64] ;  /* 0x00000006081d7981 */ /* 0x0014a8000c1e1500 */
[----:B------:R0:W-:Y:S04]  /*138f0*/  STL [R1+0x2d8], R0 ;  /* 0x0002d80001007387 */ /* 0x0001e80000100800 */
[----:B0-----:R0:W2:Y:S01]  /*13900*/  LDG.E.U16 R0, [R6.64] ;  /* 0x0000000606007981 */ /* 0x0010a2000c1e1500 */
[----:B------:R-:W-:-:S03]  /*13910*/  IMAD.WIDE R2, R28, 0x2, R12 ;  /* 0x000000021c027825 */ /* 0x000fc600078e020c */
[----:B------:R0:W-:Y:S01]  /*13920*/  STL [R1+0x2d4], R26 ;  /* 0x0002d41a01007387 */ /* 0x0001e20000100800 */
[----:B-1----:R-:W-:-:S03]  /*13930*/  IMAD.WIDE R10, R28, 0x2, R16 ;  /* 0x000000021c0a7825 */ /* 0x002fc600078e0210 */
[----:B------:R-:W2:Y:S04]  /*13940*/  LDL.64 R12, [R1+0x1b88] ;  /* 0x001b8800010c7983 */ /* 0x000ea80000100a00 */
[----:B0-----:R4:W2:Y:S04]  /*13950*/  LDG.E.U16 R26, [R4.64] ;  /* 0x00000006041a7981 */ /* 0x0018a8000c1e1500 */
[----:B---3--:R0:W-:Y:S04]  /*13960*/  STL [R1+0x2d0], R27 ;  /* 0x0002d01b01007387 */ /* 0x0081e80000100800 */
[----:B------:R1:W-:Y:S04]  /*13970*/  STL [R1+0x2cc], R23 ;  /* 0x0002cc1701007387 */ /* 0x0003e80000100800 */
[----:B------:R-:W3:Y:S04]  /*13980*/  LDL.64 R16, [R1+0x1b78] ;  /* 0x001b780001107983 */ /* 0x000ee80000100a00 */
[----:B0-----:R0:W3:Y:S04]  /*13990*/  LDG.E.U16 R27, [R2.64] ;  /* 0x00000006021b7981 */ /* 0x0010e8000c1e1500 */
[----:B-1----:R-:W3:Y:S01]  /*139a0*/  LDL.64 R22, [R1+0x1b80] ;  /* 0x001b800001167983 */ /* 0x002ee20000100a00 */
[----:B----4-:R-:W-:-:S03]  /*139b0*/  IMAD.WIDE R4, R28, 0x2, R24 ;  /* 0x000000021c047825 */ /* 0x010fc600078e0218 */
[----:B------:R1:W4:Y:S01]  /*139c0*/  LDG.E.U16 R25, [R10.64] ;  /* 0x000000060a197981 */ /* 0x000322000c1e1500 */
[----:B--2---:R-:W-:-:S03]  /*139d0*/  IMAD.WIDE R8, R28, 0x2, R20 ;  /* 0x000000021c087825 */ /* 0x004fc600078e0214 */
[----:B------:R-:W2:Y:S01]  /*139e0*/  LDL.64 R20, [R1+0x1b70] ;  /* 0x001b700001147983 */ /* 0x000ea20000100a00 */
[----:B------:R-:W-:-:S03]  /*139f0*/  IMAD.WIDE R6, R28, 0x2, R14 ;  /* 0x000000021c067825 */ /* 0x000fc600078e020e */
        /* <DEDUP_REMOVED lines=10> */
[----:B---3--:R0:W-:Y:S01]  /*13aa0*/  STL [R1+0x2bc], R27 ;  /* 0x0002bc1b01007387 */ /* 0x0081e20000100800 */
[----:B------:R-:W-:-:S03]  /*13ab0*/  IMAD.WIDE R8, R28, 0x2, R22 ;  /* 0x000000021c087825 */ /* 0x000fc600078e0216 */
[----:B0-----:R0:W3:Y:S01]  /*13ac0*/  LDG.E.U16 R27, [R2.64] ;  /* 0x00000006021b7981 */ /* 0x0010e2000c1e1500 */
[----:B------:R-:W-:-:S03]  /*13ad0*/  IMAD.WIDE R6, R28, 0x2, R16 ;  /* 0x000000021c067825 */ /* 0x000fc600078e0210 */
[----:B----4-:R1:W-:Y:S04]  /*13ae0*/  STL [R1+0x2b8], R25 ;  /* 0x0002b81901007387 */ /* 0x0103e80000100800 */
[----:B------:R-:W4:Y:S01]  /*13af0*/  LDL.64 R22, [R1+0x1b48] ;  /* 0x001b480001167983 */ /* 0x000f220000100a00 */
[----:B--2---:R-:W-:-:S03]  /*13b00*/  IMAD.WIDE R4, R28, 0x2, R20 ;  /* 0x000000021c047825 */ /* 0x004fc600078e0214 */
[----:B------:R-:W2:Y:S04]  /*13b10*/  LDL.64 R12, [R1+0x1b50] ;  /* 0x001b5000010c7983 */ /* 0x000ea80000100a00 */
[----:B-1----:R-:W2:Y:S04]  /*13b20*/  LDL.64 R24, [R1+0x1b58] ;  /* 0x001b580001187983 */ /* 0x002ea80000100a00 */
[----:B------:R1:W2:Y:S04]  /*13b30*/  LDG.E.U16 R21, [R10.64] ;  /* 0x000000060a157981 */ /* 0x0002a8000c1e1500 */
        /* <DEDUP_REMOVED lines=11> */
[----:B0-----:R0:W3:Y:S01]  /*13bf0*/  LDG.E.U16 R27, [R2.64] ;  /* 0x00000006021b7981 */ /* 0x0010e2000c1e1500 */
[----:B----4-:R-:W-:-:S03]  /*13c00*/  IMAD.WIDE R4, R28, 0x2, R22 ;  /* 0x000000021c047825 */ /* 0x010fc600078e0216 */
[----:B------:R1:W4:Y:S01]  /*13c10*/  LDG.E.U16 R23, [R10.64] ;  /* 0x000000060a177981 */ /* 0x000322000c1e1500 */
[----:B--2---:R-:W-:-:S03]  /*13c20*/  IMAD.WIDE R8, R28, 0x2, R24 ;  /* 0x000000021c087825 */ /* 0x004fc600078e0218 */
[----:B------:R2:W-:Y:S04]  /*13c30*/  STL [R1+0x2a4], R21 ;  /* 0x0002a41501007387 */ /* 0x0005e80000100800 */
[----:B------:R-:W4:Y:S01]  /*13c40*/  LDL.64 R24, [R1+0x1b20] ;  /* 0x001b200001187983 */ /* 0x000f220000100a00 */
[----:B------:R-:W-:-:S03]  /*13c50*/  IMAD.WIDE R6, R28, 0x2, R12 ;  /* 0x000000021c067825 */ /* 0x000fc600078e020c */
        /* <DEDUP_REMOVED lines=13> */
[----:B-1----:R1:W2:Y:S04]  /*13d30*/  LDG.E.U16 R27, [R2.64] ;  /* 0x00000006021b7981 */ /* 0x0022a8000c1e1500 */
[----:B----4-:R4:W-:Y:S04]  /*13d40*/  STL [R1+0x290], R23 ;  /* 0x0002901701007387 */ /* 0x0109e80000100800 */
[----:B------:R-:W3:Y:S04]  /*13d50*/  LDL.64 R14, [R1+0x1b00] ;  /* 0x001b0000010e7983 */ /* 0x000ee80000100a00 */
[----:B----4-:R-:W4:Y:S01]  /*13d60*/  LDL.64 R22, [R1+0x1b08] ;  /* 0x001b080001167983 */ /* 0x010f220000100a00 */
[----:B0-----:R-:W-:-:S03]  /*13d70*/  IMAD.WIDE R4, R28, 0x2, R24 ;  /* 0x000000021c047825 */ /* 0x001fc600078e0218 */
[----:B------:R0:W3:Y:S01]  /*13d80*/  LDG.E.U16 R25, [R10.64] ;  /* 0x000000060a197981 */ /* 0x0000e2000c1e1500 */
        /* <DEDUP_REMOVED lines=13> */
[----:B------:R1:W-:Y:S04]  /*13e60*/  STL [R1+0x280], R27 ;  /* 0x0002801b01007387 */ /* 0x0003e80000100800 */
[----:B-1----:R1:W2:Y:S01]  /*13e70*/  LDG.E.U16 R27, [R2.64] ;  /* 0x00000006021b7981 */ /* 0x0022a2000c1e1500 */
[----:B----4-:R-:W-:-:S03]  /*13e80*/  IMAD.WIDE R8, R28, 0x2, R22 ;  /* 0x000000021c087825 */ /* 0x010fc600078e0216 */
[----:B---3--:R3:W-:Y:S04]  /*13e90*/  STL [R1+0x27c], R25 ;  /* 0x00027c1901007387 */ /* 0x0087e80000100800 */
[----:B------:R-:W4:Y:S01]  /*13ea0*/  LDL.64 R22, [R1+0x1ad0] ;  /* 0x001ad00001167983 */ /* 0x000f220000100a00 */
[----:B--2---:R-:W-:-:S03]  /*13eb0*/  IMAD.WIDE R4, R28, 0x2, R20 ;  /* 0x000000021c047825 */ /* 0x004fc600078e0214 */
[----:B------:R-:W3:Y:S04]  /*13ec0*/  LDL.64 R16, [R1+0x1ad8] ;  /* 0x001ad80001107983 */ /* 0x000ee80000100a00 */
[----:B---3--:R-:W3:Y:S04]  /*13ed0*/  LDL.64 R24, [R1+0x1ae0] ;  /* 0x001ae00001187983 */ /* 0x008ee80000100a00 */
[----:B------:R1:W3:Y:S01]  /*13ee0*/  LDG.E.U16 R21, [R10.64] ;  /* 0x000000060a157981 */ /* 0x0002e2000c1e1500 */
[----:B0-----:R-:W-:-:S03]  /*13ef0*/  IMAD.WIDE R6, R28, 0x2, R14 ;  /* 0x000000021c067825 */ /* 0x001fc600078e020e */
[----:B------:R-:W3:Y:S04]  /*13f00*/  LDL.64 R14, [R1+0x1ac8] ;  /* 0x001ac800010e7983 */ /* 0x000ee80000100a00 */
[----:B------:R0:W-:Y:S04]  /*13f10*/  STL [R1+0x278], R29 ;  /* 0x0002781d01007387 */ /* 0x0001e80000100800 */
[----:B0-----:R3:W3:Y:S04]  /*13f20*/  LDG.E.U16 R29, [R8.64] ;  /* 0x00000006081d7981 */ /* 0x0016e8000c1e1500 */
        /* <DEDUP_REMOVED lines=8> */
[----:B-1----:R1:W3:Y:S01]  /*13fb0*/  LDG.E.U16 R27, [R2.64] ;  /* 0x00000006021b7981 */ /* 0x0022e2000c1e1500 */
[----:B----4-:R-:W-:-:S03]  /*13fc0*/  IMAD.WIDE R4, R28, 0x2, R22 ;  /* 0x000000021c047825 */ /* 0x010fc600078e0216 */
[----:B------:R4:W2:Y:S01]  /*13fd0*/  LDG.E.U16 R23, [R10.64] ;  /* 0x000000060a177981 */ /* 0x0008a2000c1e1500 */
[----:B---3--:R-:W-:-:S03]  /*13fe0*/  IMAD.WIDE R8, R28, 0x2, R24 ;  /* 0x000000021c087825 */ /* 0x008fc600078e0218 */
[----:B------:R3:W-:Y:S04]  /*13ff0*/  STL [R1+0x268], R21 ;  /* 0x0002681501007387 */ /* 0x0007e80000100800 */
[----:B------:R-:W2:Y:S01]  /*14000*/  LDL.64 R24, [R1+0x1aa8] ;  /* 0x001aa80001187983 */ /* 0x000ea20000100a00 */
[----:B0-----:R-:W-:-:S03]  /*14010*/  IMAD.WIDE R6, R28, 0x2, R16 ;  /* 0x000000021c067825 */ /* 0x001fc600078e0210 */
[----:B------:R-:W2:Y:S04]  /*14020*/  LDL.64 R12, [R1+0x1ab0] ;  /* 0x001ab000010c7983 */ /* 0x000ea80000100a00 */
[----:B---3--:R-:W3:Y:S04]  /*14030*/  LDL.64 R20, [R1+0x1ab8] ;  /* 0x001ab80001147983 */ /* 0x008ee80000100a00 */
[----:B------:R-:W3:Y:S04]  /*14040*/  LDL.64 R16, [R1+0x1aa0] ;  /* 0x001aa00001107983 */ /* 0x000ee80000100a00 */
[----:B------:R0:W-:Y:S04]  /*14050*/  STL [R1+0x264], R29 ;  /* 0x0002641d01007387 */ /* 0x0001e80000100800 */
[----:B0-----:R3:W3:Y:S04]  /*14060*/  LDG.E.U16 R29, [R8.64] ;  /* 0x00000006081d7981 */ /* 0x0016e8000c1e1500 */
[----:B------:R0:W-:Y:S04]  /*14070*/  STL [R1+0x260], R0 ;  /* 0x0002600001007387 */ /* 0x0001e80000100800 */
[----:B0-----:R0:W3:Y:S01]  /*14080*/  LDG.E.U16 R0, [R6.64] ;  /* 0x0000000606007981 */ /* 0x0010e2000c1e1500 */
[----:B-1----:R-:W-:-:S03]  /*14090*/  IMAD.WIDE R2, R28, 0x2, R14 ;  /* 0x000000021c027825 */ /* 0x002fc600078e020e */
[----:B------:R1:W-:Y:S01]  /*140a0*/  STL [R1+0x25c], R26 ;  /* 0x00025c1a01007387 */ /* 0x0003e20000100800 */
[----:B----4-:R-:W-:-:S03]  /*140b0*/  IMAD.WIDE R10, R28, 0x2, R18 ;  /* 0x000000021c0a7825 */ /* 0x010fc600078e0212 */
[----:B------:R-:W3:Y:S04]  /*140c0*/  LDL.64 R14, [R1+0x1a98] ;  /* 0x001a9800010e7983 */ /* 0x000ee80000100a00 */
[----:B-1----:R1:W3:Y:S04]  /*140d0*/  LDG.E.U16 R26, [R4.64] ;  /* 0x00000006041a7981 */ /* 0x0022e8000c1e1500 */
[----:B------:R0:W-:Y:S04]  /*140e0*/  STL [R1+0x258], R27 ;  /* 0x0002581b01007387 */ /* 0x0001e80000100800 */
[----:B0-----:R0:W3:Y:S04]  /*140f0*/  LDG.E.U16 R27, [R2.64] ;  /* 0x00000006021b7981 */ /* 0x0010e8000c1e1500 */
[----:B--2---:R2:W-:Y:S04]  /*14100*/  STL [R1+0x254], R23 ;  /* 0x0002541701007387 */ /* 0x0045e80000100800 */
[----:B------:R-:W4:Y:S04]  /*14110*/  LDL.64 R18, [R1+0x1a88] ;  /* 0x001a880001127983 */ /* 0x000f280000100a00 */
[----:B--2---:R-:W2:Y:S01]  /*14120*/  LDL.64 R22, [R1+0x1a90] ;  /* 0x001a900001167983 */ /* 0x004ea20000100a00 */
[----:B-1----:R-:W-:-:S03]  /*14130*/  IMAD.WIDE R4, R28, 0x2, R24 ;  /* 0x000000021c047825 */ /* 0x002fc600078e0218 */
[----:B------:R1:W4:Y:S01]  /*14140*/  LDG.E.U16 R25, [R10.64] ;  /* 0x000000060a197981 */ /* 0x000322000c1e1500 */
[----:B---3--:R-:W-:-:S03]  /*14150*/  IMAD.WIDE R8, R28, 0x2, R20 ;  /* 0x000000021c087825 */ /* 0x008fc600078e0214 */
[----:B------:R-:W3:Y:S01]  /*14160*/  LDL.64 R20, [R1+0x1a80] ;  /* 0x001a800001147983 */ /* 0x000ee20000100a00 */
[----:B------:R-:W-:-:S03]  /*14170*/  IMAD.WIDE R6, R28, 0x2, R12 ;  /* 0x000000021c067825 */ /* 0x000fc600078e020c */
        /* <DEDUP_REMOVED lines=12> */
[----:B--2---:R-:W-:-:S03]  /*14240*/  IMAD.WIDE R8, R28, 0x2, R22 ;  /* 0x000000021c087825 */ /* 0x004fc600078e0216 */
[----:B----4-:R1:W-:Y:S04]  /*14250*/  STL [R1+0x240], R25 ;  /* 0x0002401901007387 */ /* 0x0103e80000100800 */
[----:B------:R-:W2:Y:S01]  /*14260*/  LDL.64 R22, [R1+0x1a58] ;  /* 0x001a580001167983 */ /* 0x000ea20000100a00 */
[----:B---3--:R-:W-:-:S03]  /*14270*/  IMAD.WIDE R4, R28, 0x2, R20 ;  /* 0x000000021c047825 */ /* 0x008fc600078e0214 */
[----:B------:R-:W3:Y:S04]  /*14280*/  LDL.64 R14, [R1+0x1a60] ;  /* 0x001a6000010e7983 */ /* 0x000ee80000100a00 */
[----:B-1----:R-:W4:Y:S04]  /*14290*/  LDL.64 R24, [R1+0x1a68] ;  /* 0x001a680001187983 */ /* 0x002f280000100a00 */
[----:B------:R1:W3:Y:S01]  /*142a0*/  LDG.E.U16 R21, [R10.64] ;  /* 0x000000060a157981 */ /* 0x0002e2000c1e1500 */
        /* <DEDUP_REMOVED lines=14> */
[----:B------:R1:W2:Y:S01]  /*14390*/  LDG.E.U16 R23, [R10.64] ;  /* 0x000000060a177981 */ /* 0x0002a2000c1e1500 */
[----:B----4-:R-:W-:-:S03]  /*143a0*/  IMAD.WIDE R8, R28, 0x2, R24 ;  /* 0x000000021c087825 */ /* 0x010fc600078e0218 */
[----:B---3--:R3:W-:Y:S04]  /*143b0*/  STL [R1+0x22c], R21 ;  /* 0x00022c1501007387 */ /* 0x0087e80000100800 */
[----:B------:R-:W4:Y:S04]  /*143c0*/  LDL.64 R24, [R1+0x1a30] ;  /* 0x001a300001187983 */ /* 0x000f280000100a00 */
[----:B------:R-:W4:Y:S01]  /*143d0*/  LDL.64 R16, [R1+0x1a38] ;  /* 0x001a380001107983 */ /* 0x000f220000100a00 */
[----:B------:R-:W-:-:S03]  /*143e0*/  IMAD.WIDE R6, R28, 0x2, R14 ;  /* 0x000000021c067825 */ /* 0x000fc600078e020e */
[----:B---3--:R-:W3:Y:S04]  /*143f0*/  LDL.64 R20, [R1+0x1a40] ;  /* 0x001a400001147983 */ /* 0x008ee80000100a00 */
        /* <DEDUP_REMOVED lines=11> */
[----:B0-----:R0:W3:Y:S04]  /*144b0*/  LDG.E.U16 R27, [R2.64] ;  /* 0x00000006021b7981 */ /* 0x0010e8000c1e1500 */
[----:B--2---:R1:W-:Y:S04]  /*144c0*/  STL [R1+0x218], R23 ;  /* 0x0002181701007387 */ /* 0x0043e80000100800 */
[----:B------:R-:W2:Y:S04]  /*144d0*/  LDL.64 R12, [R1+0x1a10] ;  /* 0x001a1000010c7983 */ /* 0x000ea80000100a00 */
[----:B-1----:R-:W2:Y:S01]  /*144e0*/  LDL.64 R22, [R1+0x1a18] ;  /* 0x001a180001167983 */ /* 0x002ea20000100a00 */
[----:B----4-:R-:W-:-:S03]  /*144f0*/  IMAD.WIDE R4, R28, 0x2, R24 ;  /* 0x000000021c047825 */ /* 0x010fc600078e0218 */
[----:B------:R1:W4:Y:S01]  /*14500*/  LDG.E.U16 R25, [R10.64] ;  /* 0x000000060a197981 */ /* 0x000322000c1e1500 */
[----:B------:R-:W-:-:S03]  /*14510*/  IMAD.WIDE R6, R28, 0x2, R16 ;  /* 0x000000021c067825 */ /* 0x000fc600078e0210 */
[----:B------:R-:W4:Y:S01]  /*14520*/  LDL.64 R16, [R1+0x1a00] ;  /* 0x001a000001107983 */ /* 0x000f220000100a00 */
[----:B---3--:R-:W-:-:S03]  /*14530*/  IMAD.WIDE R8, R28, 0x2, R20 ;  /* 0x000000021c087825 */ /* 0x008fc600078e0214 */
[----:B------:R-:W3:Y:S04]  /*14540*/  LDL.64 R20, [R1+0x1a08] ;  /* 0x001a080001147983 */ /* 0x000ee80000100a00 */
[----:B------:R0:W-:Y:S04]  /*14550*/  STL [R1+0x214], R29 ;  /* 0x0002141d01007387 */ /* 0x0001e80000100800 */
[----:B0-----:R2:W3:Y:S04]  /*14560*/  LDG.E.U16 R29, [R8.64] ;  /* 0x00000006081d7981 */ /* 0x0014e8000c1e1500 */
[----:B------:R0:W-:Y:S04]  /*14570*/  STL [R1+0x210], R0 ;  /* 0x0002100001007387 */ /* 0x0001e80000100800 */
[----:B0-----:R0:W3:Y:S01]  /*14580*/  LDG.E.U16 R0, [R6.64] ;  /* 0x0000000606007981 */ /* 0x0010e2000c1e1500 */
[----:B------:R-:W-:-:S03]  /*14590*/  IMAD.WIDE R2, R28, 0x2, R14 ;  /* 0x000000021c027825 */ /* 0x000fc600078e020e */
[----:B------:R0:W-:Y:S04]  /*145a0*/  STL [R1+0x20c], R26 ;  /* 0x00020c1a01007387 */ /* 0x0001e80000100800 */
[----:B------:R-:W3:Y:S01]  /*145b0*/  LDL.64 R14, [R1+0x19f8] ;  /* 0x0019f800010e7983 */ /* 0x000ee20000100a00 */
[----:B-1----:R-:W-:-:S03]  /*145c0*/  IMAD.WIDE R10, R28, 0x2, R18 ;  /* 0x000000021c0a7825 */ /* 0x002fc600078e0212 */
[----:B0-----:R0:W3:Y:S04]  /*145d0*/  LDG.E.U16 R26, [R4.64] ;  /* 0x00000006041a7981 */ /* 0x0010e8000c1e1500 */
[----:B------:R1:W-:Y:S04]  /*145e0*/  STL [R1+0x208], R27 ;  /* 0x0002081b01007387 */ /* 0x0003e80000100800 */
[----:B-1----:R1:W3:Y:S01]  /*145f0*/  LDG.E.U16 R27, [R2.64] ;  /* 0x00000006021b7981 */ /* 0x0022e2000c1e1500 */
[----:B--2---:R-:W-:-:S03]  /*14600*/  IMAD.WIDE R8, R28, 0x2, R22 ;  /* 0x000000021c087825 */ /* 0x004fc600078e0216 */
[----:B----4-:R2:W-:Y:S04]  /*14610*/  STL [R1+0x204], R25 ;  /* 0x0002041901007387 */ /* 0x0105e80000100800 */
[----:B------:R-:W4:Y:S01]  /*14620*/  LDL.64 R22, [R1+0x19e0] ;  /* 0x0019e00001167983 */ /* 0x000f220000100a00 */
[----:B-1----:R-:W-:-:S03]  /*14630*/  IMAD.WIDE R2, R28, 0x2, R16 ;  /* 0x000000021c027825 */ /* 0x002fc600078e0210 */
[----:B------:R1:W4:Y:S04]  /*14640*/  LDG.E.U16 R17, [R10.64] ;  /* 0x000000060a117981 */ /* 0x000328000c1e1500 */
[----:B------:R-:W4:Y:S01]  /*14650*/  LDL.64 R18, [R1+0x19e8] ;  /* 0x0019e80001127983 */ /* 0x000f220000100a00 */
[----:B------:R-:W-:-:S03]  /*14660*/  IMAD.WIDE R6, R28, 0x2, R12 ;  /* 0x000000021c067825 */ /* 0x000fc600078e020c */
[----:B--2---:R-:W2:Y:S04]  /*14670*/  LDL.64 R24, [R1+0x19f0] ;  /* 0x0019f00001187983 */ /* 0x004ea80000100a00 */
[----:B------:R-:W2:Y:S04]  /*14680*/  LDL.64 R12, [R1+0x19d8] ;  /* 0x0019d800010c7983 */ /* 0x000ea80000100a00 */
[----:B---3--:R3:W-:Y:S04]  /*14690*/  STL [R1+0x200], R29 ;  /* 0x0002001d01007387 */ /* 0x0087e80000100800 */
[----:B---3--:R2:W3:Y:S04]  /*146a0*/  LDG.E.U16 R29, [R8.64] ;  /* 0x00000006081d7981 */ /* 0x0084e8000c1e1500 */
        /* <DEDUP_REMOVED lines=9> */
[----:B----4-:R-:W-:-:S03]  /*14740*/  IMAD.WIDE R4, R28, 0x2, R22 ;  /* 0x000000021c047825 */ /* 0x010fc600078e0216 */
[----:B------:R1:W4:Y:S04]  /*14750*/  LDG.E.U16 R23, [R10.64] ;  /* 0x000000060a177981 */ /* 0x000328000c1e1500 */
[----:B------:R0:W-:Y:S01]  /*14760*/  STL [R1+0x1f0], R17 ;  /* 0x0001f01101007387 */ /* 0x0001e20000100800 */
[----:B------:R-:W-:-:S03]  /*14770*/  IMAD.WIDE R6, R28, 0x2, R18 ;  /* 0x000000021c067825 */ /* 0x000fc600078e0212 */
[----:B------:R-:W4:Y:S01]  /*14780*/  LDL.64 R14, [R1+0x19c0] ;  /* 0x0019c000010e7983 */ /* 0x000f220000100a00 */
[----:B--2---:R-:W-:-:S03]  /*14790*/  IMAD.WIDE R8, R28, 0x2, R24 ;  /* 0x000000021c087825 */ /* 0x004fc600078e0218 */
[----:B------:R-:W2:Y:S04]  /*147a0*/  LDL.64 R18, [R1+0x19b0] ;  /* 0x0019b00001127983 */ /* 0x000ea80000100a00 */
[----:B0-----:R-:W2:Y:S04]  /*147b0*/  LDL.64 R16, [R1+0x19c8] ;  /* 0x0019c80001107983 */ /* 0x001ea80000100a00 */
[----:B------:R-:W2:Y:S04]  /*147c0*/  LDL.64 R24, [R1+0x19b8] ;  /* 0x0019b80001187983 */ /* 0x000ea80000100a00 */
[----:B---3--:R0:W-:Y:S04]  /*147d0*/  STL [R1+0x1ec], R29 ;  /* 0x0001ec1d01007387 */ /* 0x0081e80000100800 */
[----:B0-----:R0:W3:Y:S04]  /*147e0*/  LDG.E.U16 R29, [R8.64] ;  /* 0x00000006081d7981 */ /* 0x0010e8000c1e1500 */
[----:B------:R0:W-:Y:S04]  /*147f0*/  STL [R1+0x1e8], R0 ;  /* 0x0001e80001007387 */ /* 0x0001e80000100800 */
[----:B0-----:R0:W3:Y:S01]  /*14800*/  LDG.E.U16 R0, [R6.64] ;  /* 0x0000000606007981 */ /* 0x0010e2000c1e1500 */
[----:B------:R-:W-:-:S03]  /*14810*/  IMAD.WIDE R2, R28, 0x2, R12 ;  /* 0x000000021c027825 */ /* 0x000fc600078e020c */
[----:B------:R-:W3:Y:S01]  /*14820*/  LDL.64 R12, [R1+0x19a8] ;  /* 0x0019a800010c7983 */ /* 0x000ee20000100a00 */
[----:B-1----:R-:W-:-:S03]  /*14830*/  IMAD.WIDE R10, R28, 0x2, R20 ;  /* 0x000000021c0a7825 */ /* 0x002fc600078e0214 */
[----:B------:R1:W-:Y:S04]  /*14840*/  STL [R1+0x1e4], R26 ;  /* 0x0001e41a01007387 */ /* 0x0003e80000100800 */
[----:B-1----:R1:W3:Y:S04]  /*14850*/  LDG.E.U16 R26, [R4.64] ;  /* 0x00000006041a7981 */ /* 0x0022e8000c1e1500 */
[----:B------:R0:W-:Y:S04]  /*14860*/  STL [R1+0x1e0], R27 ;  /* 0x0001e01b01007387 */ /* 0x0001e80000100800 */
[----:B0-----:R2:W3:Y:S04]  /*14870*/  LDG.E.U16 R27, [R2.64] ;  /* 0x00000006021b7981 */ /* 0x0014e8000c1e1500 */
[----:B----4-:R0:W-:Y:S04]  /*14880*/  STL [R1+0x1dc], R23 ;  /* 0x0001dc1701007387 */ /* 0x0101e80000100800 */
[----:B------:R-:W4:Y:S04]  /*14890*/  LDL.64 R20, [R1+0x1998] ;  /* 0x0019980001147983 */ /* 0x000f280000100a00 */
[----:B0-----:R-:W4:Y:S01]  /*148a0*/  LDL.64 R22, [R1+0x19a0] ;  /* 0x0019a00001167983 */ /* 0x001f220000100a00 */
[----:B------:R-:W-:-:S03]  /*148b0*/  IMAD.WIDE R6, R28, 0x2, R14 ;  /* 0x000000021c067825 */ /* 0x000fc600078e020e */
[----:B------:R-:W4:Y:S01]  /*148c0*/  LDL.64 R14, [R1+0x1988] ;  /* 0x00198800010e7983 */ /* 0x000f220000100a00 */
[----:B--2---:R-:W-:-:S03]  /*148d0*/  IMAD.WIDE R2, R28, 0x2, R18 ;  /* 0x000000021c027825 */ /* 0x004fc600078e0212 */
[----:B------:R0:W2:Y:S01]  /*148e0*/  LDG.E.U16 R19, [R10.64] ;  /* 0x000000060a137981 */ /* 0x0000a2000c1e1500 */
[----:B------:R-:W-:-:S03]  /*148f0*/  IMAD.WIDE R8, R28, 0x2, R16 ;  /* 0x000000021c087825 */ /* 0x000fc600078e0210 */
[----:B------:R-:W2:Y:S01]  /*14900*/  LDL.64 R16, [R1+0x1990] ;  /* 0x0019900001107983 */ /* 0x000ea20000100a00 */
[----:B-1----:R-:W-:-:S03]  /*14910*/  IMAD.WIDE R4, R28, 0x2, R24 ;  /* 0x000000021c047825 */ /* 0x002fc600078e0218 */
[----:B------:R4:W2:Y:S04]  /*14920*/  LDG.E.U16 R25, [R6.64] ;  /* 0x0000000606197981 */ /* 0x0008a8000c1e1500 */
[----:B------:R1:W2:Y:S04]  /*14930*/  LDG.E.U16 R24, [R8.64] ;  /* 0x0000000608187981 */ /* 0x0002a8000c1e1500 */
[----:B---3--:R3:W-:Y:S04]  /*14940*/  STL [R1+0x1d8], R29 ;  /* 0x0001d81d01007387 */ /* 0x0087e80000100800 */
[----:B---3--:R3:W2:Y:S04]  /*14950*/  LDG.E.U16 R29, [R4.64] ;  /* 0x00000006041d7981 */ /* 0x0086a8000c1e1500 */
[----:B------:R0:W-:Y:S04]  /*14960*/  STL [R1+0x1d4], R0 ;  /* 0x0001d40001007387 */ /* 0x0001e80000100800 */
[----:B0-----:R0:W2:Y:S01]  /*14970*/  LDG.E.U16 R0, [R2.64] ;  /* 0x0000000602007981 */ /* 0x0010a2000c1e1500 */
[----:B------:R-:W-:-:S06]  /*14980*/  IMAD.WIDE R10, R28, 0x2, R12 ;  /* 0x000000021c0a7825 */ /* 0x000fcc00078e020c */
[----:B------:R-:W2:Y:S04]  /*14990*/  LDG.E.U16 R11, [R10.64] ;  /* 0x000000060a0b7981 */ /* 0x000ea8000c1e1500 */
[----:B------:R-:W-:Y:S04]  /*149a0*/  STL [R1+0x1cc], R27 ;  /* 0x0001cc1b01007387 */ /* 0x000fe80000100800 */
[----:B------:R0:W-:Y:S04]  /*149b0*/  STL [R1+0x1d0], R26 ;  /* 0x0001d01a01007387 */ /* 0x0001e80000100800 */
[----:B0-----:R-:W2:Y:S01]  /*149c0*/  LDL.64 R26, [R1+0x1980] ;  /* 0x00198000011a7983 */ /* 0x001ea20000100a00 */
[----:B----4-:R-:W-:-:S04]  /*149d0*/  IMAD.WIDE R6, R28, 0x2, R20 ;  /* 0x000000021c067825 */ /* 0x010fc800078e0214 */
[C---:B-1----:R-:W-:Y:S02]  /*149e0*/  IMAD.WIDE R8, R28.reuse, 0x2, R22 ;  /* 0x000000021c087825 */ /* 0x042fe400078e0216 */
[----:B------:R-:W4:Y:S04]  /*149f0*/  LDG.E.U16 R7, [R6.64] ;  /* 0x0000000606077981 */ /* 0x000f28000c1e1500 */
[----:B------:R-:W4:Y:S04]  /*14a00*/  LDG.E.U16 R9, [R8.64] ;  /* 0x0000000608097981 */ /* 0x000f28000c1e1500 */
[----:B--2---:R0:W-:Y:S01]  /*14a10*/  STL [R1+0x1c8], R19 ;  /* 0x0001c81301007387 */ /* 0x0041e20000100800 */
[----:B---3--:R-:W-:-:S03]  /*14a20*/  IMAD.WIDE R4, R28, 0x2, R16 ;  /* 0x000000021c047825 */ /* 0x008fc600078e0210 */
[----:B------:R-:W2:Y:S04]  /*14a30*/  LDL.64 R12, [R1+0x1970] ;  /* 0x00197000010c7983 */ /* 0x000ea80000100a00 */
[----:B0-----:R-:W3:Y:S04]  /*14a40*/  LDL.64 R18, [R1+0x1978] ;  /* 0x0019780001127983 */ /* 0x001ee80000100a00 */
[----:B------:R-:W-:Y:S04]  /*14a50*/  STL [R1+0x1c0], R25 ;  /* 0x0001c01901007387 */ /* 0x000fe80000100800 */
[----:B------:R0:W-:Y:S04]  /*14a60*/  STL [R1+0x1c4], R24 ;  /* 0x0001c41801007387 */ /* 0x0001e80000100800 */
[----:B------:R-:W3:Y:S04]  /*14a70*/  LDL.64 R20, [R1+0x1960] ;  /* 0x0019600001147983 */ /* 0x000ee80000100a00 */
[----:B------:R-:W3:Y:S04]  /*14a80*/  LDL.64 R16, [R1+0x1958] ;  /* 0x0019580001107983 */ /* 0x000ee80000100a00 */
[----:B0-----:R-:W3:Y:S04]  /*14a90*/  LDL.64 R24, [R1+0x1968] ;  /* 0x0019680001187983 */ /* 0x001ee80000100a00 */
[----:B------:R0:W-:Y:S04]  /*14aa0*/  STL [R1+0x1bc], R29 ;  /* 0x0001bc1d01007387 */ /* 0x0001e80000100800 */
[----:B0-----:R0:W3:Y:S01]  /*14ab0*/  LDG.E.U16 R29, [R4.64] ;  /* 0x00000006041d7981 */ /* 0x0010e2000c1e1500 */
[----:B------:R-:W-:-:S03]  /*14ac0*/  IMAD.WIDE R2, R28, 0x2, R14 ;  /* 0x000000021c027825 */ /* 0x000fc600078e020e */
[----:B------:R1:W-:Y:S04]  /*14ad0*/  STL [R1+0x1b8], R0 ;  /* 0x0001b80001007387 */ /* 0x0003e80000100800 */
[----:B------:R-:W3:Y:S04]  /*14ae0*/  LDL.64 R22, [R1+0x1950] ;  /* 0x0019500001167983 */ /* 0x000ee80000100a00 */
[----:B------:R-:W3:Y:S04]  /*14af0*/  LDL.64 R14, [R1+0x1948] ;  /* 0x00194800010e7983 */ /* 0x000ee80000100a00 */
[----:B-1----:R1:W3:Y:S04]  /*14b00*/  LDG.E.U16 R0, [R2.64] ;  /* 0x0000000602007981 */ /* 0x0022e8000c1e1500 */
[----:B------:R0:W-:Y:S02]  /*14b10*/  STL [R1+0x1b4], R11 ;  /* 0x0001b40b01007387 */ /* 0x0001e40000100800 */
[----:B0-----:R-:W-:-:S05]  /*14b20*/  IMAD.WIDE R10, R28, 0x2, R26 ;  /* 0x000000021c0a7825 */ /* 0x001fca00078e021a */
[----:B------:R0:W3:Y:S04]  /*14b30*/  LDG.E.U16 R27, [R10.64] ;  /* 0x000000060a1b7981 */ /* 0x0000e8000c1e1500 */
[----:B----4-:R-:W-:Y:S04]  /*14b40*/  STL [R1+0x1b0], R9 ;  /* 0x0001b00901007387 */ /* 0x010fe80000100800 */
[----:B------:R2:W-:Y:S02]  /*14b50*/  STL [R1+0x1ac], R7 ;  /* 0x0001ac0701007387 */ /* 0x0005e40000100800 */
[----:B--2---:R-:W-:-:S02]  /*14b60*/  IMAD.WIDE R6, R28, 0x2, R12 ;  /* 0x000000021c067825 */ /* 0x004fc400078e020c */
[----:B------:R-:W2:Y:S02]  /*14b70*/  LDL.64 R12, [R1+0x1938] ;  /* 0x00193800010c7983 */ /* 0x000ea40000100a00 */
[C---:B---3--:R-:W-:Y:S02]  /*14b80*/  IMAD.WIDE R8, R28.reuse, 0x2, R18 ;  /* 0x000000021c087825 */ /* 0x048fe400078e0212 */
[----:B------:R-:W3:Y:S02]  /*14b90*/  LDL.64 R18, [R1+0x1940] ;  /* 0x0019400001127983 */ /* 0x000ee40000100a00 */
[C---:B------:R-:W-:Y:S02]  /*14ba0*/  IMAD.WIDE R4, R28.reuse, 0x2, R24 ;  /* 0x000000021c047825 */ /* 0x040fe400078e0218 */
[----:B------:R4:W2:Y:S04]  /*14bb0*/  LDG.E.U16 R25, [R6.64] ;  /* 0x0000000606197981 */ /* 0x0008a8000c1e1500 */
[----:B------:R0:W2:Y:S04]  /*14bc0*/  LDG.E.U16 R24, [R8.64] ;  /* 0x0000000608187981 */ /* 0x0000a8000c1e1500 */
[----:B------:R0:W-:Y:S04]  /*14bd0*/  STL [R1+0x1a8], R29 ;  /* 0x0001a81d01007387 */ /* 0x0001e80000100800 */
[----:B0-----:R3:W2:Y:S01]  /*14be0*/  LDG.E.U16 R29, [R4.64] ;  /* 0x00000006041d7981 */ /* 0x0016a2000c1e1500 */
[----:B-1----:R-:W-:-:S04]  /*14bf0*/  IMAD.WIDE R2, R28, 0x2, R20 ;  /* 0x000000021c027825 */ /* 0x002fc800078e0214 */
[C---:B------:R-:W-:Y:S01]  /*14c00*/  IMAD.WIDE R10, R28.reuse, 0x2, R16 ;  /* 0x000000021c0a7825 */ /* 0x040fe200078e0210 */
[----:B------:R0:W-:Y:S03]  /*14c10*/  STL [R1+0x1a4], R0 ;  /* 0x0001a40001007387 */ /* 0x0001e60000100800 */
[C---:B------:R-:W-:Y:S01]  /*14c20*/  IMAD.WIDE R8, R28.reuse, 0x2, R22 ;  /* 0x000000021c087825 */ /* 0x040fe200078e0216 */
[----:B------:R-:W2:Y:S04]  /*14c30*/  LDL.64 R16, [R1+0x1928] ;  /* 0x0019280001107983 */ /* 0x000ea80000100a00 */
[----:B------:R-:W2:Y:S04]  /*14c40*/  LDG.E.U16 R11, [R10.64] ;  /* 0x000000060a0b7981 */ /* 0x000ea8000c1e1500 */
[----:B0-----:R0:W2:Y:S04]  /*14c50*/  LDG.E.U16 R0, [R2.64] ;  /* 0x0000000602007981 */ /* 0x0010a8000c1e1500 */
[----:B------:R-:W2:Y:S04]  /*14c60*/  LDG.E.U16 R9, [R8.64] ;  /* 0x0000000608097981 */ /* 0x000ea8000c1e1500 */
[----:B------:R-:W2:Y:S01]  /*14c70*/  LDL.64 R20, [R1+0x1930] ;  /* 0x0019300001147983 */ /* 0x000ea20000100a00 */
[----:B----4-:R-:W-:-:S06]  /*14c80*/  IMAD.WIDE R6, R28, 0x2, R14 ;  /* 0x000000021c067825 */ /* 0x010fcc00078e020e */
[----:B------:R-:W4:Y:S04]  /*14c90*/  LDG.E.U16 R7, [R6.64] ;  /* 0x0000000606077981 */ /* 0x000f28000c1e1500 */
[----:B------:R1:W-:Y:S04]  /*14ca0*/  STL [R1+0x1a0], R27 ;  /* 0x0001a01b01007387 */ /* 0x0003e80000100800 */
[----:B-1----:R-:W4:Y:S01]  /*14cb0*/  LDL.64 R26, [R1+0x1920] ;  /* 0x00192000011a7983 */ /* 0x002f220000100a00 */
[----:B---3--:R-:W-:-:S03]  /*14cc0*/  IMAD.WIDE R4, R28, 0x2, R18 ;  /* 0x000000021c047825 */ /* 0x008fc600078e0212 */
[----:B--2---:R-:W-:Y:S04]  /*14cd0*/  STL [R1+0x198], R25 ;  /* 0x0001981901007387 */ /* 0x004fe80000100800 */
[----:B------:R1:W-:Y:S04]  /*14ce0*/  STL [R1+0x19c], R24 ;  /* 0x00019c1801007387 */ /* 0x0003e80000100800 */
[----:B------:R-:W2:Y:S04]  /*14cf0*/  LDL.64 R14, [R1+0x1910] ;  /* 0x00191000010e7983 */ /* 0x000ea80000100a00 */
[----:B-1----:R-:W3:Y:S04]  /*14d00*/  LDL.64 R24, [R1+0x1918] ;  /* 0x0019180001187983 */ /* 0x002ee80000100a00 */
[----:B------:R1:W-:Y:S01]  /*14d10*/  STL [R1+0x194], R29 ;  /* 0x0001941d01007387 */ /* 0x0003e20000100800 */
[----:B0-----:R-:W-:-:S03]  /*14d20*/  IMAD.WIDE R2, R28, 0x2, R12 ;  /* 0x000000021c027825 */ /* 0x001fc600078e020c */
[----:B------:R-:W2:Y:S04]  /*14d30*/  LDL.64 R22, [R1+0x1908] ;  /* 0x0019080001167983 */ /* 0x000ea80000100a00 */
[----:B------:R-:W2:Y:S04]  /*14d40*/  LDL.64 R18, [R1+0x1900] ;  /* 0x0019000001127983 */ /* 0x000ea80000100a00 */
[----:B-1----:R-:W2:Y:S04]  /*14d50*/  LDG.E.U16 R29, [R4.64] ;  /* 0x00000006041d7981 */ /* 0x002ea8000c1e1500 */
[----:B------:R-:W3:Y:S04]  /*14d60*/  LDL.64 R12, [R1+0x18f8] ;  /* 0x0018f800010c7983 */ /* 0x000ee80000100a00 */
[----:B------:R0:W-:Y:S04]  /*14d70*/  STL [R1+0x190], R0 ;  /* 0x0001900001007387 */ /* 0x0001e80000100800 */
[----:B------:R-:W-:Y:S04]  /*14d80*/  STL [R1+0x18c], R11 ;  /* 0x00018c0b01007387 */ /* 0x000fe80000100800 */
[----:B------:R1:W-:Y:S04]  /*14d90*/  STL [R1+0x188], R9 ;  /* 0x0001880901007387 */ /* 0x0003e80000100800 */
[----:B0-----:R0:W3:Y:S01]  /*14da0*/  LDG.E.U16 R0, [R2.64] ;  /* 0x0000000602007981 */ /* 0x0010e2000c1e1500 */
[----:B-1----:R-:W-:-:S03]  /*14db0*/  IMAD.WIDE R8, R28, 0x2, R16 ;  /* 0x000000021c087825 */ /* 0x002fc600078e0210 */
[----:B------:R-:W3:Y:S01]  /*14dc0*/  LDL.64 R16, [R1+0x18e8] ;  /* 0x0018e80001107983 */ /* 0x000ee20000100a00 */
[----:B------:R-:W-:-:S03]  /*14dd0*/  IMAD.WIDE R10, R28, 0x2, R20 ;  /* 0x000000021c0a7825 */ /* 0x000fc600078e0214 */
[----:B------:R-:W3:Y:S04]  /*14de0*/  LDL.64 R20, [R1+0x18f0] ;  /* 0x0018f00001147983 */ /* 0x000ee80000100a00 */
[----:B----4-:R-:W-:Y:S04]  /*14df0*/  STL [R1+0x184], R7 ;  /* 0x0001840701007387 */ /* 0x010fe80000100800 */
[----:B--2---:R1:W-:Y:S04]  /*14e00*/  STL [R1+0x180], R29 ;  /* 0x0001801d01007387 */ /* 0x0043e80000100800 */
[----:B-1----:R1:W2:Y:S01]  /*14e10*/  LDG.E.U16 R29, [R10.64] ;  /* 0x000000060a1d7981 */ /* 0x0022a2000c1e1500 */
[----:B------:R-:W-:-:S03]  /*14e20*/  IMAD.WIDE R6, R28, 0x2, R26 ;  /* 0x000000021c067825 */ /* 0x000fc600078e021a */
[----:B------:R4:W2:Y:S01]  /*14e30*/  LDG.E.U16 R26, [R8.64] ;  /* 0x00000006081a7981 */ /* 0x0008a2000c1e1500 */
[----:B0-----:R-:W-:-:S03]  /*14e40*/  IMAD.WIDE R2, R28, 0x2, R14 ;  /* 0x000000021c027825 */ /* 0x001fc600078e020e */
[----:B------:R0:W2:Y:S01]  /*14e50*/  LDG.E.U16 R27, [R6.64] ;  /* 0x00000006061b7981 */ /* 0x0000a2000c1e1500 */
[----:B---3--:R-:W-:-:S03]  /*14e60*/  IMAD.WIDE R4, R28, 0x2, R24 ;  /* 0x000000021c047825 */ /* 0x008fc600078e0218 */
[----:B------:R3:W2:Y:S01]  /*14e70*/  LDG.E.U16 R25, [R2.64] ;  /* 0x0000000602197981 */ /* 0x0006a2000c1e1500 */
[----:B-1----:R-:W-:-:S03]  /*14e80*/  IMAD.WIDE R10, R28, 0x2, R22 ;  /* 0x000000021c0a7825 */ /* 0x002fc600078e0216 */
[----:B------:R1:W2:Y:S01]  /*14e90*/  LDG.E.U16 R24, [R4.64] ;  /* 0x0000000604187981 */ /* 0x0002a2000c1e1500 */
[----:B----4-:R-:W-:-:S03]  /*14ea0*/  IMAD.WIDE R8, R28, 0x2, R18 ;  /* 0x000000021c087825 */ /* 0x010fc600078e0212 */
[----:B------:R-:W4:Y:S01]  /*14eb0*/  LDL.64 R14, [R1+0x18e0] ;  /* 0x0018e000010e7983 */ /* 0x000f220000100a00 */
[----:B0-----:R-:W-:-:S03]  /*14ec0*/  IMAD.WIDE R6, R28, 0x2, R12 ;  /* 0x000000021c067825 */ /* 0x001fc600078e020c */
[----:B------:R-:W4:Y:S01]  /*14ed0*/  LDL.64 R22, [R1+0x18d0] ;  /* 0x0018d00001167983 */ /* 0x000f220000100a00 */
[----:B---3--:R-:W-:-:S03]  /*14ee0*/  IMAD.WIDE R2, R28, 0x2, R16 ;  /* 0x000000021c027825 */ /* 0x008fc600078e0210 */
[----:B------:R0:W3:Y:S04]  /*14ef0*/  LDG.E.U16 R17, [R8.64] ;  /* 0x0000000608117981 */ /* 0x0000e8000c1e1500 */
[----:B------:R4:W3:Y:S04]  /*14f00*/  LDG.E.U16 R16, [R10.64] ;  /* 0x000000060a107981 */ /* 0x0008e8000c1e1500 */
[----:B------:R-:W3:Y:S04]  /*14f10*/  LDG.E.U16 R7, [R6.64] ;  /* 0x0000000606077981 */ /* 0x000ee8000c1e1500 */
[----:B0-----:R-:W3:Y:S01]  /*14f20*/  LDL.64 R8, [R1+0x18d8] ;  /* 0x0018d80001087983 */ /* 0x001ee20000100a00 */
[----:B-1----:R-:W-:-:S03]  /*14f30*/  IMAD.WIDE R4, R28, 0x2, R20 ;  /* 0x000000021c047825 */ /* 0x002fc600078e0214 */
[----:B------:R-:W3:Y:S04]  /*14f40*/  LDL.64 R18, [R1+0x18c8] ;  /* 0x0018c80001127983 */ /* 0x000ee80000100a00 */
[----:B------:R-:W3:Y:S04]  /*14f50*/  LDL.64 R12, [R1+0x18c0] ;  /* 0x0018c000010c7983 */ /* 0x000ee80000100a00 */
[----:B------:R0:W-:Y:S04]  /*14f60*/  STL [R1+0x17c], R0 ;  /* 0x00017c0001007387 */ /* 0x0001e80000100800 */
[----:B0-----:R0:W3:Y:S04]  /*14f70*/  LDG.E.U16 R0, [R4.64] ;  /* 0x0000000604007981 */ /* 0x0010e8000c1e1500 */
[----:B--2---:R1:W-:Y:S04]  /*14f80*/  STL [R1+0x178], R29 ;  /* 0x0001781d01007387 */ /* 0x0043e80000100800 */
[----:B-1----:R1:W2:Y:S04]  /*14f90*/  LDG.E.U16 R29, [R2.64] ;  /* 0x00000006021d7981 */ /* 0x0022a8000c1e1500 */
[----:B------:R-:W-:Y:S04]  /*14fa0*/  STL [R1+0x170], R27 ;  /* 0x0001701b01007387 */ /* 0x000fe80000100800 */
[----:B------:R0:W-:Y:S01]  /*14fb0*/  STL [R1+0x174], R26 ;  /* 0x0001741a01007387 */ /* 0x0001e20000100800 */
[----:B----4-:R-:W-:-:S06]  /*14fc0*/  IMAD.WIDE R10, R28, 0x2, R14 ;  /* 0x000000021c0a7825 */ /* 0x010fcc00078e020e */
[----:B------:R-:W4:Y:S04]  /*14fd0*/  LDG.E.U16 R11, [R10.64] ;  /* 0x000000060a0b7981 */ /* 0x000f28000c1e1500 */
[----:B0-----:R-:W4:Y:S04]  /*14fe0*/  LDL.64 R26, [R1+0x18b8] ;  /* 0x0018b800011a7983 */ /* 0x001f280000100a00 */
[----:B------:R-:W-:Y:S04]  /*14ff0*/  STL [R1+0x168], R25 ;  /* 0x0001681901007387 */ /* 0x000fe80000100800 */
[----:B------:R0:W-:Y:S04]  /*15000*/  STL [R1+0x16c], R24 ;  /* 0x00016c1801007387 */ /* 0x0001e80000100800 */
[----:B------:R-:W4:Y:S01]  /*15010*/  LDL.64 R20, [R1+0x18a8] ;  /* 0x0018a80001147983 */ /* 0x000f220000100a00 */
[----:B---3--:R-:W-:-:S03]  /*15020*/  IMAD.WIDE R8, R28, 0x2, R8 ;  /* 0x000000021c087825 */ /* 0x008fc600078e0208 */
[----:B0-----:R-:W3:Y:S04]  /*15030*/  LDL.64 R24, [R1+0x18b0] ;  /* 0x0018b00001187983 */ /* 0x001ee80000100a00 */
[----:B------:R-:W-:Y:S04]  /*15040*/  STL [R1+0x160], R17 ;  /* 0x0001601101007387 */ /* 0x000fe80000100800 */
[----:B------:R0:W-:Y:S04]  /*15050*/  STL [R1+0x164], R16 ;  /* 0x0001641001007387 */ /* 0x0001e80000100800 */
[----:B------:R-:W3:Y:S01]  /*15060*/  LDL.64 R14, [R1+0x1898] ;  /* 0x00189800010e7983 */ /* 0x000ee20000100a00 */
[----:B------:R-:W-:-:S03]  /*15070*/  IMAD.WIDE R4, R28, 0x2, R18 ;  /* 0x000000021c047825 */ /* 0x000fc600078e0212 */
[----:B------:R-:W3:Y:S04]  /*15080*/  LDG.E.U16 R9, [R8.64] ;  /* 0x0000000608097981 */ /* 0x000ee8000c1e1500 */
[----:B0-----:R-:W3:Y:S04]  /*15090*/  LDL.64 R16, [R1+0x18a0] ;  /* 0x0018a00001107983 */ /* 0x001ee80000100a00 */
[----:B------:R0:W-:Y:S02]  /*150a0*/  STL [R1+0x15c], R7 ;  /* 0x00015c0701007387 */ /* 0x0001e40000100800 */
[----:B0-----:R-:W-:-:S02]  /*150b0*/  IMAD.WIDE R6, R28, 0x2, R22 ;  /* 0x000000021c067825 */ /* 0x001fc400078e0216 */
[----:B------:R0:W-:Y:S04]  /*150c0*/  STL [R1+0x158], R0 ;  /* 0x0001580001007387 */ /* 0x0001e80000100800 */
[----:B------:R-:W3:Y:S04]  /*150d0*/  LDL.64 R18, [R1+0x1890] ;  /* 0x0018900001127983 */ /* 0x000ee80000100a00 */
[----:B------:R-:W3:Y:S04]  /*150e0*/  LDG.E.U16 R7, [R6.64] ;  /* 0x0000000606077981 */ /* 0x000ee8000c1e1500 */
[----:B0-----:R0:W3:Y:S01]  /*150f0*/  LDG.E.U16 R0, [R4.64] ;  /* 0x0000000604007981 */ /* 0x0010e2000c1e1500 */
[----:B-1----:R-:W-:-:S03]  /*15100*/  IMAD.WIDE R2, R28, 0x2, R12 ;  /* 0x000000021c027825 */ /* 0x002fc600078e020c */
[----:B--2---:R1:W-:Y:S04]  /*15110*/  STL [R1+0x154], R29 ;  /* 0x0001541d01007387 */ /* 0x0043e80000100800 */
[----:B------:R-:W2:Y:S04]  /*15120*/  LDL.64 R12, [R1+0x1880] ;  /* 0x00188000010c7983 */ /* 0x000ea80000100a00 */
[----:B------:R-:W2:Y:S04]  /*15130*/  LDL.64 R22, [R1+0x1888] ;  /* 0x0018880001167983 */ /* 0x000ea80000100a00 */
[----:B-1----:R1:W2:Y:S04]  /*15140*/  LDG.E.U16 R29, [R2.64] ;  /* 0x00000006021d7981 */ /* 0x0022a8000c1e1500 */
[----:B----4-:R4:W-:Y:S02]  /*15150*/  STL [R1+0x150], R11 ;  /* 0x0001500b01007387 */ /* 0x0109e40000100800 */
[----:B----4-:R-:W-:-:S05]  /*15160*/  IMAD.WIDE R10, R28, 0x2, R26 ;  /* 0x000000021c0a7825 */ /* 0x010fca00078e021a */
[----:B------:R4:W4:Y:S04]  /*15170*/  LDG.E.U16 R27, [R10.64] ;  /* 0x000000060a1b7981 */ /* 0x000928000c1e1500 */
[----:B---3--:R3:W-:Y:S01]  /*15180*/  STL [R1+0x14c], R9 ;  /* 0x00014c0901007387 */ /* 0x0087e20000100800 */
[----:B0-----:R-:W-:-:S04]  /*15190*/  IMAD.WIDE R4, R28, 0x2, R16 ;  /* 0x000000021c047825 */ /* 0x001fc800078e0210 */
[C---:B---3--:R-:W-:Y:S02]  /*151a0*/  IMAD.WIDE R8, R28.reuse, 0x2, R24 ;  /* 0x000000021c087825 */ /* 0x048fe400078e0218 */
[----:B------:R0:W3:Y:S02]  /*151b0*/  LDG.E.U16 R25, [R4.64] ;  /* 0x0000000604197981 */ /* 0x0000e4000c1e1500 */
[C---:B-1----:R-:W-:Y:S02]  /*151c0*/  IMAD.WIDE R2, R28.reuse, 0x2, R14 ;  /* 0x000000021c027825 */ /* 0x042fe400078e020e */
[----:B------:R1:W3:Y:S04]  /*151d0*/  LDG.E.U16 R26, [R8.64] ;  /* 0x00000006081a7981 */ /* 0x0002e8000c1e1500 */
[----:B------:R2:W3:Y:S04]  /*151e0*/  LDG.E.U16 R24, [R2.64] ;  /* 0x0000000602187981 */ /* 0x0004e8000c1e1500 */
[----:B------:R0:W-:Y:S04]  /*151f0*/  STL [R1+0x148], R7 ;  /* 0x0001480701007387 */ /* 0x0001e80000100800 */
[----:B------:R-:W3:Y:S01]  /*15200*/  LDL.64 R16, [R1+0x1870] ;  /* 0x0018700001107983 */ /* 0x000ee20000100a00 */
[----:B0-----:R-:W-:-:S03]  /*15210*/  IMAD.WIDE R6, R28, 0x2, R20 ;  /* 0x000000021c067825 */ /* 0x001fc600078e0214 */
[----:B------:R-:W3:Y:S04]  /*15220*/  LDL.64 R20, [R1+0x1878] ;  /* 0x0018780001147983 */ /* 0x000ee80000100a00 */
[----:B------:R0:W-:Y:S04]  /*15230*/  STL [R1+0x144], R0 ;  /* 0x0001440001007387 */ /* 0x0001e80000100800 */
[----:B------:R-:W3:Y:S04]  /*15240*/  LDL.64 R14, [R1+0x1868] ;  /* 0x00186800010e7983 */ /* 0x000ee80000100a00 */
[----:B-1----:R-:W3:Y:S04]  /*15250*/  LDL.64 R8, [R1+0x1850] ;  /* 0x0018500001087983 */ /* 0x002ee80000100a00 */
[----:B0-----:R0:W3:Y:S02]  /*15260*/  LDG.E.U16 R0, [R6.64] ;  /* 0x0000000606007981 */ /* 0x0010e4000c1e1500 */
[----:B0-----:R-:W-:-:S02]  /*15270*/  IMAD.WIDE R6, R28, 0x2, R18 ;  /* 0x000000021c067825 */ /* 0x001fc400078e0212 */
[----:B------:R-:W3:Y:S02]  /*15280*/  LDL.64 R18, [R1+0x1860] ;  /* 0x0018600001127983 */ /* 0x000ee40000100a00 */
[C---:B--2---:R-:W-:Y:S02]  /*15290*/  IMAD.WIDE R2, R28.reuse, 0x2, R12 ;  /* 0x000000021c027825 */ /* 0x044fe400078e020c */
[----:B------:R-:W2:Y:S02]  /*152a0*/  LDL.64 R12, [R1+0x1858] ;  /* 0x00185800010c7983 */ /* 0x000ea40000100a00 */
[C---:B------:R-:W-:Y:S02]  /*152b0*/  IMAD.WIDE R4, R28.reuse, 0x2, R22 ;  /* 0x000000021c047825 */ /* 0x040fe400078e0216 */
[----:B------:R0:W2:Y:S04]  /*152c0*/  LDG.E.U16 R22, [R6.64] ;  /* 0x0000000606167981 */ /* 0x0000a8000c1e1500 */
[----:B------:R1:W-:Y:S04]  /*152d0*/  STL [R1+0x140], R29 ;  /* 0x0001401d01007387 */ /* 0x0003e80000100800 */
[----:B----4-:R-:W4:Y:S04]  /*152e0*/  LDL.64 R10, [R1+0x1848] ;  /* 0x00184800010a7983 */ /* 0x010f280000100a00 */
[----:B------:R0:W4:Y:S04]  /*152f0*/  LDG.E.U16 R23, [R4.64] ;  /* 0x0000000604177981 */ /* 0x000128000c1e1500 */
[----:B-1----:R3:W4:Y:S04]  /*15300*/  LDG.E.U16 R29, [R2.64] ;  /* 0x00000006021d7981 */ /* 0x002728000c1e1500 */
[----:B------:R1:W-:Y:S01]  /*15310*/  STL [R1+0x13c], R27 ;  /* 0x00013c1b01007387 */ /* 0x0003e20000100800 */
[----:B---3--:R-:W-:-:S03]  /*15320*/  IMAD.WIDE R2, R28, 0x2, R16 ;  /* 0x000000021c027825 */ /* 0x008fc600078e0210 */
[----:B------:R-:W3:Y:S04]  /*15330*/  LDL.64 R16, [R1+0x1840] ;  /* 0x0018400001107983 */ /* 0x000ee80000100a00 */
[----:B------:R1:W-:Y:S01]  /*15340*/  STL [R1+0x138], R26 ;  /* 0x0001381a01007387 */ /* 0x0003e20000100800 */
[----:B0-----:R-:W-:-:S03]  /*15350*/  IMAD.WIDE R4, R28, 0x2, R20 ;  /* 0x000000021c047825 */ /* 0x001fc600078e0214 */
[----:B------:R-:W3:Y:S04]  /*15360*/  LDL.64 R6, [R1+0x1830] ;  /* 0x0018300001067983 */ /* 0x000ee80000100a00 */
[----:B-1----:R0:W3:Y:S04]  /*15370*/  LDG.E.U16 R27, [R4.64] ;  /* 0x00000006041b7981 */ /* 0x0020e8000c1e1500 */
[----:B------:R1:W3:Y:S02]  /*15380*/  LDG.E.U16 R26, [R2.64] ;  /* 0x00000006021a7981 */ /* 0x0002e4000c1e1500 */
[----:B-1----:R-:W-:-:S02]  /*15390*/  IMAD.WIDE R2, R28, 0x2, R14 ;  /* 0x000000021c027825 */ /* 0x002fc400078e020e */
[----:B------:R-:W3:Y:S04]  /*153a0*/  LDL.64 R14, [R1+0x1838] ;  /* 0x00183800010e7983 */ /* 0x000ee80000100a00 */
[----:B------:R1:W3:Y:S04]  /*153b0*/  LDG.E.U16 R20, [R2.64] ;  /* 0x0000000602147981 */ /* 0x0002e8000c1e1500 */
[----:B------:R0:W-:Y:S01]  /*153c0*/  STL [R1+0x134], R0 ;  /* 0x0001340001007387 */ /* 0x0001e20000100800 */
[----:B-1----:R-:W-:-:S05]  /*153d0*/  IMAD.WIDE R2, R28, 0x2, R18 ;  /* 0x000000021c027825 */ /* 0x002fca00078e0212 */
[----:B0-----:R2:W3:Y:S02]  /*153e0*/  LDG.E.U16 R0, [R2.64] ;  /* 0x0000000602007981 */ /* 0x0014e4000c1e1500 */
[C---:B--2---:R-:W-:Y:S02]  /*153f0*/  IMAD.WIDE R2, R28.reuse, 0x2, R12 ;  /* 0x000000021c027825 */ /* 0x044fe400078e020c */
[----:B------:R-:W2:Y:S04]  /*15400*/  LDL.64 R12, [R1+0x1828] ;  /* 0x00182800010c7983 */ /* 0x000ea80000100a00 */
[----:B------:R0:W-:Y:S04]  /*15410*/  STL [R1+0x130], R25 ;  /* 0x0001301901007387 */ /* 0x0001e80000100800 */
[----:B0-----:R0:W2:Y:S02]  /*15420*/  LDG.E.U16 R25, [R2.64] ;  /* 0x0000000602197981 */ /* 0x0010a4000c1e1500 */
[----:B0-----:R-:W-:-:S02]  /*15430*/  IMAD.WIDE R2, R28, 0x2, R8 ;  /* 0x000000021c027825 */ /* 0x001fc400078e0208 */
[----:B------:R-:W2:Y:S04]  /*15440*/  LDL.64 R8, [R1+0x1820] ;  /* 0x0018200001087983 */ /* 0x000ea80000100a00 */
[----:B------:R0:W-:Y:S04]  /*15450*/  STL [R1+0x12c], R24 ;  /* 0x00012c1801007387 */ /* 0x0001e80000100800 */
[----:B0-----:R4:W2:Y:S02]  /*15460*/  LDG.E.U16 R24, [R2.64] ;  /* 0x0000000602187981 */ /* 0x0018a4000c1e1500 */
[----:B----4-:R-:W-:-:S02]  /*15470*/  IMAD.WIDE R2, R28, 0x2, R10 ;  /* 0x000000021c027825 */ /* 0x010fc400078e020a */
[----:B------:R-:W4:Y:S04]  /*15480*/  LDL.64 R10, [R1+0x1818] ;  /* 0x00181800010a7983 */ /* 0x000f280000100a00 */
[----:B------:R0:W-:Y:S04]  /*15490*/  STL [R1+0x128], R22 ;  /* 0x0001281601007387 */ /* 0x0001e80000100800 */
[----:B------:R-:W4:Y:S04]  /*154a0*/  LDL.64 R4, [R1+0x1810] ;  /* 0x0018100001047983 */ /* 0x000f280000100a00 */
[----:B0-----:R3:W4:Y:S02]  /*154b0*/  LDG.E.U16 R22, [R2.64] ;  /* 0x0000000602167981 */ /* 0x001724000c1e1500 */
[----:B---3--:R-:W-:-:S05]  /*154c0*/  IMAD.WIDE R2, R28, 0x2, R16 ;  /* 0x000000021c027825 */ /* 0x008fca00078e0210 */
[----:B------:R0:W3:Y:S02]  /*154d0*/  LDG.E.U16 R21, [R2.64] ;  /* 0x0000000602157981 */ /* 0x0000e4000c1e1500 */
[C---:B0-----:R-:W-:Y:S02]  /*154e0*/  IMAD.WIDE R2, R28.reuse, 0x2, R14 ;  /* 0x000000021c027825 */ /* 0x041fe400078e020e */
[----:B------:R-:W3:Y:S04]  /*154f0*/  LDL.64 R14, [R1+0x1808] ;  /* 0x00180800010e7983 */ /* 0x000ee80000100a00 */
[----:B------:R0:W3:Y:S04]  /*15500*/  LDG.E.U16 R19, [R2.64] ;  /* 0x0000000602137981 */ /* 0x0000e8000c1e1500 */
[----:B------:R1:W-:Y:S01]  /*15510*/  STL [R1+0x124], R23 ;  /* 0x0001241701007387 */ /* 0x0003e20000100800 */
[----:B0-----:R-:W-:-:S03]  /*15520*/  IMAD.WIDE R2, R28, 0x2, R6 ;  /* 0x000000021c027825 */ /* 0x001fc600078e0206 */
[----:B------:R-:W3:Y:S04]  /*15530*/  LDL.64 R6, [R1+0x1800] ;  /* 0x0018000001067983 */ /* 0x000ee80000100a00 */
[----:B-1----:R2:W3:Y:S04]  /*15540*/  LDG.E.U16 R23, [R2.64] ;  /* 0x0000000602177981 */ /* 0x0024e8000c1e1500 */
[----:B------:R-:W-:Y:S01]  /*15550*/  STL [R1+0x120], R29 ;  /* 0x0001201d01007387 */ /* 0x000fe20000100800 */
[----:B--2---:R-:W-:-:S03]  /*15560*/  IMAD.WIDE R2, R28, 0x2, R12 ;  /* 0x000000021c027825 */ /* 0x004fc600078e020c */
[----:B------:R-:W2:Y:S04]  /*15570*/  LDL.64 R12, [R1+0x17f8] ;  /* 0x0017f800010c7983 */ /* 0x000ea80000100a00 */
[----:B------:R0:W2:Y:S04]  /*15580*/  LDG.E.U16 R18, [R2.64] ;  /* 0x0000000602127981 */ /* 0x0000a8000c1e1500 */
[----:B------:R-:W-:Y:S01]  /*15590*/  STL [R1+0x11c], R27 ;  /* 0x00011c1b01007387 */ /* 0x000fe20000100800 */
[----:B0-----:R-:W-:-:S03]  /*155a0*/  IMAD.WIDE R2, R28, 0x2, R8 ;  /* 0x000000021c027825 */ /* 0x001fc600078e0208 */
[----:B------:R-:W2:Y:S04]  /*155b0*/  LDL.64 R8, [R1+0x17f0] ;  /* 0x0017f00001087983 */ /* 0x000ea80000100a00 */
[----:B------:R4:W2:Y:S04]  /*155c0*/  LDG.E.U16 R17, [R2.64] ;  /* 0x0000000602117981 */ /* 0x0008a8000c1e1500 */
[----:B------:R-:W-:Y:S01]  /*155d0*/  STL [R1+0x118], R26 ;  /* 0x0001181a01007387 */ /* 0x000fe20000100800 */
[----:B----4-:R-:W-:-:S03]  /*155e0*/  IMAD.WIDE R2, R28, 0x2, R10 ;  /* 0x000000021c027825 */ /* 0x010fc600078e020a */
[----:B------:R-:W4:Y:S04]  /*155f0*/  LDL.64 R10, [R1+0x17e8] ;  /* 0x0017e800010a7983 */ /* 0x000f280000100a00 */
[----:B------:R0:W4:Y:S04]  /*15600*/  LDG.E.U16 R16, [R2.64] ;  /* 0x0000000602107981 */ /* 0x000128000c1e1500 */
[----:B------:R1:W-:Y:S01]  /*15610*/  STL [R1+0x114], R20 ;  /* 0x0001141401007387 */ /* 0x0003e20000100800 */
[----:B0-----:R-:W-:-:S03]  /*15620*/  IMAD.WIDE R2, R28, 0x2, R4 ;  /* 0x000000021c027825 */ /* 0x001fc600078e0204 */
[----:B------:R-:W4:Y:S04]  /*15630*/  LDL.64 R4, [R1+0x17e0] ;  /* 0x0017e00001047983 */ /* 0x000f280000100a00 */
[----:B-1----:R3:W4:Y:S04]  /*15640*/  LDG.E.U16 R20, [R2.64] ;  /* 0x0000000602147981 */ /* 0x002728000c1e1500 */
[----:B------:R0:W-:Y:S01]  /*15650*/  STL [R1+0x110], R0 ;  /* 0x0001100001007387 */ /* 0x0001e20000100800 */
[----:B---3--:R-:W-:-:S03]  /*15660*/  IMAD.WIDE R2, R28, 0x2, R14 ;  /* 0x000000021c027825 */ /* 0x008fc600078e020e */
[----:B------:R-:W3:Y:S04]  /*15670*/  LDL.64 R14, [R1+0x17d8] ;  /* 0x0017d800010e7983 */ /* 0x000ee80000100a00 */
[----:B0-----:R0:W3:Y:S04]  /*15680*/  LDG.E.U16 R0, [R2.64] ;  /* 0x0000000602007981 */ /* 0x0010e8000c1e1500 */
[----:B------:R1:W-:Y:S01]  /*15690*/  STL [R1+0x10c], R25 ;  /* 0x00010c1901007387 */ /* 0x0003e20000100800 */
[----:B0-----:R-:W-:-:S03]  /*156a0*/  IMAD.WIDE R2, R28, 0x2, R6 ;  /* 0x000000021c027825 */ /* 0x001fc600078e0206 */
[----:B------:R-:W3:Y:S04]  /*156b0*/  LDL.64 R6, [R1+0x17d0] ;  /* 0x0017d00001067983 */ /* 0x000ee80000100a00 */
[----:B-1----:R2:W3:Y:S04]  /*156c0*/  LDG.E.U16 R25, [R2.64] ;  /* 0x0000000602197981 */ /* 0x0024e8000c1e1500 */
[----:B------:R0:W-:Y:S01]  /*156d0*/  STL [R1+0x108], R24 ;  /* 0x0001081801007387 */ /* 0x0001e20000100800 */
[----:B--2---:R-:W-:-:S03]  /*156e0*/  IMAD.WIDE R2, R28, 0x2, R12 ;  /* 0x000000021c027825 */ /* 0x004fc600078e020c */
[----:B------:R-:W2:Y:S04]  /*156f0*/  LDL.64 R12, [R1+0x17c8] ;  /* 0x0017c800010c7983 */ /* 0x000ea80000100a00 */
[----:B0-----:R0:W2:Y:S04]  /*15700*/  LDG.E.U16 R24, [R2.64] ;  /* 0x0000000602187981 */ /* 0x0010a8000c1e1500 */
[----:B------:R1:W-:Y:S01]  /*15710*/  STL [R1+0x104], R22 ;  /* 0x0001041601007387 */ /* 0x0003e20000100800 */
[----:B0-----:R-:W-:-:S03]  /*15720*/  IMAD.WIDE R2, R28, 0x2, R8 ;  /* 0x000000021c027825 */ /* 0x001fc600078e0208 */
[----:B------:R-:W2:Y:S04]  /*15730*/  LDL.64 R8, [R1+0x17c0] ;  /* 0x0017c00001087983 */ /* 0x000ea80000100a00 */
[----:B-1----:R4:W2:Y:S04]  /*15740*/  LDG.E.U16 R22, [R2.64] ;  /* 0x0000000602167981 */ /* 0x0028a8000c1e1500 */
[----:B------:R0:W-:Y:S01]  /*15750*/  STL [R1+0x100], R21 ;  /* 0x0001001501007387 */ /* 0x0001e20000100800 */
[----:B----4-:R-:W-:-:S03]  /*15760*/  IMAD.WIDE R2, R28, 0x2, R10 ;  /* 0x000000021c027825 */ /* 0x010fc600078e020a */
[----:B------:R-:W4:Y:S04]  /*15770*/  LDL.64 R10, [R1+0x17b8] ;  /* 0x0017b800010a7983 */ /* 0x000f280000100a00 */
[----:B0-----:R0:W4:Y:S04]  /*15780*/  LDG.E.U16 R21, [R2.64] ;  /* 0x0000000602157981 */ /* 0x001128000c1e1500 */
        /* <DEDUP_REMOVED lines=28> */
[----:B------:R-:W-:Y:S01]  /*15950*/  STL [R1+0xe0], R25 ;  /* 0x0000e01901007387 */ /* 0x000fe20000100800 */
[----:B---3--:R-:W-:-:S03]  /*15960*/  IMAD.WIDE R2, R28, 0x2, R14 ;  /* 0x000000021c027825 */ /* 0x008fc600078e020e */
[----:B------:R-:W3:Y:S04]  /*15970*/  LDL.64 R14, [R1+0x1778] ;  /* 0x00177800010e7983 */ /* 0x000ee80000100a00 */
[----:B------:R0:W3:Y:S04]  /*15980*/  LDG.E.U16 R27, [R2.64] ;  /* 0x00000006021b7981 */ /* 0x0000e8000c1e1500 */
[----:B------:R-:W-:Y:S01]  /*15990*/  STL [R1+0xdc], R24 ;  /* 0x0000dc1801007387 */ /* 0x000fe20000100800 */
[----:B0-----:R-:W-:-:S03]  /*159a0*/  IMAD.WIDE R2, R28, 0x2, R6 ;  /* 0x000000021c027825 */ /* 0x001fc600078e0206 */
[----:B------:R-:W3:Y:S04]  /*159b0*/  LDL.64 R6, [R1+0x1770] ;  /* 0x0017700001067983 */ /* 0x000ee80000100a00 */
[----:B------:R2:W3:Y:S04]  /*159c0*/  LDG.E.U16 R26, [R2.64] ;  /* 0x00000006021a7981 */ /* 0x0004e8000c1e1500 */
        /* <DEDUP_REMOVED lines=12> */
[----:B------:R-:W-:Y:S01]  /*15a90*/  STL [R1+0xcc], R23 ;  /* 0x0000cc1701007387 */ /* 0x000fe20000100800 */
[----:B0-----:R-:W-:-:S03]  /*15aa0*/  IMAD.WIDE R2, R28, 0x2, R4 ;  /* 0x000000021c027825 */ /* 0x001fc600078e0204 */
[----:B------:R-:W4:Y:S04]  /*15ab0*/  LDL.64 R4, [R1+0x1750] ;  /* 0x0017500001047983 */ /* 0x000f280000100a00 */
[----:B------:R3:W4:Y:S04]  /*15ac0*/  LDG.E.U16 R25, [R2.64] ;  /* 0x0000000602197981 */ /* 0x000728000c1e1500 */
[----:B------:R0:W-:Y:S01]  /*15ad0*/  STL [R1+0xc8], R18 ;  /* 0x0000c81201007387 */ /* 0x0001e20000100800 */
[----:B---3--:R-:W-:-:S03]  /*15ae0*/  IMAD.WIDE R2, R28, 0x2, R14 ;  /* 0x000000021c027825 */ /* 0x008fc600078e020e */
[----:B------:R-:W3:Y:S04]  /*15af0*/  LDL.64 R14, [R1+0x1748] ;  /* 0x00174800010e7983 */ /* 0x000ee80000100a00 */
[----:B0-----:R0:W3:Y:S04]  /*15b00*/  LDG.E.U16 R18, [R2.64] ;  /* 0x0000000602127981 */ /* 0x0010e8000c1e1500 */
[----:B------:R-:W-:Y:S01]  /*15b10*/  STL [R1+0xc4], R17 ;  /* 0x0000c41101007387 */ /* 0x000fe20000100800 */
[----:B0-----:R-:W-:-:S03]  /*15b20*/  IMAD.WIDE R2, R28, 0x2, R6 ;  /* 0x000000021c027825 */ /* 0x001fc600078e0206 */
[----:B------:R-:W3:Y:S04]  /*15b30*/  LDL.64 R6, [R1+0x1740] ;  /* 0x0017400001067983 */ /* 0x000ee80000100a00 */
[----:B------:R2:W3:Y:S04]  /*15b40*/  LDG.E.U16 R24, [R2.64] ;  /* 0x0000000602187981 */ /* 0x0004e8000c1e1500 */
[----:B------:R0:W-:Y:S04]  /*15b50*/  STL [R1+0xc0], R16 ;  /* 0x0000c01001007387 */ /* 0x0001e80000100800 */
[----:B0-----:R-:W3:Y:S04]  /*15b60*/  LDL.64 R16, [R1+0x1738] ;  /* 0x0017380001107983 */ /* 0x001ee80000100a00 */
[----:B------:R0:W-:Y:S01]  /*15b70*/  STL [R1+0xbc], R20 ;  /* 0x0000bc1401007387 */ /* 0x0001e20000100800 */
[----:B--2---:R-:W-:-:S05]  /*15b80*/  IMAD.WIDE R2, R28, 0x2, R12 ;  /* 0x000000021c027825 */ /* 0x004fca00078e020c */
[----:B------:R1:W2:Y:S02]  /*15b90*/  LDG.E.U16 R23, [R2.64] ;  /* 0x0000000602177981 */ /* 0x0002a4000c1e1500 */
[C---:B-1----:R-:W-:Y:S02]  /*15ba0*/  IMAD.WIDE R2, R28.reuse, 0x2, R8 ;  /* 0x000000021c027825 */ /* 0x042fe400078e0208 */
[----:B------:R-:W2:Y:S04]  /*15bb0*/  LDL.64 R8, [R1+0x1730] ;  /* 0x0017300001087983 */ /* 0x000ea80000100a00 */
[----:B------:R1:W-:Y:S04]  /*15bc0*/  STL [R1+0xb8], R0 ;  /* 0x0000b80001007387 */ /* 0x0003e80000100800 */
[----:B------:R-:W2:Y:S04]  /*15bd0*/  LDL.64 R12, [R1+0x1728] ;  /* 0x00172800010c7983 */ /* 0x000ea80000100a00 */
[----:B0-----:R4:W2:Y:S04]  /*15be0*/  LDG.E.U16 R20, [R2.64] ;  /* 0x0000000602147981 */ /* 0x0018a8000c1e1500 */
[----:B------:R0:W-:Y:S01]  /*15bf0*/  STL [R1+0xb4], R27 ;  /* 0x0000b41b01007387 */ /* 0x0001e20000100800 */
[----:B----4-:R-:W-:-:S03]  /*15c00*/  IMAD.WIDE R2, R28, 0x2, R10 ;  /* 0x000000021c027825 */ /* 0x010fc600078e020a */
[----:B------:R-:W4:Y:S04]  /*15c10*/  LDL.64 R10, [R1+0x1720] ;  /* 0x00172000010a7983 */ /* 0x000f280000100a00 */
[----:B-1----:R1:W4:Y:S04]  /*15c20*/  LDG.E.U16 R0, [R2.64] ;  /* 0x0000000602007981 */ /* 0x002328000c1e1500 */
[----:B------:R0:W-:Y:S01]  /*15c30*/  STL [R1+0xb0], R26 ;  /* 0x0000b01a01007387 */ /* 0x0001e20000100800 */
[----:B-1----:R-:W-:-:S03]  /*15c40*/  IMAD.WIDE R2, R28, 0x2, R4 ;  /* 0x000000021c027825 */ /* 0x002fc600078e0204 */
[----:B------:R-:W4:Y:S04]  /*15c50*/  LDL.64 R4, [R1+0x1718] ;  /* 0x0017180001047983 */ /* 0x000f280000100a00 */
[----:B0-----:R3:W4:Y:S04]  /*15c60*/  LDG.E.U16 R27, [R2.64] ;  /* 0x00000006021b7981 */ /* 0x001728000c1e1500 */
[----:B------:R0:W-:Y:S01]  /*15c70*/  STL [R1+0xac], R22 ;  /* 0x0000ac1601007387 */ /* 0x0001e20000100800 */
[----:B---3--:R-:W-:-:S03]  /*15c80*/  IMAD.WIDE R2, R28, 0x2, R14 ;  /* 0x000000021c027825 */ /* 0x008fc600078e020e */
[----:B------:R-:W3:Y:S04]  /*15c90*/  LDL.64 R14, [R1+0x1710] ;  /* 0x00171000010e7983 */ /* 0x000ee80000100a00 */
[----:B------:R1:W3:Y:S04]  /*15ca0*/  LDG.E.U16 R26, [R2.64] ;  /* 0x00000006021a7981 */ /* 0x0002e8000c1e1500 */
[----:B------:R0:W-:Y:S01]  /*15cb0*/  STL [R1+0xa8], R21 ;  /* 0x0000a81501007387 */ /* 0x0001e20000100800 */
[----:B-1----:R-:W-:-:S03]  /*15cc0*/  IMAD.WIDE R2, R28, 0x2, R6 ;  /* 0x000000021c027825 */ /* 0x002fc600078e0206 */
[----:B------:R-:W3:Y:S04]  /*15cd0*/  LDL.64 R6, [R1+0x1708] ;  /* 0x0017080001067983 */ /* 0x000ee80000100a00 */
[----:B0-----:R0:W3:Y:S04]  /*15ce0*/  LDG.E.U16 R22, [R2.64] ;  /* 0x0000000602167981 */ /* 0x0010e8000c1e1500 */
[----:B------:R1:W-:Y:S01]  /*15cf0*/  STL [R1+0xa4], R19 ;  /* 0x0000a41301007387 */ /* 0x0003e20000100800 */
[----:B0-----:R-:W-:-:S05]  /*15d00*/  IMAD.WIDE R2, R28, 0x2, R16 ;  /* 0x000000021c027825 */ /* 0x001fca00078e0210 */
[----:B------:R2:W3:Y:S02]  /*15d10*/  LDG.E.U16 R21, [R2.64] ;  /* 0x0000000602157981 */ /* 0x0004e4000c1e1500 */
[C---:B--2---:R-:W-:Y:S02]  /*15d20*/  IMAD.WIDE R2, R28.reuse, 0x2, R8 ;  /* 0x000000021c027825 */ /* 0x044fe400078e0208 */
[----:B------:R-:W2:Y:S04]  /*15d30*/  LDL.64 R8, [R1+0x1700] ;  /* 0x0017000001087983 */ /* 0x000ea80000100a00 */
[----:B-1----:R0:W2:Y:S04]  /*15d40*/  LDG.E.U16 R19, [R2.64] ;  /* 0x0000000602137981 */ /* 0x0020a8000c1e1500 */
[----:B------:R-:W-:Y:S01]  /*15d50*/  STL [R1+0xa0], R25 ;  /* 0x0000a01901007387 */ /* 0x000fe20000100800 */
[----:B0-----:R-:W-:-:S03]  /*15d60*/  IMAD.WIDE R2, R28, 0x2, R12 ;  /* 0x000000021c027825 */ /* 0x001fc600078e020c */
[----:B------:R-:W2:Y:S04]  /*15d70*/  LDL.64 R12, [R1+0x16f8] ;  /* 0x0016f800010c7983 */ /* 0x000ea80000100a00 */
[----:B------:R0:W-:Y:S04]  /*15d80*/  STL [R1+0x9c], R18 ;  /* 0x00009c1201007387 */ /* 0x0001e80000100800 */
[----:B0-----:R4:W2:Y:S02]  /*15d90*/  LDG.E.U16 R18, [R2.64] ;  /* 0x0000000602127981 */ /* 0x0018a4000c1e1500 */
[----:B----4-:R-:W-:-:S05]  /*15da0*/  IMAD.WIDE R2, R28, 0x2, R10 ;  /* 0x000000021c027825 */ /* 0x010fca00078e020a */
[----:B------:R0:W4:Y:S04]  /*15db0*/  LDG.E.U16 R25, [R2.64] ;  /* 0x0000000602197981 */ /* 0x000128000c1e1500 */
[----:B------:R1:W-:Y:S04]  /*15dc0*/  STL [R1+0x98], R24 ;  /* 0x0000981801007387 */ /* 0x0003e80000100800 */
[----:B------:R-:W4:Y:S01]  /*15dd0*/  LDL.64 R10, [R1+0x16f0] ;  /* 0x0016f000010a7983 */ /* 0x000f220000100a00 */
[----:B0-----:R-:W-:-:S03]  /*15de0*/  IMAD.WIDE R2, R28, 0x2, R4 ;  /* 0x000000021c027825 */ /* 0x001fc600078e0204 */
[----:B------:R-:W4:Y:S04]  /*15df0*/  LDL.64 R4, [R1+0x16e8] ;  /* 0x0016e80001047983 */ /* 0x000f280000100a00 */
[----:B-1----:R3:W4:Y:S04]  /*15e00*/  LDG.E.U16 R24, [R2.64] ;  /* 0x0000000602187981 */ /* 0x002728000c1e1500 */
[----:B------:R0:W-:Y:S04]  /*15e10*/  STL [R1+0x94], R23 ;  /* 0x0000941701007387 */ /* 0x0001e80000100800 */
[----:B------:R1:W-:Y:S04]  /*15e20*/  STL [R1+0x90], R20 ;  /* 0x0000901401007387 */ /* 0x0003e80000100800 */
[----:B------:R-:W4:Y:S01]  /*15e30*/  LDL.64 R16, [R1+0x16e0] ;  /* 0x0016e00001107983 */ /* 0x000f220000100a00 */
[----:B---3--:R-:W-:-:S05]  /*15e40*/  IMAD.WIDE R2, R28, 0x2, R14 ;  /* 0x000000021c027825 */ /* 0x008fca00078e020e */
[----:B0-----:R0:W3:Y:S02]  /*15e50*/  LDG.E.U16 R23, [R2.64] ;  /* 0x0000000602177981 */ /* 0x0010e4000c1e1500 */
[C---:B0-----:R-:W-:Y:S02]  /*15e60*/  IMAD.WIDE R2, R28.reuse, 0x2, R6 ;  /* 0x000000021c027825 */ /* 0x041fe400078e0206 */
[----:B------:R-:W3:Y:S04]  /*15e70*/  LDL.64 R6, [R1+0x16d8] ;  /* 0x0016d80001067983 */ /* 0x000ee80000100a00 */
[----:B-1----:R2:W3:Y:S04]  /*15e80*/  LDG.E.U16 R20, [R2.64] ;  /* 0x0000000602147981 */ /* 0x0024e8000c1e1500 */
[----:B------:R0:W-:Y:S01]  /*15e90*/  STL [R1+0x8c], R0 ;  /* 0x00008c0001007387 */ /* 0x0001e20000100800 */
[----:B--2---:R-:W-:-:S03]  /*15ea0*/  IMAD.WIDE R2, R28, 0x2, R8 ;  /* 0x000000021c027825 */ /* 0x004fc600078e0208 */
[----:B------:R-:W2:Y:S04]  /*15eb0*/  LDL.64 R8, [R1+0x16d0] ;  /* 0x0016d00001087983 */ /* 0x000ea80000100a00 */
[----:B0-----:R0:W2:Y:S02]  /*15ec0*/  LDG.E.U16 R0, [R2.64] ;  /* 0x0000000602007981 */ /* 0x0010a4000c1e1500 */
[----:B0-----:R-:W-:-:S05]  /*15ed0*/  IMAD.WIDE R2, R28, 0x2, R12 ;  /* 0x000000021c027825 */ /* 0x001fca00078e020c */
[----:B------:R4:W2:Y:S04]  /*15ee0*/  LDG.E.U16 R29, [R2.64] ;  /* 0x00000006021d7981 */ /* 0x0008a8000c1e1500 */
[----:B------:R-:W-:Y:S04]  /*15ef0*/  STL [R1+0x88], R27 ;  /* 0x0000881b01007387 */ /* 0x000fe80000100800 */
[----:B------:R-:W3:Y:S04]  /*15f00*/  LDL.64 R14, [R1+0x658] ;  /* 0x00065800010e7983 */ /* 0x000ee80000100a00 */
[----:B------:R-:W3:Y:S04]  /*15f10*/  LDL.64 R12, [R1+0x16c8] ;  /* 0x0016c800010c7983 */ /* 0x000ee80000100a00 */
[----:B------:R-:W-:Y:S01]  /*15f20*/  STL [R1+0x84], R26 ;  /* 0x0000841a01007387 */ /* 0x000fe20000100800 */
[----:B----4-:R-:W-:-:S03]  /*15f30*/  IMAD.WIDE R2, R28, 0x2, R10 ;  /* 0x000000021c027825 */ /* 0x010fc600078e020a */
[----:B--2---:R-:W-:Y:S04]  /*15f40*/  STL [R1+0x3eb0], R29 ;  /* 0x003eb01d01007387 */ /* 0x004fe80000100800 */
[----:B------:R0:W-:Y:S04]  /*15f50*/  STL [R1+0x80], R22 ;  /* 0x0000801601007387 */ /* 0x0001e80000100800 */
[----:B------:R-:W2:Y:S04]  /*15f60*/  LDL.64 R10, [R1+0x1670] ;  /* 0x00167000010a7983 */ /* 0x000ea80000100a00 */
[----:B0-----:R0:W4:Y:S04]  /*15f70*/  LDG.E.U16 R22, [R2.64] ;  /* 0x0000000602167981 */ /* 0x001128000c1e1500 */
[----:B------:R1:W-:Y:S01]  /*15f80*/  STL [R1+0x7c], R21 ;  /* 0x00007c1501007387 */ /* 0x0003e20000100800 */
[----:B0-----:R-:W-:-:S03]  /*15f90*/  IMAD.WIDE R2, R28, 0x2, R4 ;  /* 0x000000021c027825 */ /* 0x001fc600078e0204 */
[----:B------:R-:W4:Y:S04]  /*15fa0*/  LDL.64 R4, [R1+0x1668] ;  /* 0x0016680001047983 */ /* 0x000f280000100a00 */
[----:B-1----:R0:W4:Y:S04]  /*15fb0*/  LDG.E.U16 R21, [R2.64] ;  /* 0x0000000602157981 */ /* 0x002128000c1e1500 */
[----:B------:R1:W-:Y:S01]  /*15fc0*/  STL [R1+0x78], R19 ;  /* 0x0000781301007387 */ /* 0x0003e20000100800 */
[----:B0-----:R-:W-:-:S05]  /*15fd0*/  IMAD.WIDE R2, R28, 0x2, R16 ;  /* 0x000000021c027825 */ /* 0x001fca00078e0210 */
[----:B-1----:R3:W4:Y:S02]  /*15fe0*/  LDG.E.U16 R19, [R2.64] ;  /* 0x0000000602137981 */ /* 0x002724000c1e1500 */
[C---:B---3--:R-:W-:Y:S02]  /*15ff0*/  IMAD.WIDE R2, R28.reuse, 0x2, R6 ;  /* 0x000000021c027825 */ /* 0x048fe400078e0206 */
[----:B------:R-:W3:Y:S04]  /*16000*/  LDL.64 R6, [R1+0x15f0] ;  /* 0x0015f00001067983 */ /* 0x000ee80000100a00 */
[----:B------:R0:W-:Y:S04]  /*16010*/  STL [R1+0x74], R18 ;  /* 0x0000741201007387 */ /* 0x0001e80000100800 */
[----:B0-----:R0:W3:Y:S02]  /*16020*/  LDG.E.U16 R18, [R2.64] ;  /* 0x0000000602127981 */ /* 0x0010e4000c1e1500 */
[----:B0-----:R-:W-:-:S05]  /*16030*/  IMAD.WIDE R2, R28, 0x2, R8 ;  /* 0x000000021c027825 */ /* 0x001fca00078e0208 */
[----:B------:R0:W3:Y:S02]  /*16040*/  LDG.E.U16 R27, [R2.64] ;  /* 0x00000006021b7981 */ /* 0x0000e4000c1e1500 */
[C---:B0-----:R-:W-:Y:S02]  /*16050*/  IMAD.WIDE R2, R28.reuse, 0x2, R14 ;  /* 0x000000021c027825 */ /* 0x041fe400078e020e */
[----:B------:R-:W-:Y:S04]  /*16060*/  STL [R1+0x6c], R25 ;  /* 0x00006c1901007387 */ /* 0x000fe80000100800 */
[----:B------:R0:W3:Y:S04]  /*16070*/  LDG.E.U16 R26, [R2.64] ;  /* 0x00000006021a7981 */ /* 0x0000e8000c1e1500 */
[----:B------:R-:W3:Y:S01]  /*16080*/  LDL.64 R8, [R1+0x15e8] ;  /* 0x0015e80001087983 */ /* 0x000ee20000100a00 */
[----:B0-----:R-:W-:-:S03]  /*16090*/  IMAD.WIDE R2, R28, 0x2, R12 ;  /* 0x000000021c027825 */ /* 0x001fc600078e020c */
[----:B------:R0:W-:Y:S04]  /*160a0*/  STL [R1+0x68], R24 ;  /* 0x0000681801007387 */ /* 0x0001e80000100800 */
[----:B------:R-:W3:Y:S04]  /*160b0*/  LDL.64 R16, [R1+0x16c0] ;  /* 0x0016c00001107983 */ /* 0x000ee80000100a00 */
[----:B0-----:R2:W3:Y:S04]  /*160c0*/  LDG.E.U16 R24, [R2.64] ;  /* 0x0000000602187981 */ /* 0x0014e8000c1e1500 */
[----:B------:R0:W-:Y:S04]  /*160d0*/  STL [R1+0x64], R23 ;  /* 0x0000641701007387 */ /* 0x0001e80000100800 */
[----:B------:R-:W3:Y:S04]  /*160e0*/  LDL.64 R14, [R1+0x16b8] ;  /* 0x0016b800010e7983 */ /* 0x000ee80000100a00 */
[----:B------:R-:W-:Y:S04]  /*160f0*/  STL [R1+0x60], R20 ;  /* 0x0000601401007387 */ /* 0x000fe80000100800 */
[----:B------:R-:W3:Y:S01]  /*16100*/  LDL.64 R12, [R1+0x1660] ;  /* 0x00166000010c7983 */ /* 0x000ee20000100a00 */
[----:B--2---:R-:W-:-:S05]  /*16110*/  IMAD.WIDE R2, R28, 0x2, R10 ;  /* 0x000000021c027825 */ /* 0x004fca00078e020a */
[----:B0-----:R4:W2:Y:S02]  /*16120*/  LDG.E.U16 R23, [R2.64] ;  /* 0x0000000602177981 */ /* 0x0018a4000c1e1500 */
[C---:B----4-:R-:W-:Y:S02]  /*16130*/  IMAD.WIDE R2, R28.reuse, 0x2, R4 ;  /* 0x000000021c027825 */ /* 0x050fe400078e0204 */
[----:B------:R-:W4:Y:S04]  /*16140*/  LDL.64 R4, [R1+0x1658] ;  /* 0x0016580001047983 */ /* 0x000f280000100a00 */
[----:B------:R0:W-:Y:S04]  /*16150*/  STL [R1+0x5c], R0 ;  /* 0x00005c0001007387 */ /* 0x0001e80000100800 */
[----:B0-----:R3:W2:Y:S02]  /*16160*/  LDG.E.U16 R0, [R2.64] ;  /* 0x0000000602007981 */ /* 0x0016a4000c1e1500 */
[----:B---3--:R-:W-:-:S02]  /*16170*/  IMAD.WIDE R2, R28, 0x2, R6 ;  /* 0x000000021c027825 */ /* 0x008fc400078e0206 */
[----:B------:R-:W3:Y:S04]  /*16180*/  LDL.64 R6, [R1+0x15e0] ;  /* 0x0015e00001067983 */ /* 0x000ee80000100a00 */
[----:B------:R0:W2:Y:S02]  /*16190*/  LDG.E.U16 R20, [R2.64] ;  /* 0x0000000602147981 */ /* 0x0000a4000c1e1500 */
[----:B0-----:R-:W-:-:S05]  /*161a0*/  IMAD.WIDE R2, R28, 0x2, R8 ;  /* 0x000000021c027825 */ /* 0x001fca00078e0208 */
[----:B------:R0:W3:Y:S04]  /*161b0*/  LDG.E.U16 R11, [R2.64] ;  /* 0x00000006020b7981 */ /* 0x0000e8000c1e1500 */
[----:B--2---:R-:W-:Y:S04]  /*161c0*/  STL [R1+0x3f48], R20 ;  /* 0x003f481401007387 */ /* 0x004fe80000100800 */
[----:B------:R-:W2:Y:S01]  /*161d0*/  LDL.64 R8, [R1+0x15d8] ;  /* 0x0015d80001087983 */ /* 0x000ea20000100a00 */
[----:B0-----:R-:W-:-:S05]  /*161e0*/  IMAD.WIDE R2, R28, 0x2, R16 ;  /* 0x000000021c027825 */ /* 0x001fca00078e0210 */
[----:B------:R0:W2:Y:S04]  /*161f0*/  LDG.E.U16 R25, [R2.64] ;  /* 0x0000000602197981 */ /* 0x0000a8000c1e1500 */
[----:B------:R1:W-:Y:S01]  /*16200*/  STL [R1+0x54], R22 ;  /* 0x0000541601007387 */ /* 0x0003e20000100800 */
[----:B0-----:R-:W-:-:S05]  /*16210*/  IMAD.WIDE R2, R28, 0x2, R14 ;  /* 0x000000021c027825 */ /* 0x001fca00078e020e */
[----:B-1----:R0:W2:Y:S02]  /*16220*/  LDG.E.U16 R22, [R2.64] ;  /* 0x0000000602167981 */ /* 0x0020a4000c1e1500 */
[C---:B0-----:R-:W-:Y:S02]  /*16230*/  IMAD.WIDE R2, R28.reuse, 0x2, R12 ;  /* 0x000000021c027825 */ /* 0x041fe400078e020c */
[----:B---3--:R-:W-:Y:S04]  /*16240*/  STL [R1+0x3f4c], R11 ;  /* 0x003f4c0b01007387 */ /* 0x008fe80000100800 */
[----:B------:R0:W-:Y:S04]  /*16250*/  STL [R1+0x50], R21 ;  /* 0x0000501501007387 */ /* 0x0001e80000100800 */
[----:B------:R-:W3:Y:S04]  /*16260*/  LDL.64 R16, [R1+0x16b0] ;  /* 0x0016b00001107983 */ /* 0x000ee80000100a00 */
[----:B0-----:R4:W3:Y:S02]  /*16270*/  LDG.E.U16 R21, [R2.64] ;  /* 0x0000000602157981 */ /* 0x0018e4000c1e1500 */
[----:B----4-:R-:W-:-:S05]  /*16280*/  IMAD.WIDE R2, R28, 0x2, R4 ;  /* 0x000000021c027825 */ /* 0x010fca00078e0204 */
[----:B------:R0:W4:Y:S02]  /*16290*/  LDG.E.U16 R20, [R2.64] ;  /* 0x0000000602147981 */ /* 0x000124000c1e1500 */
[C---:B0-----:R-:W-:Y:S02]  /*162a0*/  IMAD.WIDE R2, R28.reuse, 0x2, R6 ;  /* 0x000000021c027825 */ /* 0x041fe400078e0206 */
[----:B------:R-:W-:Y:S04]  /*162b0*/  STL [R1+0x4c], R19 ;  /* 0x00004c1301007387 */ /* 0x000fe80000100800 */
[----:B------:R2:W4:Y:S04]  /*162c0*/  LDG.E.U16 R10, [R2.64] ;  /* 0x00000006020a7981 */ /* 0x000528000c1e1500 */
[----:B------:R-:W4:Y:S04]  /*162d0*/  LDL.64 R14, [R1+0x1650] ;  /* 0x00165000010e7983 */ /* 0x000f280000100a00 */
[----:B------:R0:W-:Y:S04]  /*162e0*/  STL [R1+0x48], R18 ;  /* 0x0000481201007387 */ /* 0x0001e80000100800 */
[----:B0-----:R-:W4:Y:S04]  /*162f0*/  LDL.64 R18, [R1+0x1648] ;  /* 0x0016480001127983 */ /* 0x001f280000100a00 */
[----:B------:R-:W-:Y:S04]  /*16300*/  STL [R1+0x44], R27 ;  /* 0x0000441b01007387 */ /* 0x000fe80000100800 */
[----:B------:R-:W4:Y:S04]  /*16310*/  LDL.64 R4, [R1+0x15d0] ;  /* 0x0015d00001047983 */ /* 0x000f280000100a00 */
[----:B------:R-:W-:Y:S04]  /*16320*/  STL [R1+0x70], R26 ;  /* 0x0000701a01007387 */ /* 0x000fe80000100800 */
[----:B------:R-:W4:Y:S01]  /*16330*/  LDL.64 R6, [R1+0x15c8] ;  /* 0x0015c80001067983 */ /* 0x000f220000100a00 */
[----:B--2---:R-:W-:-:S05]  /*16340*/  IMAD.WIDE R2, R28, 0x2, R8 ;  /* 0x000000021c027825 */ /* 0x004fca00078e0208 */
[----:B------:R3:W2:Y:S02]  /*16350*/  LDG.E.U16 R9, [R2.64] ;  /* 0x0000000602097981 */ /* 0x0006a4000c1e1500 */
[C---:B---3--:R-:W-:Y:S02]  /*16360*/  IMAD.WIDE R2, R28.reuse, 0x2, R16 ;  /* 0x000000021c027825 */ /* 0x048fe400078e0210 */
[----:B----4-:R-:W-:Y:S04]  /*16370*/  STL [R1+0x3f40], R10 ;  /* 0x003f400a01007387 */ /* 0x010fe80000100800 */
[----:B------:R0:W-:Y:S04]  /*16380*/  STL [R1+0x40], R24 ;  /* 0x0000401801007387 */ /* 0x0001e80000100800 */
[----:B------:R-:W3:Y:S04]  /*16390*/  LDL.64 R12, [R1+0x16a8] ;  /* 0x0016a800010c7983 */ /* 0x000ee80000100a00 */
[----:B0-----:R0:W4:Y:S04]  /*163a0*/  LDG.E.U16 R24, [R2.64] ;  /* 0x0000000602187981 */ /* 0x001128000c1e1500 */
[----:B------:R-:W-:Y:S01]  /*163b0*/  STL [R1+0x30], R23 ;  /* 0x0000301701007387 */ /* 0x000fe20000100800 */
[----:B0-----:R-:W-:-:S03]  /*163c0*/  IMAD.WIDE R2, R28, 0x2, R14 ;  /* 0x000000021c027825 */ /* 0x001fc600078e020e */
[----:B--2---:R-:W-:Y:S04]  /*163d0*/  STL [R1+0x3f44], R9 ;  /* 0x003f440901007387 */ /* 0x004fe80000100800 */
[----:B------:R0:W-:Y:S04]  /*163e0*/  STL [R1+0x28], R0 ;  /* 0x0000280001007387 */ /* 0x0001e80000100800 */
[----:B------:R-:W2:Y:S04]  /*163f0*/  LDL.64 R16, [R1+0x1640] ;  /* 0x0016400001107983 */ /* 0x000ea80000100a00 */
[----:B------:R-:W2:Y:S04]  /*16400*/  LDL.64 R14, [R1+0x1638] ;  /* 0x00163800010e7983 */ /* 0x000ea80000100a00 */
[----:B0-----:R0:W2:Y:S04]  /*16410*/  LDG.E.U16 R0, [R2.64] ;  /* 0x0000000602007981 */ /* 0x0010a8000c1e1500 */
[----:B------:R-:W2:Y:S01]  /*16420*/  LDL.64 R10, [R1+0x15c0] ;  /* 0x0015c000010a7983 */ /* 0x000ea20000100a00 */
[----:B0-----:R-:W-:-:S05]  /*16430*/  IMAD.WIDE R2, R28, 0x2, R18 ;  /* 0x000000021c027825 */ /* 0x001fca00078e0212 */
[----:B------:R0:W2:Y:S02]  /*16440*/  LDG.E.U16 R23, [R2.64] ;  /* 0x0000000602177981 */ /* 0x0000a4000c1e1500 */
[C---:B0-----:R-:W-:Y:S02]  /*16450*/  IMAD.WIDE R2, R28.reuse, 0x2, R4 ;  /* 0x000000021c027825 */ /* 0x041fe400078e0204 */
[----:B------:R-:W2:Y:S04]  /*16460*/  LDL.64 R4, [R1+0x15b8] ;  /* 0x0015b80001047983 */ /* 0x000ea80000100a00 */
[----:B------:R0:W2:Y:S02]  /*16470*/  LDG.E.U16 R8, [R2.64] ;  /* 0x0000000602087981 */ /* 0x0000a4000c1e1500 */
[----:B0-----:R-:W-:-:S05]  /*16480*/  IMAD.WIDE R2, R28, 0x2, R6 ;  /* 0x000000021c027825 */ /* 0x001fca00078e0206 */
[----:B------:R3:W4:Y:S04]  /*16490*/  LDG.E.U16 R7, [R2.64] ;  /* 0x0000000602077981 */ /* 0x000728000c1e1500 */
[----:B------:R-:W-:Y:S01]  /*164a0*/  STL [R1+0x3c], R25 ;  /* 0x00003c1901007387 */ /* 0x000fe20000100800 */
[----:B---3--:R-:W-:-:S03]  /*164b0*/  IMAD.WIDE R2, R28, 0x2, R12 ;  /* 0x000000021c027825 */ /* 0x008fc600078e020c */
[----:B--2---:R-:W-:Y:S04]  /*164c0*/  STL [R1+0x3f28], R8 ;  /* 0x003f280801007387 */ /* 0x004fe80000100800 */
[----:B----4-:R-:W-:Y:S04]  /*164d0*/  STL [R1+0x3f2c], R7 ;  /* 0x003f2c0701007387 */ /* 0x010fe80000100800 */
[----:B------:R0:W-:Y:S04]  /*164e0*/  STL [R1+0x38], R22 ;  /* 0x0000381601007387 */ /* 0x0001e80000100800 */
[----:B------:R-:W2:Y:S04]  /*164f0*/  LDL.64 R18, [R1+0x16a0] ;  /* 0x0016a00001127983 */ /* 0x000ea80000100a00 */
[----:B0-----:R0:W3:Y:S04]  /*16500*/  LDG.E.U16 R22, [R2.64] ;  /* 0x0000000602167981 */ /* 0x0010e8000c1e1500 */
[----:B------:R1:W-:Y:S04]  /*16510*/  STL [R1+0x24], R21 ;  /* 0x0000241501007387 */ /* 0x0003e80000100800 */
[----:B------:R-:W4:Y:S01]  /*16520*/  LDL.64 R12, [R1+0x1698] ;  /* 0x00169800010c7983 */ /* 0x000f220000100a00 */
[----:B0-----:R-:W-:-:S03]  /*16530*/  IMAD.WIDE R2, R28, 0x2, R16 ;  /* 0x000000021c027825 */ /* 0x001fc600078e0210 */
[----:B------:R-:W3:Y:S04]  /*16540*/  LDL.64 R8, [R1+0x1630] ;  /* 0x0016300001087983 */ /* 0x000ee80000100a00 */
[----:B-1----:R0:W3:Y:S04]  /*16550*/  LDG.E.U16 R21, [R2.64] ;  /* 0x0000000602157981 */ /* 0x0020e8000c1e1500 */
[----:B------:R1:W-:Y:S04]  /*16560*/  STL [R1+0x20], R20 ;  /* 0x0000201401007387 */ /* 0x0003e80000100800 */
[----:B------:R-:W3:Y:S01]  /*16570*/  LDL.64 R16, [R1+0x1628] ;  /* 0x0016280001107983 */ /* 0x000ee20000100a00 */
[----:B0-----:R-:W-:-:S03]  /*16580*/  IMAD.WIDE R2, R28, 0x2, R14 ;  /* 0x000000021c027825 */ /* 0x001fc600078e020e */
[----:B------:R-:W3:Y:S04]  /*16590*/  LDL.64 R14, [R1+0x15b0] ;  /* 0x0015b000010e7983 */ /* 0x000ee80000100a00 */
[----:B-1----:R0:W3:Y:S02]  /*165a0*/  LDG.E.U16 R20, [R2.64] ;  /* 0x0000000602147981 */ /* 0x0020e4000c1e1500 */
[----:B0-----:R-:W-:-:S05]  /*165b0*/  IMAD.WIDE R2, R28, 0x2, R10 ;  /* 0x000000021c027825 */ /* 0x001fca00078e020a */
[----:B------:R0:W3:Y:S02]  /*165c0*/  LDG.E.U16 R6, [R2.64] ;  /* 0x0000000602067981 */ /* 0x0000e4000c1e1500 */
[----:B0-----:R-:W-:-:S05]  /*165d0*/  IMAD.WIDE R2, R28, 0x2, R4 ;  /* 0x000000021c027825 */ /* 0x001fca00078e0204 */
[----:B------:R2:W4:Y:S02]  /*165e0*/  LDG.E.U16 R5, [R2.64] ;  /* 0x0000000602057981 */ /* 0x000524000c1e1500 */
[C---:B--2---:R-:W-:Y:S02]  /*165f0*/  IMAD.WIDE R2, R28.reuse, 0x2, R18 ;  /* 0x000000021c027825 */ /* 0x044fe400078e0212 */
[----:B---3--:R-:W-:Y:S04]  /*16600*/  STL [R1+0x3f14], R6 ;  /* 0x003f140601007387 */ /* 0x008fe80000100800 */
[----:B------:R-:W2:Y:S04]  /*16610*/  LDL.64 R10, [R1+0x15a8] ;  /* 0x0015a800010a7983 */ /* 0x000ea80000100a00 */
[----:B------:R-:W-:Y:S04]  /*16620*/  STL [R1+0x34], R24 ;  /* 0x0000341801007387 */ /* 0x000fe80000100800 */
[----:B----4-:R0:W-:Y:S04]  /*16630*/  STL [R1+0x3f18], R5 ;  /* 0x003f180501007387 */ /* 0x0101e80000100800 */
[----:B------:R1:W-:Y:S04]  /*16640*/  STL [R1+0x1c], R0 ;  /* 0x00001c0001007387 */ /* 0x0003e80000100800 */
[----:B0-----:R0:W3:Y:S02]  /*16650*/  LDG.E.U16 R5, [R2.64] ;  /* 0x0000000602057981 */ /* 0x0010e4000c1e1500 */
[----:B0-----:R-:W-:-:S02]  /*16660*/  IMAD.WIDE R2, R28, 0x2, R12 ;  /* 0x000000021c027825 */ /* 0x001fc400078e020c */
[----:B------:R-:W4:Y:S04]  /*16670*/  LDL.64 R12, [R1+0x1690] ;  /* 0x00169000010c7983 */ /* 0x000f280000100a00 */
[----:B-1----:R0:W3:Y:S02]  /*16680*/  LDG.E.U16 R0, [R2.64] ;  /* 0x0000000602007981 */ /* 0x0020e4000c1e1500 */
[----:B0-----:R-:W-:-:S05]  /*16690*/  IMAD.WIDE R2, R28, 0x2, R8 ;  /* 0x000000021c027825 */ /* 0x001fca00078e0208 */
[----:B------:R0:W3:Y:S02]  /*166a0*/  LDG.E.U16 R18, [R2.64] ;  /* 0x0000000602127981 */ /* 0x0000e4000c1e1500 */
[----:B0-----:R-:W-:-:S05]  /*166b0*/  IMAD.WIDE R2, R28, 0x2, R16 ;  /* 0x000000021c027825 */ /* 0x001fca00078e0210 */
[----:B------:R0:W3:Y:S04]  /*166c0*/  LDG.E.U16 R26, [R2.64] ;  /* 0x00000006021a7981 */ /* 0x0000e8000c1e1500 */
[----:B------:R-:W-:Y:S04]  /*166d0*/  STL [R1+0x10], R23 ;  /* 0x0000101701007387 */ /* 0x000fe80000100800 */
[----:B------:R-:W3:Y:S01]  /*166e0*/  LDL.64 R8, [R1+0x1620] ;  /* 0x0016200001087983 */ /* 0x000ee20000100a00 */
[----:B0-----:R-:W-:-:S03]  /*166f0*/  IMAD.WIDE R2, R28, 0x2, R14 ;  /* 0x000000021c027825 */ /* 0x001fc600078e020e */
[----:B------:R-:W3:Y:S04]  /*16700*/  LDL.64 R6, [R1+0x1618] ;  /* 0x0016180001067983 */ /* 0x000ee80000100a00 */
[----:B------:R2:W3:Y:S02]  /*16710*/  LDG.E.U16 R4, [R2.64] ;  /* 0x0000000602047981 */ /* 0x0004e4000c1e1500 */
[----:B--2---:R-:W-:-:S06]  /*16720*/  IMAD.WIDE R2, R28, 0x2, R10 ;  /* 0x000000021c027825 */ /* 0x004fcc00078e020a */
[----:B------:R-:W2:Y:S01]  /*16730*/  LDG.E.U16 R3, [R2.64] ;  /* 0x0000000602037981 */ /* 0x000ea2000c1e1500 */
[----:B----4-:R-:W-:-:S05]  /*16740*/  IMAD.WIDE R12, R28, 0x2, R12 ;  /* 0x000000021c0c7825 */ /* 0x010fca00078e020c */
[----:B------:R0:W4:Y:S04]  /*16750*/  LDG.E.U16 R29, [R12.64] ;  /* 0x000000060c1d7981 */ /* 0x000128000c1e1500 */
[----:B---3--:R-:W-:Y:S04]  /*16760*/  STL [R1+0x3efc], R26 ;  /* 0x003efc1a01007387 */ /* 0x008fe80000100800 */
[----:B------:R-:W3:Y:S01]  /*16770*/  LDL.64 R16, [R1+0x15a0] ;  /* 0x0015a00001107983 */ /* 0x000ee20000100a00 */
[----:B0-----:R-:W-:-:S05]  /*16780*/  IMAD.WIDE R12, R28, 0x2, R8 ;  /* 0x000000021c0c7825 */ /* 0x001fca00078e0208 */
[----:B------:R0:W3:Y:S04]  /*16790*/  LDG.E.U16 R24, [R12.64] ;  /* 0x000000060c187981 */ /* 0x0000e8000c1e1500 */
[----:B------:R-:W-:Y:S01]  /*167a0*/  STL [R1+0x3f00], R4 ;  /* 0x003f000401007387 */ /* 0x000fe20000100800 */
[----:B0-----:R-:W-:-:S03]  /*167b0*/  IMAD.WIDE R12, R28, 0x2, R6 ;  /* 0x000000021c0c7825 */ /* 0x001fc600078e0206 */
[----:B------:R0:W-:Y:S04]  /*167c0*/  STL [R1+0x2c], R22 ;  /* 0x00002c1601007387 */ /* 0x0001e80000100800 */
[----:B------:R-:W3:Y:S04]  /*167d0*/  LDL.64 R14, [R1+0x1598] ;  /* 0x00159800010e7983 */ /* 0x000ee80000100a00 */
[----:B------:R-:W3:Y:S04]  /*167e0*/  LDL.64 R10, [R1+0x1688] ;  /* 0x00168800010a7983 */ /* 0x000ee80000100a00 */
[----:B0-----:R3:W3:Y:S04]  /*167f0*/  LDG.E.U16 R22, [R12.64] ;  /* 0x000000060c167981 */ /* 0x0016e8000c1e1500 */
[----:B------:R-:W-:Y:S04]  /*16800*/  STL [R1+0xc], R21 ;  /* 0x00000c1501007387 */ /* 0x000fe80000100800 */
[----:B--2---:R-:W-:Y:S04]  /*16810*/  STL [R1+0x3f04], R3 ;  /* 0x003f040301007387 */ /* 0x004fe80000100800 */
[----:B------:R-:W-:Y:S04]  /*16820*/  STL [R1+0x8], R20 ;  /* 0x0000081401007387 */ /* 0x000fe80000100800 */
[----:B----4-:R-:W-:Y:S04]  /*16830*/  STL [R1+0x3ec4], R29 ;  /* 0x003ec41d01007387 */ /* 0x010fe80000100800 */
[----:B------:R-:W2:Y:S01]  /*16840*/  LDL.64 R8, [R1+0x1610] ;  /* 0x0016100001087983 */ /* 0x000ea20000100a00 */
[----:B---3--:R-:W-:-:S05]  /*16850*/  IMAD.WIDE R12, R28, 0x2, R16 ;  /* 0x000000021c0c7825 */ /* 0x008fca00078e0210 */
[----:B------:R0:W3:Y:S04]  /*16860*/  LDG.E.U16 R2, [R12.64] ;  /* 0x000000060c027981 */ /* 0x0000e8000c1e1500 */
[----:B------:R-:W-:Y:S04]  /*16870*/  STL [R1+0x3ee4], R24 ;  /* 0x003ee41801007387 */ /* 0x000fe80000100800 */
[----:B------:R-:W4:Y:S01]  /*16880*/  LDL.64 R6, [R1+0x1608] ;  /* 0x0016080001067983 */ /* 0x000f220000100a00 */
[----:B0-----:R-:W-:-:S03]  /*16890*/  IMAD.WIDE R12, R28, 0x2, R14 ;  /* 0x000000021c0c7825 */ /* 0x001fc600078e020e */
[----:B------:R-:W-:Y:S04]  /*168a0*/  STL [R1+0x3ee8], R22 ;  /* 0x003ee81601007387 */ /* 0x000fe80000100800 */
[----:B------:R0:W-:Y:S04]  /*168b0*/  STL [R1+0x18], R5 ;  /* 0x0000180501007387 */ /* 0x0001e80000100800 */
[----:B0-----:R-:W2:Y:S04]  /*168c0*/  LDL.64 R4, [R1+0x1590] ;  /* 0x0015900001047983 */ /* 0x001ea80000100a00 */
[----:B------:R0:W-:Y:S04]  /*168d0*/  STL [R1+0x14], R0 ;  /* 0x0000140001007387 */ /* 0x0001e80000100800 */
[----:B0-----:R0:W2:Y:S02]  /*168e0*/  LDG.E.U16 R0, [R12.64] ;  /* 0x000000060c007981 */ /* 0x0010a4000c1e1500 */
[----:B0-----:R-:W-:-:S02]  /*168f0*/  IMAD.WIDE R12, R28, 0x2, R10 ;  /* 0x000000021c0c7825 */ /* 0x001fc400078e020a */
[----:B---3--:R-:W-:Y:S04]  /*16900*/  STL [R1+0x3eec], R2 ;  /* 0x003eec0201007387 */ /* 0x008fe80000100800 */
[----:B------:R0:W-:Y:S01]  /*16910*/  STL [R1+0x4], R18 ;  /* 0x0000041201007387 */ /* 0x0001e20000100800 */
[----:B----4-:R-:W-:-:S03]  /*16920*/  IMAD.WIDE R14, R28, 0x2, R6 ;  /* 0x000000021c0e7825 */ /* 0x010fc600078e0206 */
[----:B0-----:R2:W3:Y:S04]  /*16930*/  LDG.E.U16 R18, [R12.64] ;  /* 0x000000060c127981 */ /* 0x0014e8000c1e1500 */
[----:B------:R0:W4:Y:S01]  /*16940*/  LDG.E.U16 R14, [R14.64] ;  /* 0x000000060e0e7981 */ /* 0x000122000c1e1500 */
[----:B--2---:R-:W-:-:S05]  /*16950*/  IMAD.WIDE R12, R28, 0x2, R8 ;  /* 0x000000021c0c7825 */ /* 0x004fca00078e0208 */
[----:B------:R1:W2:Y:S04]  /*16960*/  LDG.E.U16 R16, [R12.64] ;  /* 0x000000060c107981 */ /* 0x0002a8000c1e1500 */
[----:B------:R-:W-:Y:S04]  /*16970*/  STL [R1+0x3ef0], R0 ;  /* 0x003ef00001007387 */ /* 0x000fe80000100800 */
[----:B------:R-:W4:Y:S04]  /*16980*/  LDL.64 R2, [R1+0x1588] ;  /* 0x0015880001027983 */ /* 0x000f280000100a00 */
[----:B------:R-:W4:Y:S01]  /*16990*/  LDL.64 R20, [R1+0x1680] ;  /* 0x0016800001147983 */ /* 0x000f220000100a00 */
[----:B-1----:R-:W-:-:S05]  /*169a0*/  IMAD.WIDE R12, R28, 0x2, R4 ;  /* 0x000000021c0c7825 */ /* 0x002fca00078e0204 */
[----:B0-----:R0:W4:Y:S04]  /*169b0*/  LDG.E.U16 R15, [R12.64] ;  /* 0x000000060c0f7981 */ /* 0x001128000c1e1500 */
[----:B---3--:R-:W-:Y:S04]  /*169c0*/  STL [R1+0x3ec8], R18 ;  /* 0x003ec81201007387 */ /* 0x008fe80000100800 */
[----:B------:R-:W3:Y:S04]  /*169d0*/  LDL.64 R10, [R1+0x1678] ;  /* 0x00167800010a7983 */ /* 0x000ee80000100a00 */
[----:B--2---:R-:W-:Y:S04]  /*169e0*/  STL [R1+0x3ecc], R16 ;  /* 0x003ecc1001007387 */ /* 0x004fe80000100800 */
[----:B------:R-:W2:Y:S04]  /*169f0*/  LDL.64 R8, [R1+0x1600] ;  /* 0x0016000001087983 */ /* 0x000ea80000100a00 */
[----:B----4-:R-:W-:Y:S04]  /*16a00*/  STL [R1+0x3ed0], R14 ;  /* 0x003ed00e01007387 */ /* 0x010fe80000100800 */
[----:B------:R-:W4:Y:S04]  /*16a10*/  LDL.64 R6, [R1+0x15f8] ;  /* 0x0015f80001067983 */ /* 0x000f280000100a00 */
[----:B------:R-:W4:Y:S01]  /*16a20*/  LDL.64 R4, [R1+0x1580] ;  /* 0x0015800001047983 */ /* 0x000f220000100a00 */
[----:B0-----:R-:W-:-:S05]  /*16a30*/  IMAD.WIDE R12, R28, 0x2, R2 ;  /* 0x000000021c0c7825 */ /* 0x001fca00078e0202 */
[----:B------:R0:W4:Y:S02]  /*16a40*/  LDG.E.U16 R17, [R12.64] ;  /* 0x000000060c117981 */ /* 0x000124000c1e1500 */
[----:B0-----:R-:W-:-:S05]  /*16a50*/  IMAD.WIDE R12, R28, 0x2, R20 ;  /* 0x000000021c0c7825 */ /* 0x001fca00078e0214 */
[----:B------:R3:W4:Y:S02]  /*16a60*/  LDG.E.U16 R19, [R12.64] ;  /* 0x000000060c137981 */ /* 0x000724000c1e1500 */
[----:B---3--:R-:W-:-:S05]  /*16a70*/  IMAD.WIDE R12, R28, 0x2, R10 ;  /* 0x000000021c0c7825 */ /* 0x008fca00078e020a */
[----:B------:R2:W3:Y:S02]  /*16a80*/  LDG.E.U16 R21, [R12.64] ;  /* 0x000000060c157981 */ /* 0x0004e4000c1e1500 */
[----:B--2---:R-:W-:-:S05]  /*16a90*/  IMAD.WIDE R12, R28, 0x2, R8 ;  /* 0x000000021c0c7825 */ /* 0x004fca00078e0208 */
[----:B------:R4:W2:Y:S02]  /*16aa0*/  LDG.E.U16 R23, [R12.64] ;  /* 0x000000060c177981 */ /* 0x0008a4000c1e1500 */
[----:B----4-:R-:W-:-:S05]  /*16ab0*/  IMAD.WIDE R12, R28, 0x2, R6 ;  /* 0x000000021c0c7825 */ /* 0x010fca00078e0206 */
[----:B------:R0:W4:Y:S02]  /*16ac0*/  LDG.E.U16 R25, [R12.64] ;  /* 0x000000060c197981 */ /* 0x000124000c1e1500 */
[----:B0-----:R-:W-:-:S05]  /*16ad0*/  IMAD.WIDE R12, R28, 0x2, R4 ;  /* 0x000000021c0c7825 */ /* 0x001fca00078e0204 */
[----:B------:R-:W4:Y:S04]  /*16ae0*/  LDG.E.U16 R27, [R12.64] ;  /* 0x000000060c1b7981 */ /* 0x000f28000c1e1500 */
[----:B------:R-:W0:Y:S04]  /*16af0*/  S2R R24, SR_TID.X ;  /* 0x0000000000187919 */ /* 0x000e280000002100 */
[----:B------:R-:W-:Y:S04]  /*16b00*/  STL [R1+0x3ed4], R15 ;  /* 0x003ed40f01007387 */ /* 0x000fe80000100800 */
[----:B------:R-:W4:Y:S04]  /*16b10*/  LDL.64 R2, [R1+0x1578] ;  /* 0x0015780001027983 */ /* 0x000f280000100a00 */
[----:B------:R-:W-:Y:S04]  /*16b20*/  STL [R1+0x3ed8], R17 ;  /* 0x003ed81101007387 */ /* 0x000fe80000100800 */
[----:B------:R-:W-:Y:S04]  /*16b30*/  STL [R1+0x3eb4], R19 ;  /* 0x003eb41301007387 */ /* 0x000fe80000100800 */
[----:B---3--:R-:W-:Y:S04]  /*16b40*/  STL [R1+0x3eb8], R21 ;  /* 0x003eb81501007387 */ /* 0x008fe80000100800 */
[----:B--2---:R-:W-:Y:S04]  /*16b50*/  STL [R1+0x3ebc], R23 ;  /* 0x003ebc1701007387 */ /* 0x004fe80000100800 */
[----:B----4-:R-:W-:Y:S04]  /*16b60*/  STL [R1+0x3ec0], R25 ;  /* 0x003ec01901007387 */ /* 0x010fe80000100800 */
[----:B0-----:R-:W-:Y:S04]  /*16b70*/  STL [R1+0x3f1c], R24 ;  /* 0x003f1c1801007387 */ /* 0x001fe80000100800 */
[----:B------:R-:W-:Y:S04]  /*16b80*/  STL [R1+0x3edc], R27 ;  /* 0x003edc1b01007387 */ /* 0x000fe80000100800 */
[----:B------:R-:W2:Y:S04]  /*16b90*/  LDL.LU R9, [R1+0x70] ;  /* 0x0000700001097983 */ /* 0x000ea80000300800 */
[----:B------:R-:W3:Y:S01]  /*16ba0*/  LDL.LU R11, [R1+0x358] ;  /* 0x00035800010b7983 */ /* 0x000ee20000300800 */
[----:B------:R-:W-:-:S06]  /*16bb0*/  IMAD.WIDE R12, R28, 0x2, R2 ;  /* 0x000000021c0c7825 */ /* 0x000fcc00078e0202 */
[----:B------:R0:W4:Y:S01]  /*16bc0*/  LDG.E.U16 R12, [R12.64] ;  /* 0x000000060c0c7981 */ /* 0x000122000c1e1500 */
[----:B------:R-:W-:-:S03]  /*16bd0*/  LOP3.LUT R29, R24, 0x7f, RZ, 0xc0, !PT ;  /* 0x0000007f181d7812 */ /* 0x000fc600078ec0ff */
[----:B------:R-:W-:Y:S06]  /*16be0*/  BAR.SYNC.DEFER_BLOCKING 0x0 ;  /* 0x0000000000007b1d */ /* 0x000fec0000010000 */
[----:B---3--:R1:W-:Y:S04]  /*16bf0*/  STL [R1+0x3f50], R11 ;  /* 0x003f500b01007387 */ /* 0x0083e80000100800 */
[----:B-1----:R-:W3:Y:S04]  /*16c00*/  LDL.LU R11, [R1+0x394] ;  /* 0x00039400010b7983 */ /* 0x002ee80000300800 */
[----:B------:R-:W3:Y:S04]  /*16c10*/  LDL.LU R20, [R1+0x354] ;  /* 0x0003540001147983 */ /* 0x000ee80000300800 */
        /* <DEDUP_REMOVED lines=22> */
[----:B------:R1:W-:Y:S04]  /*16d80*/  STL [R1+0x1d70], R28 ;  /* 0x001d701c01007387 */ /* 0x0003e80000100800 */
[----:B------:R0:W-:Y:S01]  /*16d90*/  STL [R1+0x3f08], R29 ;  /* 0x003f081d01007387 */ /* 0x0001e20000100800 */
[----:B-1----:R-:W-:-:S03]  /*16da0*/  IMAD.SHL.U32 R28, R29, 0x2, RZ ;  /* 0x000000021d1c7824 */ /* 0x002fc600078e00ff */
[----:B0-----:R-:W3:Y:S04]  /*16db0*/  LDL.LU R29, [R1+0x2d8] ;  /* 0x0002d800011d7983 */ /* 0x001ee80000300800 */
[----:B------:R-:W3:Y:S04]  /*16dc0*/  LDL.LU R13, [R1+0x314] ;  /* 0x00031400010d7983 */ /* 0x000ee80000300800 */
[----:B----4-:R0:W-:Y:S04]  /*16dd0*/  STL [R1+0x3ee0], R12 ;  /* 0x003ee00c01007387 */ /* 0x0101e80000100800 */
[----:B--2---:R1:W-:Y:S04]  /*16de0*/  STS.U16 [R28+0x10000], R9 ;  /* 0x010000091c007388 */ /* 0x0043e80000000400 */
[----:B0-----:R-:W2:Y:S04]  /*16df0*/  LDL.LU R12, [R1+0x318] ;  /* 0x00031800010c7983 */ /* 0x001ea80000300800 */
[----:B-1----:R-:W4:Y:S04]  /*16e00*/  LDL.LU R9, [R1+0x28] ;  /* 0x0000280001097983 */ /* 0x002f280000300800 */
[----:B---3--:R0:W-:Y:S04]  /*16e10*/  STS.U16 [R28+0x10100], R11 ;  /* 0x0101000b1c007388 */ /* 0x0081e80000000400 */
[----:B0-----:R-:W3:Y:S04]  /*16e20*/  LDL.LU R11, [R1+0x3f50] ;  /* 0x003f5000010b7983 */ /* 0x001ee80000300800 */
[----:B---3--:R0:W-:Y:S04]  /*16e30*/  STS.U16 [R28+0x11000], R11 ;  /* 0x0110000b1c007388 */ /* 0x0081e80000000400 */
[----:B------:R1:W-:Y:S04]  /*16e40*/  STS.U16 [R28+0x11100], R20 ;  /* 0x011100141c007388 */ /* 0x0003e80000000400 */
[----:B0-----:R-:W3:Y:S04]  /*16e50*/  LDL.LU R11, [R1+0x3f4c] ;  /* 0x003f4c00010b7983 */ /* 0x001ee80000300800 */
[----:B-1----:R-:W3:Y:S04]  /*16e60*/  LDL.LU R20, [R1+0x3f48] ;  /* 0x003f480001147983 */ /* 0x002ee80000300800 */
        /* <DEDUP_REMOVED lines=18> */
[----:B0-----:R-:W0:Y:S04]  /*16f90*/  S2R R10, SR_TID.X ;  /* 0x00000000000a7919 */ /* 0x001e280000002100 */
[----:B------:R-:W-:Y:S04]  /*16fa0*/  STS.U16 [R28+0x1b000], R3 ;  /* 0x01b000031c007388 */ /* 0x000fe80000000400 */
[----:B------:R-:W-:Y:S04]  /*16fb0*/  STS.U16 [R28+0x1b100], R4 ;  /* 0x01b100041c007388 */ /* 0x000fe80000000400 */
[----:B------:R-:W-:Y:S04]  /*16fc0*/  STS.U16 [R28+0x1c000], R26 ;  /* 0x01c0001a1c007388 */ /* 0x000fe80000000400 */
[----:B------:R1:W-:Y:S01]  /*16fd0*/  STS.U16 [R28+0x1c100], R5 ;  /* 0x01c100051c007388 */ /* 0x0003e20000000400 */
[----:B0-----:R-:W-:-:S03]  /*16fe0*/  LOP3.LUT R10, R10, 0x7f, RZ, 0xc0, !PT ;  /* 0x0000007f0a0a7812 */ /* 0x001fc600078ec0ff */
[----:B------:R-:W-:Y:S01]  /*16ff0*/  STS.U16 [R28+0x1d000], R6 ;  /* 0x01d000061c007388 */ /* 0x000fe20000000400 */
[----:B------:R-:W-:-:S03]  /*17000*/  SHF.L.U32 R10, R10, 0x1, RZ ;  /* 0x000000010a0a7819 */ /* 0x000fc600000006ff */
[----:B------:R-:W-:Y:S04]  /*17010*/  STS.U16 [R28+0x1d100], R7 ;  /* 0x01d100071c007388 */ /* 0x000fe80000000400 */
[----:B------:R-:W-:Y:S01]  /*17020*/  STS.U16 [R28+0x1e000], R8 ;  /* 0x01e000081c007388 */ /* 0x000fe20000000400 */
[----:B------:R-:W-:-:S03]  /*17030*/  LOP3.LUT R0, R10, 0x10, RZ, 0x3c, !PT ;  /* 0x000000100a007812 */ /* 0x000fc600078e3cff */
[----:B-1----:R-:W2:Y:S04]  /*17040*/  LDL.LU R5, [R1+0x390] ;  /* 0x0003900001057983 */ /* 0x002ea80000300800 */
[----:B----4-:R0:W-:Y:S04]  /*17050*/  STS.U16 [R28+0x1e100], R9 ;  /* 0x01e100091c007388 */ /* 0x0101e80000000400 */
[----:B0-----:R-:W4:Y:S04]  /*17060*/  LDL.LU R9, [R1+0x38c] ;  /* 0x00038c0001097983 */ /* 0x001f280000300800 */
        /* <DEDUP_REMOVED lines=21> */
[----:B---3--:R0:W-:Y:S04]  /*171c0*/  STS.U16 [R28+0x1f000], R20 ;  /* 0x01f000141c007388 */ /* 0x0081e80000000400 */
[----:B------:R1:W-:Y:S04]  /*171d0*/  STS.U16 [R28+0x1f100], R11 ;  /* 0x01f1000b1c007388 */ /* 0x0003e80000000400 */
[----:B0-----:R-:W3:Y:S04]  /*171e0*/  LDL.LU R20, [R1+0x2d0] ;  /* 0x0002d00001147983 */ /* 0x001ee80000300800 */
[----:B-1----:R-:W3:Y:S04]  /*171f0*/  LDL.LU R11, [R1+0x30c] ;  /* 0x00030c00010b7983 */ /* 0x002ee80000300800 */
[----:B------:R0:W-:Y:S04]  /*17200*/  STL [R1+0x3ef4], R28 ;  /* 0x003ef41c01007387 */ /* 0x0001e80000100800 */
[----:B0-----:R-:W3:Y:S04]  /*17210*/  LDL.LU R28, [R1+0x310] ;  /* 0x00031000011c7983 */ /* 0x001ee80000300800 */
[----:B------:R-:W3:Y:S04]  /*17220*/  LDL.LU R4, [R1+0x4c] ;  /* 0x00004c0001047983 */ /* 0x000ee80000300800 */
[----:B------:R-:W3:Y:S04]  /*17230*/  LDL.LU R26, [R1+0x48] ;  /* 0x00004800011a7983 */ /* 0x000ee80000300800 */
[----:B--2---:R0:W-:Y:S04]  /*17240*/  STS.U16 [R0+0x10200], R5 ;  /* 0x0102000500007388 */ /* 0x0041e80000000400 */
[----:B0-----:R-:W2:Y:S04]  /*17250*/  LDL.LU R5, [R1+0x24] ;  /* 0x0000240001057983 */ /* 0x001ea80000300800 */
[----:B----4-:R0:W-:Y:S04]  /*17260*/  STS.U16 [R0+0x10300], R9 ;  /* 0x0103000900007388 */ /* 0x0101e80000000400 */
[----:B------:R1:W-:Y:S04]  /*17270*/  STS.U16 [R0+0x11200], R10 ;  /* 0x0112000a00007388 */ /* 0x0003e80000000400 */
[----:B------:R4:W-:Y:S04]  /*17280*/  STS.U16 [R0+0x11300], R8 ;  /* 0x0113000800007388 */ /* 0x0009e80000000400 */
[----:B0-----:R-:W2:Y:S04]  /*17290*/  LDL.LU R9, [R1+0x3f44] ;  /* 0x003f440001097983 */ /* 0x001ea80000300800 */
[----:B-1----:R-:W2:Y:S04]  /*172a0*/  LDL.LU R10, [R1+0x3f40] ;  /* 0x003f4000010a7983 */ /* 0x002ea80000300800 */
[----:B----4-:R-:W4:Y:S04]  /*172b0*/  LDL.LU R8, [R1+0x20] ;  /* 0x0000200001087983 */ /* 0x010f280000300800 */
[----:B---3--:R-:W-:Y:S04]  /*172c0*/  STS.U16 [R0+0x12200], R28 ;  /* 0x0122001c00007388 */ /* 0x008fe80000000400 */
        /* <DEDUP_REMOVED lines=19> */
[----:B------:R-:W-:Y:S04]  /*17400*/  STS.U16 [R0+0x1b300], R22 ;  /* 0x01b3001600007388 */ /* 0x000fe80000000400 */
[----:B------:R-:W-:Y:S01]  /*17410*/  STS.U16 [R0+0x1c200], R3 ;  /* 0x01c2000300007388 */ /* 0x000fe20000000400 */
[----:B0-----:R-:W-:-:S03]  /*17420*/  LOP3.LUT R7, R7, 0x7f, RZ, 0xc0, !PT ;  /* 0x0000007f07077812 */ /* 0x001fc600078ec0ff */
[----:B------:R0:W-:Y:S02]  /*17430*/  STS.U16 [R0+0x1c300], R6 ;  /* 0x01c3000600007388 */ /* 0x0001e40000000400 */
[----:B0-----:R-:W-:-:S04]  /*17440*/  SHF.L.U32 R6, R7, 0x1, RZ ;  /* 0x0000000107067819 */ /* 0x001fc800000006ff */
[----:B------:R-:W-:-:S05]  /*17450*/  LOP3.LUT R2, R6, 0x20, RZ, 0x3c, !PT ;  /* 0x0000002006027812 */ /* 0x000fca00078e3cff */
[----:B------:R-:W-:Y:S04]  /*17460*/  STL [R1+0x3f3c], R2 ;  /* 0x003f3c0201007387 */ /* 0x000fe80000100800 */
[----:B------:R0:W-:Y:S04]  /*17470*/  STL [R1+0x3f30], R6 ;  /* 0x003f300601007387 */ /* 0x0001e80000100800 */
[----:B0-----:R-:W3:Y:S01]  /*17480*/  LDL.LU R6, [R1+0x348] ;  /* 0x0003480001067983 */ /* 0x001ee20000300800 */
[----:B------:R-:W-:-:S03]  /*17490*/  IMAD.SHL.U32 R7, R7, 0x2, RZ ;  /* 0x0000000207077824 */ /* 0x000fc600078e00ff */
[----:B---3--:R0:W-:Y:S04]  /*174a0*/  STL [R1+0x3f34], R6 ;  /* 0x003f340601007387 */ /* 0x0081e80000100800 */
[----:B0-----:R-:W3:Y:S01]  /*174b0*/  LDL.LU R6, [R1+0x384] ;  /* 0x0003840001067983 */ /* 0x001ee20000300800 */
[----:B------:R-:W-:-:S03]  /*174c0*/  LOP3.LUT R2, R7, 0x10, RZ, 0x3c, !PT ;  /* 0x0000001007027812 */ /* 0x000fc600078e3cff */
[----:B------:R-:W-:Y:S04]  /*174d0*/  STS.U16 [R0+0x1d200], R4 ;  /* 0x01d2000400007388 */ /* 0x000fe80000000400 */
[----:B------:R-:W-:Y:S04]  /*174e0*/  STS.U16 [R0+0x1d300], R26 ;  /* 0x01d3001a00007388 */ /* 0x000fe80000000400 */
[----:B--2---:R-:W-:Y:S04]  /*174f0*/  STS.U16 [R0+0x1e200], R5 ;  /* 0x01e2000500007388 */ /* 0x004fe80000000400 */
[----:B----4-:R-:W-:Y:S04]  /*17500*/  STS.U16 [R2+0x1e300], R8 ;  /* 0x01e3000802007388 */ /* 0x010fe80000000400 */
[----:B------:R-:W-:Y:S04]  /*17510*/  STS.U16 [R2+0x1f200], R10 ;  /* 0x01f2000a02007388 */ /* 0x000fe80000000400 */
[----:B------:R-:W-:Y:S04]  /*17520*/  STS.U16 [R2+0x1f300], R9 ;  /* 0x01f3000902007388 */ /* 0x000fe80000000400 */
[----:B---3--:R0:W-:Y:S04]  /*17530*/  STL [R1+0x3f38], R6 ;  /* 0x003f380601007387 */ /* 0x0081e80000100800 */
[----:B0-----:R-:W2:Y:S04]  /*17540*/  LDL.LU R6, [R1+0x388] ;  /* 0x0003880001067983 */ /* 0x001ea80000300800 */
[----:B------:R-:W3:Y:S04]  /*17550*/  LDL.LU R7, [R1+0x344] ;  /* 0x0003440001077983 */ /* 0x000ee80000300800 */
[----:B------:R-:W4:Y:S04]  /*17560*/  LDL.LU R8, [R1+0x308] ;  /* 0x0003080001087983 */ /* 0x000f280000300800 */
        /* <DEDUP_REMOVED lines=25> */
[----:B------:R-:W3:Y:S04]  /*17700*/  LDL.LU R9, [R1+0x304] ;  /* 0x0003040001097983 */ /* 0x000ee80000300800 */
[----:B--2---:R0:W-:Y:S04]  /*17710*/  STS.U16 [R2+0x10400], R6 ;  /* 0x0104000602007388 */ /* 0x0041e80000000400 */
[----:B0-----:R-:W2:Y:S04]  /*17720*/  LDL.LU R6, [R1+0x3f38] ;  /* 0x003f380001067983 */ /* 0x001ea80000300800 */
[----:B--2---:R0:W-:Y:S04]  /*17730*/  STS.U16 [R2+0x10500], R6 ;  /* 0x0105000602007388 */ /* 0x0041e80000000400 */
[----:B0-----:R-:W2:Y:S04]  /*17740*/  LDL.LU R6, [R1+0x3f34] ;  /* 0x003f340001067983 */ /* 0x001ea80000300800 */
[----:B--2---:R0:W-:Y:S04]  /*17750*/  STS.U16 [R2+0x11400], R6 ;  /* 0x0114000602007388 */ /* 0x0041e80000000400 */
[----:B---3--:R1:W-:Y:S04]  /*17760*/  STS.U16 [R2+0x11500], R7 ;  /* 0x0115000702007388 */ /* 0x0083e80000000400 */
[----:B----4-:R2:W-:Y:S04]  /*17770*/  STS.U16 [R2+0x12400], R8 ;  /* 0x0124000802007388 */ /* 0x0105e80000000400 */
[----:B------:R-:W-:Y:S04]  /*17780*/  STS.U16 [R2+0x12500], R9 ;  /* 0x0125000902007388 */ /* 0x000fe80000000400 */
[----:B------:R-:W-:Y:S04]  /*17790*/  STS.U16 [R2+0x13400], R10 ;  /* 0x0134000a02007388 */ /* 0x000fe80000000400 */
[----:B------:R-:W-:Y:S04]  /*177a0*/  STS.U16 [R2+0x13500], R28 ;  /* 0x0135001c02007388 */ /* 0x000fe80000000400 */
[----:B------:R-:W-:Y:S04]  /*177b0*/  STS.U16 [R2+0x14400], R11 ;  /* 0x0144000b02007388 */ /* 0x000fe80000000400 */
[----:B------:R-:W-:Y:S04]  /*177c0*/  STS.U16 [R2+0x14500], R20 ;  /* 0x0145001402007388 */ /* 0x000fe80000000400 */
[----:B------:R-:W-:Y:S04]  /*177d0*/  STS.U16 [R2+0x15400], R12 ;  /* 0x0154000c02007388 */ /* 0x000fe80000000400 */
[----:B------:R-:W-:Y:S04]  /*177e0*/  STS.U16 [R2+0x15500], R13 ;  /* 0x0155000d02007388 */ /* 0x000fe80000000400 */
[----:B0-----:R-:W3:Y:S04]  /*177f0*/  LDL.LU R6, [R1+0x3f30] ;  /* 0x003f300001067983 */ /* 0x001ee80000300800 */
[----:B------:R-:W-:Y:S04]  /*17800*/  STS.U16 [R2+0x16400], R29 ;  /* 0x0164001d02007388 */ /* 0x000fe80000000400 */
[----:B-1----:R-:W4:Y:S04]  /*17810*/  LDL.LU R7, [R1+0x3f2c] ;  /* 0x003f2c0001077983 */ /* 0x002f280000300800 */
[----:B------:R-:W-:Y:S04]  /*17820*/  STS.U16 [R2+0x16500], R27 ;  /* 0x0165001b02007388 */ /* 0x000fe80000000400 */
[----:B--2---:R-:W2:Y:S04]  /*17830*/  LDL.LU R8, [R1+0x3f28] ;  /* 0x003f280001087983 */ /* 0x004ea80000300800 */
[----:B------:R0:W-:Y:S04]  /*17840*/  STS.U16 [R2+0x17400], R24 ;  /* 0x0174001802007388 */ /* 0x0001e80000000400 */
[----:B0-----:R-:W2:Y:S04]  /*17850*/  LDL.LU R24, [R1+0x340] ;  /* 0x0003400001187983 */ /* 0x001ea80000300800 */
[----:B--2---:R0:W-:Y:S04]  /*17860*/  STL [R1+0x3f20], R24 ;  /* 0x003f201801007387 */ /* 0x0041e80000100800 */
[----:B0-----:R-:W2:Y:S04]  /*17870*/  LDL.LU R24, [R1+0x37c] ;  /* 0x00037c0001187983 */ /* 0x001ea80000300800 */
        /* <DEDUP_REMOVED lines=8> */
[----:B--2---:R0:W-:Y:S04]  /*17900*/  STL [R1+0x3f24], R24 ;  /* 0x003f241801007387 */ /* 0x0041e80000100800 */
[----:B0-----:R-:W2:Y:S04]  /*17910*/  LDL.LU R24, [R1+0x380] ;  /* 0x0003800001187983 */ /* 0x001ea80000300800 */
[----:B------:R-:W-:Y:S04]  /*17920*/  STS.U16 [R2+0x1b500], R18 ;  /* 0x01b5001202007388 */ /* 0x000fe80000000400 */
[----:B------:R3:W-:Y:S04]  /*17930*/  STS.U16 [R2+0x1c400], R0 ;  /* 0x01c4000002007388 */ /* 0x0007e80000000400 */
[----:B------:R-:W-:Y:S04]  /*17940*/  STS.U16 [R2+0x1c500], R22 ;  /* 0x01c5001602007388 */ /* 0x000fe80000000400 */
[----:B------:R-:W-:Y:S04]  /*17950*/  STS.U16 [R2+0x1d400], R3 ;  /* 0x01d4000302007388 */ /* 0x000fe80000000400 */
[----:B------:R-:W-:Y:S01]  /*17960*/  STS.U16 [R2+0x1d500], R4 ;  /* 0x01d5000402007388 */ /* 0x000fe20000000400 */
[----:B---3--:R-:W-:-:S03]  /*17970*/  LOP3.LUT R0, R6, 0x30, RZ, 0x3c, !PT ;  /* 0x0000003006007812 */ /* 0x008fc600078e3cff */
[----:B------:R-:W-:Y:S04]  /*17980*/  STS.U16 [R2+0x1e400], R26 ;  /* 0x01e4001a02007388 */ /* 0x000fe80000000400 */
[----:B------:R0:W-:Y:S04]  /*17990*/  STS.U16 [R2+0x1e500], R5 ;  /* 0x01e5000502007388 */ /* 0x0001e80000000400 */
[----:B0-----:R-:W3:Y:S04]  /*179a0*/  LDL.LU R5, [R1+0x33c] ;  /* 0x00033c0001057983 */ /* 0x001ee80000300800 */
        /* <DEDUP_REMOVED lines=18> */
[----:B------:R0:W-:Y:S04]  /*17ad0*/  STS.U16 [R2+0x1f400], R8 ;  /* 0x01f4000802007388 */ /* 0x0001e80000000400 */
[----:B----4-:R1:W-:Y:S04]  /*17ae0*/  STS.U16 [R2+0x1f500], R7 ;  /* 0x01f5000702007388 */ /* 0x0103e80000000400 */
[----:B0-----:R-:W4:Y:S04]  /*17af0*/  LDL.LU R8, [R1+0x2c0] ;  /* 0x0002c00001087983 */ /* 0x001f280000300800 */
[----:B-1----:R-:W3:Y:S04]  /*17b00*/  LDL.LU R7, [R1+0x2fc] ;  /* 0x0002fc0001077983 */ /* 0x002ee80000300800 */
[----:B------:R-:W3:Y:S04]  /*17b10*/  LDL.LU R18, [R1+0x80] ;  /* 0x0000800001127983 */ /* 0x000ee80000300800 */
[----:B------:R-:W3:Y:S04]  /*17b20*/  LDL.LU R2, [R1+0x7c] ;  /* 0x00007c0001027983 */ /* 0x000ee80000300800 */
[----:B------:R-:W3:Y:S04]  /*17b30*/  LDL.LU R22, [R1+0x3c] ;  /* 0x00003c0001167983 */ /* 0x000ee80000300800 */
[----:B------:R-:W3:Y:S04]  /*17b40*/  LDL.LU R3, [R1+0x38] ;  /* 0x0000380001037983 */ /* 0x000ee80000300800 */
[----:B------:R-:W3:Y:S04]  /*17b50*/  LDL.LU R4, [R1+0xc] ;  /* 0x00000c0001047983 */ /* 0x000ee80000300800 */
[----:B------:R-:W3:Y:S04]  /*17b60*/  LDL.LU R26, [R1+0x8] ;  /* 0x00000800011a7983 */ /* 0x000ee80000300800 */
[----:B--2---:R0:W-:Y:S04]  /*17b70*/  STS.U16 [R0+0x10600], R24 ;  /* 0x0106001800007388 */ /* 0x0041e80000000400 */
[----:B0-----:R-:W2:Y:S04]  /*17b80*/  LDL.LU R24, [R1+0x3f24] ;  /* 0x003f240001187983 */ /* 0x001ea80000300800 */
[----:B--2---:R0:W-:Y:S04]  /*17b90*/  STS.U16 [R0+0x10700], R24 ;  /* 0x0107001800007388 */ /* 0x0041e80000000400 */
[----:B0-----:R-:W2:Y:S04]  /*17ba0*/  LDL.LU R24, [R1+0x3f20] ;  /* 0x003f200001187983 */ /* 0x001ea80000300800 */
[----:B--2---:R0:W-:Y:S04]  /*17bb0*/  STS.U16 [R0+0x11600], R24 ;  /* 0x0116001800007388 */ /* 0x0041e80000000400 */
[----:B0-----:R-:W2:Y:S04]  /*17bc0*/  LDL.LU R24, [R1+0x3f1c] ;  /* 0x003f1c0001187983 */ /* 0x001ea80000300800 */
[----:B---3--:R0:W-:Y:S04]  /*17bd0*/  STS.U16 [R0+0x11700], R5 ;  /* 0x0117000500007388 */ /* 0x0081e80000000400 */
[----:B------:R1:W-:Y:S04]  /*17be0*/  STS.U16 [R0+0x12600], R6 ;  /* 0x0126000600007388 */ /* 0x0003e80000000400 */
[----:B------:R-:W-:Y:S04]  /*17bf0*/  STS.U16 [R0+0x12700], R7 ;  /* 0x0127000700007388 */ /* 0x000fe80000000400 */
        /* <DEDUP_REMOVED lines=24> */
[----:B0-----:R-:W4:Y:S04]  /*17d80*/  LDL.LU R5, [R1+0x3f18] ;  /* 0x003f180001057983 */ /* 0x001f280000300800 */
[----:B-1----:R-:W4:Y:S01]  /*17d90*/  LDL.LU R6, [R1+0x3f14] ;  /* 0x003f140001067983 */ /* 0x002f220000300800 */
[----:B--2---:R-:W-:-:S04]  /*17da0*/  LOP3.LUT R24, R24, 0x7f, RZ, 0xc0, !PT ;  /* 0x0000007f18187812 */ /* 0x004fc800078ec0ff */
[----:B------:R-:W-:-:S04]  /*17db0*/  SHF.L.U32 R24, R24, 0x1, RZ ;  /* 0x0000000118187819 */ /* 0x000fc800000006ff */
[----:B---3--:R-:W-:-:S05]  /*17dc0*/  LOP3.LUT R0, R24, 0x40, RZ, 0x3c, !PT ;  /* 0x0000004018007812 */ /* 0x008fca00078e3cff */
[----:B------:R0:W-:Y:S04]  /*17dd0*/  STL [R1+0x3f10], R0 ;  /* 0x003f100001007387 */ /* 0x0001e80000100800 */
[----:B------:R-:W2:Y:S01]  /*17de0*/  LDL.LU R29, [R1+0x374] ;  /* 0x00037400011d7983 */ /* 0x000ea20000300800 */
[----:B0-----:R-:W-:-:S05]  /*17df0*/  LOP3.LUT R0, R24, 0x30, RZ, 0x3c, !PT ;  /* 0x0000003018007812 */ /* 0x001fca00078e3cff */
[----:B----4-:R-:W-:Y:S04]  /*17e00*/  STS.U16 [R0+0x1f600], R6 ;  /* 0x01f6000600007388 */ /* 0x010fe80000000400 */
[----:B------:R-:W-:Y:S04]  /*17e10*/  STS.U16 [R0+0x1f700], R5 ;  /* 0x01f7000500007388 */ /* 0x000fe80000000400 */
[----:B--2---:R0:W-:Y:S04]  /*17e20*/  STL [R1+0x3f0c], R29 ;  /* 0x003f0c1d01007387 */ /* 0x0041e80000100800 */
        /* <DEDUP_REMOVED lines=33> */
[----:B---3--:R0:W-:Y:S04]  /*18040*/  STS.U16 [R0+0x11800], R3 ;  /* 0x0118000300007388 */ /* 0x0081e80000000400 */
[----:B----4-:R1:W-:Y:S04]  /*18050*/  STS.U16 [R0+0x11900], R4 ;  /* 0x0119000400007388 */ /* 0x0103e80000000400 */
[----:B------:R3:W-:Y:S04]  /*18060*/  STS.U16 [R0+0x12800], R26 ;  /* 0x0128001a00007388 */ /* 0x0007e80000000400 */
[----:B0-----:R-:W4:Y:S04]  /*18070*/  LDL.LU R3, [R1+0x3f04] ;  /* 0x003f040001037983 */ /* 0x001f280000300800 */
[----:B-1----:R-:W4:Y:S04]  /*18080*/  LDL.LU R4, [R1+0x3f00] ;  /* 0x003f000001047983 */ /* 0x002f280000300800 */
[----:B---3--:R-:W3:Y:S04]  /*18090*/  LDL.LU R26, [R1+0x3efc] ;  /* 0x003efc00011a7983 */ /* 0x008ee80000300800 */
        /* <DEDUP_REMOVED lines=23> */
[----:B------:R1:W-:Y:S01]  /*18210*/  STS.U16 [R0+0x1e800], R24 ;  /* 0x01e8001800007388 */ /* 0x0003e20000000400 */
[----:B--2---:R-:W-:-:S04]  /*18220*/  SHF.L.U32 R29, R29, 0x1, RZ ;  /* 0x000000011d1d7819 */ /* 0x004fc800000006ff */
[----:B0-----:R-:W-:-:S05]  /*18230*/  LOP3.LUT R12, R29, 0x50, RZ, 0x3c, !PT ;  /* 0x000000501d0c7812 */ /* 0x001fca00078e3cff */
[----:B------:R0:W-:Y:S04]  /*18240*/  STL [R1+0x3ef8], R12 ;  /* 0x003ef80c01007387 */ /* 0x0001e80000100800 */
[----:B------:R-:W2:Y:S04]  /*18250*/  LDL.LU R28, [R1+0x370] ;  /* 0x00037000011c7983 */ /* 0x000ea80000300800 */
[----:B-1----:R-:W2:Y:S04]  /*18260*/  LDL.LU R0, [R1+0x36c] ;  /* 0x00036c0001007983 */ /* 0x002ea80000300800 */
        /* <DEDUP_REMOVED lines=13> */
[----:B------:R-:W2:Y:S01]  /*18340*/  LDL.LU R25, [R1+0x130] ;  /* 0x0001300001197983 */ /* 0x000ea20000300800 */
[----:B0-----:R-:W-:-:S03]  /*18350*/  LOP3.LUT R12, R29, 0x40, RZ, 0x3c, !PT ;  /* 0x000000401d0c7812 */ /* 0x001fc600078e3cff */
        /* <DEDUP_REMOVED lines=10> */
[----:B----4-:R1:W-:Y:S04]  /*18400*/  STS.U16 [R12+0x1f800], R4 ;  /* 0x01f800040c007388 */ /* 0x0103e80000000400 */
[----:B------:R3:W-:Y:S04]  /*18410*/  STS.U16 [R12+0x1f900], R3 ;  /* 0x01f900030c007388 */ /* 0x0007e80000000400 */
[----:B0-----:R-:W2:Y:S04]  /*18420*/  LDL.LU R26, [R1+0x2ac] ;  /* 0x0002ac00011a7983 */ /* 0x001ea80000300800 */
[----:B-1----:R-:W2:Y:S04]  /*18430*/  LDL.LU R4, [R1+0x2b0] ;  /* 0x0002b00001047983 */ /* 0x002ea80000300800 */
[----:B---3--:R-:W2:Y:S04]  /*18440*/  LDL.LU R12, [R1+0x3ef8] ;  /* 0x003ef800010c7983 */ /* 0x008ea80000300800 */
[----:B------:R-:W3:Y:S04]  /*18450*/  LDL.LU R3, [R1+0x2ec] ;  /* 0x0002ec0001037983 */ /* 0x000ee80000300800 */
[----:B--2---:R0:W-:Y:S04]  /*18460*/  STS.U16 [R12+0x10a00], R28 ;  /* 0x010a001c0c007388 */ /* 0x0041e80000000400 */
[----:B------:R1:W-:Y:S04]  /*18470*/  STS.U16 [R12+0x10b00], R0 ;  /* 0x010b00000c007388 */ /* 0x0003e80000000400 */
[----:B------:R2:W-:Y:S04]  /*18480*/  STS.U16 [R12+0x11a00], R2 ;  /* 0x011a00020c007388 */ /* 0x0005e80000000400 */
[----:B0-----:R-:W4:Y:S04]  /*18490*/  LDL.LU R28, [R1+0x3ef4] ;  /* 0x003ef400011c7983 */ /* 0x001f280000300800 */
[----:B-1----:R-:W4:Y:S04]  /*184a0*/  LDL.LU R0, [R1+0x3ef0] ;  /* 0x003ef00001007983 */ /* 0x002f280000300800 */
[----:B--2---:R-:W2:Y:S04]  /*184b0*/  LDL.LU R2, [R1+0x3eec] ;  /* 0x003eec0001027983 */ /* 0x004ea80000300800 */
[----:B------:R0:W-:Y:S04]  /*184c0*/  STS.U16 [R12+0x11b00], R22 ;  /* 0x011b00160c007388 */ /* 0x0001e80000000400 */
[----:B------:R1:W-:Y:S04]  /*184d0*/  STS.U16 [R12+0x12a00], R24 ;  /* 0x012a00180c007388 */ /* 0x0003e80000000400 */
[----:B---3--:R-:W-:Y:S04]  /*184e0*/  STS.U16 [R12+0x12b00], R3 ;  /* 0x012b00030c007388 */ /* 0x008fe80000000400 */
[----:B0-----:R-:W3:Y:S04]  /*184f0*/  LDL.LU R22, [R1+0x3ee8] ;  /* 0x003ee80001167983 */ /* 0x001ee80000300800 */
[----:B-1----:R-:W2:Y:S04]  /*18500*/  LDL.LU R24, [R1+0x3ee4] ;  /* 0x003ee40001187983 */ /* 0x002ea80000300800 */
        /* <DEDUP_REMOVED lines=16> */
[----:B------:R1:W-:Y:S04]  /*18610*/  STS.U16 [R12+0x1ba00], R17 ;  /* 0x01ba00110c007388 */ /* 0x0003e80000000400 */
[----:B0-----:R-:W3:Y:S04]  /*18620*/  LDL.LU R27, [R1+0x368] ;  /* 0x00036800011b7983 */ /* 0x001ee80000300800 */
[----:B------:R0:W-:Y:S04]  /*18630*/  STS.U16 [R12+0x1bb00], R15 ;  /* 0x01bb000f0c007388 */ /* 0x0001e80000000400 */
[----:B-1----:R-:W3:Y:S04]  /*18640*/  LDL.LU R17, [R1+0x364] ;  /* 0x0003640001117983 */ /* 0x002ee80000300800 */
        /* <DEDUP_REMOVED lines=23> */
[----:B------:R-:W3:Y:S01]  /*187c0*/  LDL.LU R19, [R1+0x60] ;  /* 0x0000600001137983 */ /* 0x000ee20000300800 */
[----:B----4-:R-:W-:-:S03]  /*187d0*/  LOP3.LUT R25, R28, 0x60, RZ, 0x3c, !PT ;  /* 0x000000601c197812 */ /* 0x010fc600078e3cff */
[----:B--2---:R0:W-:Y:S04]  /*187e0*/  STS.U16 [R12+0x1ea00], R24 ;  /* 0x01ea00180c007388 */ /* 0x0041e80000000400 */
[----:B---3--:R1:W-:Y:S04]  /*187f0*/  STS.U16 [R12+0x1eb00], R22 ;  /* 0x01eb00160c007388 */ /* 0x0083e80000000400 */
[----:B------:R2:W-:Y:S04]  /*18800*/  STS.U16 [R12+0x1fa00], R2 ;  /* 0x01fa00020c007388 */ /* 0x0005e80000000400 */
[----:B0-----:R-:W3:Y:S04]  /*18810*/  LDL.LU R24, [R1+0x228] ;  /* 0x0002280001187983 */ /* 0x001ee80000300800 */
[----:B-1----:R-:W4:Y:S04]  /*18820*/  LDL.LU R22, [R1+0x264] ;  /* 0x0002640001167983 */ /* 0x002f280000300800 */
[----:B--2---:R-:W2:Y:S04]  /*18830*/  LDL.LU R2, [R1+0x268] ;  /* 0x0002680001027983 */ /* 0x004ea80000300800 */
[----:B------:R0:W-:Y:S04]  /*18840*/  STS.U16 [R12+0x1fb00], R0 ;  /* 0x01fb00000c007388 */ /* 0x0001e80000000400 */
[----:B0-----:R-:W2:Y:S04]  /*18850*/  LDL.LU R12, [R1+0x3ee0] ;  /* 0x003ee000010c7983 */ /* 0x001ea80000300800 */
[----:B------:R-:W2:Y:S04]  /*18860*/  LDL.LU R0, [R1+0x2a4] ;  /* 0x0002a40001007983 */ /* 0x000ea80000300800 */
[----:B------:R0:W-:Y:S04]  /*18870*/  STS.U16 [R25+0x10c00], R27 ;  /* 0x010c001b19007388 */ /* 0x0001e80000000400 */
        /* <DEDUP_REMOVED lines=13> */
[----:B--2---:R-:W-:Y:S04]  /*18950*/  STS.U16 [R25+0x13d00], R0 ;  /* 0x013d000019007388 */ /* 0x004fe80000000400 */
[----:B------:R-:W-:Y:S04]  /*18960*/  STS.U16 [R25+0x14c00], R2 ;  /* 0x014c000219007388 */ /* 0x000fe80000000400 */
[----:B----4-:R-:W-:Y:S04]  /*18970*/  STS.U16 [R25+0x14d00], R22 ;  /* 0x014d001619007388 */ /* 0x010fe80000000400 */
        /* <DEDUP_REMOVED lines=14> */
[----:B------:R1:W-:Y:S04]  /*18a60*/  STS.U16 [R25+0x1cc00], R21 ;  /* 0x01cc001519007388 */ /* 0x0003e80000000400 */
[----:B------:R2:W-:Y:S04]  /*18a70*/  STS.U16 [R25+0x1cd00], R19 ;  /* 0x01cd001319007388 */ /* 0x0005e80000000400 */
[----:B0-----:R-:W3:Y:S04]  /*18a80*/  LDL.LU R23, [R1+0x360] ;  /* 0x0003600001177983 */ /* 0x001ee80000300800 */
[----:B-1----:R-:W4:Y:S04]  /*18a90*/  LDL.LU R21, [R1+0x35c] ;  /* 0x00035c0001157983 */ /* 0x002f280000300800 */
[----:B--2---:R-:W2:Y:S04]  /*18aa0*/  LDL.LU R19, [R1+0x320] ;  /* 0x0003200001137983 */ /* 0x004ea80000300800 */
[----:B------:R0:W-:Y:S04]  /*18ab0*/  STS.U16 [R25+0x1dc00], R29 ;  /* 0x01dc001d19007388 */ /* 0x0001e80000000400 */
[----:B0-----:R-:W2:Y:S04]  /*18ac0*/  LDL.LU R29, [R1+0x31c] ;  /* 0x00031c00011d7983 */ /* 0x001ea80000300800 */
        /* <DEDUP_REMOVED lines=13> */
[----:B------:R-:W-:-:S03]  /*18ba0*/  LOP3.LUT R3, R28, 0x70, RZ, 0x3c, !PT ;  /* 0x000000701c037812 */ /* 0x000fc600078e3cff */
[----:B------:R-:W2:Y:S04]  /*18bb0*/  LDL.LU R20, [R1+0xa0] ;  /* 0x0000a00001147983 */ /* 0x000ea80000300800 */
[----:B------:R-:W2:Y:S04]  /*18bc0*/  LDL.LU R13, [R1+0x9c] ;  /* 0x00009c00010d7983 */ /* 0x000ea80000300800 */
[----:B------:R0:W-:Y:S04]  /*18bd0*/  STS.U16 [R25+0x1dd00], R18 ;  /* 0x01dd001219007388 */ /* 0x0001e80000000400 */
[----:B------:R1:W-:Y:S04]  /*18be0*/  STS.U16 [R25+0x1ec00], R16 ;  /* 0x01ec001019007388 */ /* 0x0003e80000000400 */
[----:B------:R1:W-:Y:S04]  /*18bf0*/  STS.U16 [R25+0x1ed00], R14 ;  /* 0x01ed000e19007388 */ /* 0x0003e80000000400 */
[----:B0-----:R-:W2:Y:S04]  /*18c00*/  LDL.LU R18, [R1+0x260] ;  /* 0x0002600001127983 */ /* 0x001ea80000300800 */
[----:B-1----:R-:W2:Y:S04]  /*18c10*/  LDL.LU R16, [R1+0x29c] ;  /* 0x00029c0001107983 */ /* 0x002ea80000300800 */
[----:B------:R-:W2:Y:S04]  /*18c20*/  LDL.LU R28, [R1+0x5c] ;  /* 0x00005c00011c7983 */ /* 0x000ea80000300800 */
[----:B------:R-:W2:Y:S04]  /*18c30*/  LDL.LU R14, [R1+0x2a0] ;  /* 0x0002a000010e7983 */ /* 0x000ea80000300800 */
[----:B------:R0:W-:Y:S04]  /*18c40*/  STS.U16 [R25+0x1fc00], R15 ;  /* 0x01fc000f19007388 */ /* 0x0001e80000000400 */
[----:B------:R1:W-:Y:S04]  /*18c50*/  STS.U16 [R25+0x1fd00], R17 ;  /* 0x01fd001119007388 */ /* 0x0003e80000000400 */
[----:B0-----:R-:W2:Y:S04]  /*18c60*/  LDL.LU R15, [R1+0x2dc] ;  /* 0x0002dc00010f7983 */ /* 0x001ea80000300800 */
[----:B-1----:R-:W2:Y:S04]  /*18c70*/  LDL.LU R25, [R1+0x3ec0] ;  /* 0x003ec00001197983 */ /* 0x002ea80000300800 */
[----:B------:R-:W2:Y:S04]  /*18c80*/  LDL.LU R17, [R1+0x2e0] ;  /* 0x0002e00001117983 */ /* 0x000ea80000300800 */
[----:B---3--:R0:W-:Y:S04]  /*18c90*/  STS.U16 [R3+0x10e00], R23 ;  /* 0x010e001703007388 */ /* 0x0081e80000000400 */
[----:B----4-:R1:W-:Y:S04]  /*18ca0*/  STS.U16 [R3+0x10f00], R21 ;  /* 0x010f001503007388 */ /* 0x0103e80000000400 */
[----:B--2---:R2:W-:Y:S04]  /*18cb0*/  STS.U16 [R3+0x11e00], R19 ;  /* 0x011e001303007388 */ /* 0x0045e80000000400 */
[----:B0-----:R-:W2:Y:S04]  /*18cc0*/  LDL.LU R23, [R1+0x3ebc] ;  /* 0x003ebc0001177983 */ /* 0x001ea80000300800 */
[----:B-1----:R-:W4:Y:S04]  /*18cd0*/  LDL.LU R21, [R1+0x3eb8] ;  /* 0x003eb80001157983 */ /* 0x002f280000300800 */
[----:B--2---:R-:W2:Y:S04]  /*18ce0*/  LDL.LU R19, [R1+0x3eb4] ;  /* 0x003eb40001137983 */ /* 0x004ea80000300800 */
[----:B------:R0:W-:Y:S04]  /*18cf0*/  STS.U16 [R3+0x11f00], R29 ;  /* 0x011f001d03007388 */ /* 0x0001e80000000400 */
[----:B0-----:R-:W2:Y:S04]  /*18d00*/  LDL.LU R29, [R1+0x3eb0] ;  /* 0x003eb000011d7983 */ /* 0x001ea80000300800 */
[----:B------:R0:W-:Y:S04]  /*18d10*/  STS.U16 [R3+0x12e00], R17 ;  /* 0x012e001103007388 */ /* 0x0001e80000000400 */
[----:B------:R-:W-:Y:S04]  /*18d20*/  STS.U16 [R3+0x12f00], R15 ;  /* 0x012f000f03007388 */ /* 0x000fe80000000400 */
[----:B------:R-:W-:Y:S04]  /*18d30*/  STS.U16 [R3+0x13e00], R14 ;  /* 0x013e000e03007388 */ /* 0x000fe80000000400 */
[----:B------:R1:W-:Y:S04]  /*18d40*/  STS.U16 [R3+0x13f00], R16 ;  /* 0x013f001003007388 */ /* 0x0003e80000000400 */
[----:B------:R-:W-:Y:S04]  /*18d50*/  STS.U16 [R3+0x14e00], R18 ;  /* 0x014e001203007388 */ /* 0x000fe80000000400 */
[----:B------:R1:W-:Y:S04]  /*18d60*/  STS.U16 [R3+0x14f00], R0 ;  /* 0x014f000003007388 */ /* 0x0003e80000000400 */
[----:B0-----:R-:W3:Y:S04]  /*18d70*/  LDL R17, [R1+0x640] ;  /* 0x0006400001117983 */ /* 0x001ee80000100800 */
[----:B-1----:R-:W3:Y:S04]  /*18d80*/  LDL R16, [R1+0x1514] ;  /* 0x0015140001107983 */ /* 0x002ee80000100800 */
[----:B------:R-:W3:Y:S04]  /*18d90*/  LDL R0, [R1+0x678] ;  /* 0x0006780001007983 */ /* 0x000ee80000100800 */
        /* <DEDUP_REMOVED lines=14> */
[----:B0-----:R-:W3:Y:S04]  /*18e80*/  LDL R2, [R1+0x1510] ;  /* 0x0015100001027983 */ /* 0x001ee80000100800 */
[----:B------:R-:W-:Y:S04]  /*18e90*/  STS.U16 [R3+0x1ce00], R28 ;  /* 0x01ce001c03007388 */ /* 0x000fe80000000400 */
[----:B--2---:R0:W-:Y:S04]  /*18ea0*/  STS.U16 [R3+0x1cf00], R29 ;  /* 0x01cf001d03007388 */ /* 0x0041e80000000400 */
[----:B0-----:R-:W2:Y:S04]  /*18eb0*/  LDL R29, [R1+0x150c] ;  /* 0x00150c00011d7983 */ /* 0x001ea80000100800 */
[----:B------:R-:W-:Y:S04]  /*18ec0*/  STS.U16 [R3+0x1de00], R19 ;  /* 0x01de001303007388 */ /* 0x000fe80000000400 */
[----:B----4-:R-:W-:Y:S04]  /*18ed0*/  STS.U16 [R3+0x1df00], R21 ;  /* 0x01df001503007388 */ /* 0x010fe80000000400 */
[----:B------:R-:W-:Y:S04]  /*18ee0*/  STS.U16 [R3+0x1ee00], R23 ;  /* 0x01ee001703007388 */ /* 0x000fe80000000400 */
[----:B------:R-:W-:Y:S04]  /*18ef0*/  STS.U16 [R3+0x1ef00], R25 ;  /* 0x01ef001903007388 */ /* 0x000fe80000000400 */
[----:B------:R-:W-:Y:S04]  /*18f00*/  STS.U16 [R3+0x1fe00], R27 ;  /* 0x01fe001b03007388 */ /* 0x000fe80000000400 */
[----:B------:R-:W-:Y:S04]  /*18f10*/  STS.U16 [R3+0x1ff00], R12 ;  /* 0x01ff000c03007388 */ /* 0x000fe80000000400 */
[----:B------:R-:W-:Y:S06]  /*18f20*/  BAR.SYNC.DEFER_BLOCKING 0x0 ;  /* 0x0000000000007b1d */ /* 0x000fec0000010000 */
[----:B---3--:R-:W0:Y:S04]  /*18f30*/  LDSM.16.MT88.4 R24, [R17] ;  /* 0x000000001118783b */ /* 0x008e280000004200 */
[----:B------:R-:W1:Y:S04]  /*18f40*/  LDSM.16.M88.4 R8, [R0+0x10000] ;  /* 0x010000000008783b */ /* 0x000e680000000200 */
[----:B------:R-:W3:Y:S04]  /*18f50*/  LDSM.16.M88.4 R4, [R0+0x14000] ;  /* 0x014000000004783b */ /* 0x000ee80000000200 */
[----:B------:R-:W4:Y:S04]  /*18f60*/  LDSM.16.M88.4 R20, [R0+0x18000] ;  /* 0x018000000014783b */ /* 0x000f280000000200 */
[----:B------:R-:W3:Y:S04]  /*18f70*/  LDSM.16.M88.4 R12, [R0+0x1c000] ;  /* 0x01c00000000c783b */ /* 0x000ee80000000200 */
[----:B0-----:R-:W-:Y:S04]  /*18f80*/  STL [R1+0x3e9c], R27 ;  /* 0x003e9c1b01007387 */ /* 0x001fe80000100800 */
[----:B-1----:R-:W-:Y:S04]  /*18f90*/  STL [R1+0x3d34], R10 ;  /* 0x003d340a01007387 */ /* 0x002fe80000100800 */
[----:B------:R-:W-:Y:S04]  /*18fa0*/  STL [R1+0x3d30], R11 ;  /* 0x003d300b01007387 */ /* 0x000fe80000100800 */
[----:B---3--:R-:W-:Y:S04]  /*18fb0*/  STL.64 [R1+0x3ea8], R6 ;  /* 0x003ea80601007387 */ /* 0x008fe80000100a00 */
[----:B------:R-:W-:Y:S04]  /*18fc0*/  STL.64 [R1+0x3ea0], R4 ;  /* 0x003ea00401007387 */ /* 0x000fe80000100a00 */
[----:B------:R-:W0:Y:S04]  /*18fd0*/  LDSM.16.MT88.4 R4, [R16] ;  /* 0x000000001004783b */ /* 0x000e280000004200 */
[----:B----4-:R-:W-:Y:S04]  /*18fe0*/  STL [R1+0x3dec], R22 ;  /* 0x003dec1601007387 */ /* 0x010fe80000100800 */
[----:B------:R-:W-:Y:S04]  /*18ff0*/  STL [R1+0x3de8], R23 ;  /* 0x003de81701007387 */ /* 0x000fe80000100800 */
[----:B------:R-:W-:Y:S04]  /*19000*/  STL [R1+0x3d68], R15 ;  /* 0x003d680f01007387 */ /* 0x000fe80000100800 */
[----:B------:R-:W-:Y:S04]  /*19010*/  STL [R1+0x3e98], R14 ;  /* 0x003e980e01007387 */ /* 0x000fe80000100800 */
[----:B------:R-:W-:Y:S04]  /*19020*/  STL.64 [R1+0x3e90], R12 ;  /* 0x003e900c01007387 */ /* 0x000fe80000100a00 */
[----:B------:R1:W-:Y:S04]  /*19030*/  STL [R1+0x3788], R0 ;  /* 0x0037880001007387 */ /* 0x0003e80000100800 */
[----:B------:R-:W3:Y:S04]  /*19040*/  LDSM.16.MT88.4 R12, [R2] ;  /* 0x00000000020c783b */ /* 0x000ee80000004200 */
[----:B0-----:R-:W-:Y:S01]  /*19050*/  STL.64 [R1+0x70], R4 ;  /* 0x0000700401007387 */ /* 0x001fe20000100a00 */
[----:B------:R-:W-:Y:S01]  /*19060*/  IMAD.MOV.U32 R11, RZ, RZ, R4 ;  /* 0x000000ffff0b7224 */ /* 0x000fe200078e0004 */
[----:B------:R-:W-:Y:S01]  /*19070*/  MOV R10, R5 ;  /* 0x00000005000a7202 */ /* 0x000fe20000000f00 */
[----:B-1----:R-:W-:Y:S01]  /*19080*/  IMAD.MOV.U32 R0, RZ, RZ, R7 ;  /* 0x000000ffff007224 */ /* 0x002fe200078e0007 */
[----:B------:R-:W-:Y:S01]  /*19090*/  MOV R3, R6 ;  /* 0x0000000600037202 */ /* 0x000fe20000000f00 */
[----:B------:R-:W-:Y:S04]  /*190a0*/  STL.64 [R1+0x78], R6 ;  /* 0x0000780601007387 */ /* 0x000fe80000100a00 */
[----:B---3--:R-:W-:Y:S04]  /*190b0*/  STL.64 [R1+0x50], R12 ;  /* 0x0000500c01007387 */ /* 0x008fe80000100a00 */
[----:B------:R-:W-:Y:S04]  /*190c0*/  STL.64 [R1+0x58], R14 ;  /* 0x0000580e01007387 */ /* 0x000fe80000100a00 */
[----:B--2---:R-:W0:Y:S04]  /*190d0*/  LDSM.16.MT88.4 R4, [R29] ;  /* 0x000000001d04783b */ /* 0x004e280000004200 */
[----:B0-----:R-:W-:Y:S01]  /*190e0*/  STL.64 [R1+0x30], R4 ;  /* 0x0000300401007387 */ /* 0x001fe20000100a00 */
[----:B------:R-:W-:Y:S01]  /*190f0*/  MOV R15, R4 ;  /* 0x00000004000f7202 */ /* 0x000fe20000000f00 */
[----:B------:R-:W-:Y:S01]  /*19100*/  IMAD.MOV.U32 R13, RZ, RZ, R6 ;  /* 0x000000ffff0d7224 */ /* 0x000fe200078e0006 */
[----:B------:R-:W-:Y:S01]  /*19110*/  MOV R14, R5 ;  /* 0x00000005000e7202 */ /* 0x000fe20000000f00 */
[----:B------:R-:W-:Y:S01]  /*19120*/  STL.64 [R1+0x38], R6 ;  /* 0x0000380601007387 */ /* 0x000fe20000100a00 */
[----:B------:R-:W-:-:S03]  /*19130*/  MOV R12, R7 ;  /* 0x00000007000c7202 */ /* 0x000fc60000000f00 */
[----:B------:R-:W0:Y:S04]  /*19140*/  LDSM.16.MT88.4 R4, [R17+0x80] ;  /* 0x000080001104783b */ /* 0x000e280000004200 */
[----:B------:R-:W1:Y:S04]  /*19150*/  LDSM.16.MT88.4 R16, [R16+0x80] ;  /* 0x000080001010783b */ /* 0x000e680000004200 */
[----:B0-----:R-:W-:Y:S01]  /*19160*/  STL.64 [R1+0x80], R4 ;  /* 0x0000800401007387 */ /* 0x001fe20000100a00 */
[----:B------:R-:W-:Y:S01]  /*19170*/  MOV R23, R6 ;  /* 0x0000000600177202 */ /* 0x000fe20000000f00 */
[----:B------:R-:W-:Y:S01]  /*19180*/  IMAD.MOV.U32 R28, RZ, RZ, R5 ;  /* 0x000000ffff1c7224 */ /* 0x000fe200078e0005 */
[----:B------:R-:W-:Y:S01]  /*19190*/  MOV R22, R7 ;  /* 0x0000000700167202 */ /* 0x000fe20000000f00 */
[----:B------:R0:W-:Y:S01]  /*191a0*/  STL.64 [R1+0x88], R6 ;  /* 0x0000880601007387 */ /* 0x0001e20000100a00 */
[----:B------:R-:W-:-:S03]  /*191b0*/  MOV R27, R4 ;  /* 0x00000004001b7202 */ /* 0x000fc60000000f00 */
[----:B0-----:R-:W2:Y:S04]  /*191c0*/  LDL.LU.64 R6, [R1+0x3ea8] ;  /* 0x003ea80001067983 */ /* 0x001ea80000300a00 */
[----:B------:R-:W3:Y:S04]  /*191d0*/  LDL.LU.64 R4, [R1+0x3ea0] ;  /* 0x003ea00001047983 */ /* 0x000ee80000300a00 */
[----:B-1----:R-:W-:Y:S04]  /*191e0*/  STL.64 [R1+0x60], R16 ;  /* 0x0000601001007387 */ /* 0x002fe80000100a00 */
[----:B------:R-:W-:Y:S04]  /*191f0*/  STL.64 [R1+0x68], R18 ;  /* 0x0000681201007387 */ /* 0x000fe80000100a00 */
[----:B------:R-:W0:Y:S04]  /*19200*/  LDSM.16.MT88.4 R16, [R2+0x80] ;  /* 0x000080000210783b */ /* 0x000e280000004200 */
[----:B------:R-:W-:Y:S04]  /*19210*/  STL [R1+0x3df0], R2 ;  /* 0x003df00201007387 */ /* 0x000fe80000100800 */
[----:B0-----:R-:W-:Y:S04]  /*19220*/  STL.64 [R1+0x40], R16 ;  /* 0x0000401001007387 */ /* 0x001fe80000100a00 */
[----:B------:R-:W-:Y:S04]  /*19230*/  STL.64 [R1+0x48], R18 ;  /* 0x0000481201007387 */ /* 0x000fe80000100a00 */
[----:B------:R-:W0:Y:S04]  /*19240*/  LDSM.16.MT88.4 R16, [R29+0x80] ;  /* 0x000080001d10783b */ /* 0x000e280000004200 */
[----:B0-----:R-:W-:Y:S04]  /*19250*/  STL.64 [R1+0x3e68], R18 ;  /* 0x003e681201007387 */ /* 0x001fe80000100a00 */
[----:B------:R0:W-:Y:S02]  /*19260*/  STL.64 [R1+0x3e60], R16 ;  /* 0x003e601001007387 */ /* 0x0001e40000100a00 */
[----:B0-----:R-:W-:-:S02]  /*19270*/  IMAD.MOV.U32 R16, RZ, RZ, R27 ;  /* 0x000000ffff107224 */ /* 0x001fc400078e001b */
[----:B------:R-:W4:Y:S01]  /*19280*/  LDL.LU R27, [R1+0x3e9c] ;  /* 0x003e9c00011b7983 */ /* 0x000f220000300800 */
[----:B------:R-:W-:Y:S01]  /*19290*/  MOV R18, R23 ;  /* 0x0000001700127202 */ /* 0x000fe20000000f00 */
[----:B------:R-:W-:Y:S01]  /*192a0*/  IMAD.MOV.U32 R19, RZ, RZ, R22 ;  /* 0x000000ffff137224 */ /* 0x000fe200078e0016 */
[----:B------:R-:W-:-:S04]  /*192b0*/  MOV R17, R28 ;  /* 0x0000001c00117202 */ /* 0x000fc80000000f00 */
[----:B------:R0:W-:Y:S04]  /*192c0*/  STL.64 [R1+0x3e78], R18 ;  /* 0x003e781201007387 */ /* 0x0001e80000100a00 */
[----:B------:R1:W-:Y:S01]  /*192d0*/  STL.64 [R1+0x3e70], R16 ;  /* 0x003e701001007387 */ /* 0x0003e20000100a00 */
[----:B0-----:R-:W-:Y:S01]  /*192e0*/  IMAD.MOV.U32 R18, RZ, RZ, R13 ;  /* 0x000000ffff127224 */ /* 0x001fe200078e000d */
[----:B------:R-:W-:Y:S02]  /*192f0*/  MOV R19, R12 ;  /* 0x0000000c00137202 */ /* 0x000fe40000000f00 */
[----:B-1----:R-:W-:Y:S02]  /*19300*/  MOV R16, R15 ;  /* 0x0000000f00107202 */ /* 0x002fe40000000f00 */
[----:B------:R-:W-:Y:S01]  /*19310*/  MOV R17, R14 ;  /* 0x0000000e00117202 */ /* 0x000fe20000000f00 */
[----:B------:R0:W-:Y:S04]  /*19320*/  STL.64 [R1+0x3e88], R18 ;  /* 0x003e881201007387 */ /* 0x0001e80000100a00 */
[----:B------:R1:W-:Y:S04]  /*19330*/  STL.64 [R1+0x3e80], R16 ;  /* 0x003e801001007387 */ /* 0x0003e80000100a00 */
[----:B0-----:R-:W2:Y:S04]  /*19340*/  LDL.64 R18, [R1+0x58] ;  /* 0x0000580001127983 */ /* 0x001ea80000100a00 */
[----:B-1----:R-:W2:Y:S01]  /*19350*/  LDL.64 R16, [R1+0x50] ;  /* 0x0000500001107983 */ /* 0x002ea20000100a00 */
[C---:B----4-:R-:W-:Y:S11]  /*19360*/  HMMA.16816.F32.BF16 R12, R24.reuse, R8, RZ ;  /* 0x00000008180c723c */ /* 0x050ff600000418ff */
[----:B------:R-:W-:Y:S11]  /*19370*/  @!UPT UIADD3 URZ, URZ, URZ, URZ ;  /* 0x0000003f3f3ff290 */ /* 0x000ff6000fffe03f */
[----:B------:R-:W-:Y:S01]  /*19380*/  @!UPT UIADD3 URZ, URZ, URZ, URZ ;  /* 0x0000003f3f3ff290 */ /* 0x000fe2000fffe03f */
[----:B------:R-:W-:Y:S04]  /*19390*/  STL.64 [R1+0x180], R12 ;  /* 0x0001800c01007387 */ /* 0x000fe80000100a00 */
[----:B------:R3:W-:Y:S02]  /*193a0*/  STL.64 [R1+0x188], R14 ;  /* 0x0001880e01007387 */ /* 0x0007e40000100a00 */
[C---:B---3--:R-:W-:Y:S11]  /*193b0*/  HMMA.16816.F32.BF16 R12, R24.reuse, R4, RZ ;  /* 0x00000004180c723c */ /* 0x048ff600000418ff */
[----:B------:R-:W-:Y:S11]  /*193c0*/  @!UPT UIADD3 URZ, URZ, URZ, URZ ;  /* 0x0000003f3f3ff290 */ /* 0x000ff6000fffe03f */
[----:B------:R-:W-:Y:S01]  /*193d0*/  @!UPT UIADD3 URZ, URZ, URZ, URZ ;  /* 0x0000003f3f3ff290 */ /* 0x000fe2000fffe03f */
[----:B------:R-:W-:Y:S04]  /*193e0*/  STL.64 [R1+0x170], R12 ;  /* 0x0001700c01007387 */ /* 0x000fe80000100a00 */
[----:B------:R0:W-:Y:S02]  /*193f0*/  STL.64 [R1+0x178], R14 ;  /* 0x0001780e01007387 */ /* 0x0001e40000100a00 */
[----:B0-----:R-:W-:Y:S11]  /*19400*/  HMMA.16816.F32.BF16 R12, R24, R20, RZ ;  /* 0x00000014180c723c */ /* 0x001ff600000418ff */
[----:B------:R-:W-:Y:S11]  /*19410*/  @!UPT UIADD3 URZ, URZ, URZ, URZ ;  /* 0x0000003f3f3ff290 */ /* 0x000ff6000fffe03f */
[----:B------:R-:W-:Y:S01]  /*19420*/  @!UPT UIADD3 URZ, URZ, URZ, URZ ;  /* 0x0000003f3f3ff290 */ /* 0x000fe2000fffe03f */
[----:B------:R-:W-:Y:S04]  /*19430*/  STL.64 [R1+0x160], R12 ;  /* 0x0001600c01007387 */ /* 0x000fe80000100a00 */
[----:B------:R0:W-:Y:S04]  /*19440*/  STL.64 [R1+0x168], R14 ;  /* 0x0001680e01007387 */ /* 0x0001e80000100a00 */
[----:B0-----:R-:W3:Y:S04]  /*19450*/  LDL.LU R14, [R1+0x3e98] ;  /* 0x003e9800010e7983 */ /* 0x001ee80000300800 */
[----:B------:R-:W4:Y:S01]  /*19460*/  LDL.LU.64 R12, [R1+0x3e90] ;  /* 0x003e9000010c7983 */ /* 0x000f220000300a00 */
[----:B------:R-:W-:-:S03]  /*19470*/  MOV R22, R3 ;  /* 0x0000000300167202 */ /* 0x000fc60000000f00 */
[----:B------:R0:W-:Y:S01]  /*19480*/  STL [R1+0x3df8], R20 ;  /* 0x003df81401007387 */ /* 0x0001e20000100800 */
[----:B------:R-:W-:-:S03]  /*19490*/  MOV R23, R0 ;  /* 0x0000000000177202 */ /* 0x000fc60000000f00 */
[----:B------:R1:W-:Y:S01]  /*194a0*/  STL [R1+0x3df4], R21 ;  /* 0x003df41501007387 */ /* 0x0003e20000100800 */
[----:B0-----:R-:W-:Y:S01]  /*194b0*/  MOV R20, R11 ;  /* 0x0000000b00147202 */ /* 0x001fe20000000f00 */
[----:B-1----:R-:W-:-:S07]  /*194c0*/  IMAD.MOV.U32 R21, RZ, RZ, R10 ;  /* 0x000000ffff157224 */ /* 0x002fce00078e000a */
[----:B------:R-:W-:Y:S11]  /*194d0*/  HMMA.16816.F32.BF16 R20, R20, R8, RZ ;  /* 0x000000081414723c */ /* 0x000ff600000418ff */
[----:B------:R-:W-:Y:S11]  /*194e0*/  @!UPT UIADD3 URZ, URZ, URZ, URZ ;  /* 0x0000003f3f3ff290 */ /* 0x000ff6000fffe03f */
[----:B------:R-:W-:Y:S02]  /*194f0*/  @!UPT UIADD3 URZ, URZ, URZ, URZ ;  /* 0x0000003f3f3ff290 */ /* 0x000fe4000fffe03f */
[----:B------:R-:W-:Y:S02]  /*19500*/  MOV R10, R21 ;  /* 0x00000015000a7202 */ /* 0x000fe40000000f00 */
[----:B------:R-:W-:Y:S01]  /*19510*/  MOV R11, R22 ;  /* 0x00000016000b7202 */ /* 0x000fe20000000f00 */
[----:B--2---:R-:W-:Y:S01]  /*19520*/  IMAD.MOV.U32 R2, RZ, RZ, R19 ;  /* 0x000000ffff027224 */ /* 0x004fe200078e0013 */
[----:B----4-:R-:W-:Y:S11]  /*19530*/  HMMA.16816.F32.BF16 R24, R24, R12, RZ ;  /* 0x0000000c1818723c */ /* 0x010ff600000418ff */
[----:B------:R-:W-:Y:S11]  /*19540*/  @!UPT UIADD3 URZ, URZ, URZ, URZ ;  /* 0x0000003f3f3ff290 */ /* 0x000ff6000fffe03f */
[----:B------:R-:W-:Y:S01]  /*19550*/  @!UPT UIADD3 URZ, URZ, URZ, URZ ;  /* 0x0000003f3f3ff290 */ /* 0x000fe2000fffe03f */
[----:B------:R0:W-:Y:S01]  /*19560*/  STL.64 [R1+0x140], R24 ;  /* 0x0001401801007387 */ /* 0x0001e20000100a00 */
[----:B------:R-:W-:-:S03]  /*19570*/  IMAD.MOV.U32 R28, RZ, RZ, R27 ;  /* 0x000000ffff1c7224 */ /* 0x000fc600078e001b */
[----:B------:R1:W-:Y:S04]  /*19580*/  STL [R1+0x148], R26 ;  /* 0x0001481a01007387 */ /* 0x0003e80000100800 */
[----:B0-----:R-:W2:Y:S04]  /*19590*/  LDL.64 R24, [R1+0x40] ;  /* 0x0000400001187983 */ /* 0x001ea80000100a00 */
[----:B-1----:R-:W2:Y:S04]  /*195a0*/  LDL.64 R26, [R1+0x48] ;  /* 0x00004800011a7983 */ /* 0x002ea80000100a00 */
[----:B---3--:R0:W-:Y:S04]  /*195b0*/  STL [R1+0x3dc8], R14 ;  /* 0x003dc80e01007387 */ /* 0x0081e80000100800 */
[----:B------:R1:W-:Y:S04]  /*195c0*/  STL.64 [R1+0x3dc0], R12 ;  /* 0x003dc00c01007387 */ /* 0x0003e80000100a00 */
[----:B0-----:R-:W3:Y:S04]  /*195d0*/  LDL.64 R14, [R1+0x68] ;  /* 0x00006800010e7983 */ /* 0x001ee80000100a00 */
[----:B-1----:R-:W3:Y:S04]  /*195e0*/  LDL.64 R12, [R1+0x60] ;  /* 0x00006000010c7983 */ /* 0x002ee80000100a00 */
[----:B------:R-:W-:Y:S04]  /*195f0*/  STL [R1+0x3d38], R28 ;  /* 0x003d381c01007387 */ /* 0x000fe80000100800 */
[----:B------:R-:W-:Y:S04]  /*19600*/  STL [R1+0x130], R20 ;  /* 0x0001301401007387 */ /* 0x000fe80000100800 */
[----:B------:R0:W-:Y:S02]  /*19610*/  STL [R1+0x13c], R23 ;  /* 0x00013c1701007387 */ /* 0x0001e40000100800 */
[----:B0-----:R-:W-:Y:S02]  /*19620*/  HMMA.16816.F32.BF16 R20, R16, R8, RZ ;  /* 0x000000081014723c */ /* 0x001fe400000418ff */
[----:B------:R0:W-:Y:S04]  /*19630*/  STL [R1+0x3d40], R10 ;  /* 0x003d400a01007387 */ /* 0x0001e80000100800 */
[----:B------:R1:W-:Y:S01]  /*19640*/  STL [R1+0x3d3c], R11 ;  /* 0x003d3c0b01007387 */ /* 0x0003e20000100800 */
[----:B0-----:R-:W-:-:S02]  /*19650*/  MOV R10, R18 ;  /* 0x00000012000a7202 */ /* 0x001fc40000000f00 */
[----:B-1----:R-:W-:Y:S11]  /*19660*/  MOV R11, R17 ;  /* 0x00000011000b7202 */ /* 0x002ff60000000f00 */
[----:B------:R-:W-:Y:S03]  /*19670*/  @!UPT UIADD3 URZ, URZ, URZ, URZ ;  /* 0x0000003f3f3ff290 */ /* 0x000fe6000fffe03f */
[----:B------:R0:W-:Y:S04]  /*19680*/  STL.64 [R1+0x100], R20 ;  /* 0x0001001401007387 */ /* 0x0001e80000100a00 */
[----:B------:R-:W-:Y:S04]  /*19690*/  STL.64 [R1+0x108], R22 ;  /* 0x0001081601007387 */ /* 0x000fe80000100a00 */
[----:B------:R-:W4:Y:S01]  /*196a0*/  LDL.LU.64 R18, [R1+0x3e88] ;  /* 0x003e880001127983 */ /* 0x000f220000300a00 */
[----:B0-----:R-:W-:-:S03]  /*196b0*/  IMAD.MOV.U32 R20, RZ, RZ, R16 ;  /* 0x000000ffff147224 */ /* 0x001fc600078e0010 */
[----:B------:R-:W4:Y:S02]  /*196c0*/  LDL.LU.64 R16, [R1+0x3e80] ;  /* 0x003e800001107983 */ /* 0x000f240000300a00 */
[-C--:B----4-:R-:W-:Y:S11]  /*196d0*/  HMMA.16816.F32.BF16 R16, R16, R8.reuse, RZ ;  /* 0x000000081010723c */ /* 0x090ff600000418ff */
[----:B------:R-:W-:Y:S11]  /*196e0*/  @!UPT UIADD3 URZ, URZ, URZ, URZ ;  /* 0x0000003f3f3ff290 */ /* 0x000ff6000fffe03f */
[----:B------:R-:W-:Y:S01]  /*196f0*/  @!UPT UIADD3 URZ, URZ, URZ, URZ ;  /* 0x0000003f3f3ff290 */ /* 0x000fe2000fffe03f */
[----:B------:R-:W-:Y:S04]  /*19700*/  STL.64 [R1+0xd0], R16 ;  /* 0x0000d01001007387 */ /* 0x000fe80000100a00 */
[----:B------:R0:W-:Y:S04]  /*19710*/  STL.64 [R1+0xd8], R18 ;  /* 0x0000d81201007387 */ /* 0x0001e80000100a00 */
[----:B0-----:R-:W4:Y:S04]  /*19720*/  LDL.LU.64 R18, [R1+0x3e78] ;  /* 0x003e780001127983 */ /* 0x001f280000300a00 */
[----:B------:R-:W4:Y:S02]  /*19730*/  LDL.LU.64 R16, [R1+0x3e70] ;  /* 0x003e700001107983 */ /* 0x000f240000300a00 */
[-C--:B----4-:R-:W-:Y:S11]  /*19740*/  HMMA.16816.F32.BF16 R16, R16, R8.reuse, RZ ;  /* 0x000000081010723c */ /* 0x090ff600000418ff */
[----:B------:R-:W-:Y:S11]  /*19750*/  @!UPT UIADD3 URZ, URZ, URZ, URZ ;  /* 0x0000003f3f3ff290 */ /* 0x000ff6000fffe03f */
[----:B------:R-:W-:Y:S01]  /*19760*/  @!UPT UIADD3 URZ, URZ, URZ, URZ ;  /* 0x0000003f3f3ff290 */ /* 0x000fe2000fffe03f */
[----:B------:R-:W-:Y:S04]  /*19770*/  STL.64 [R1+0xa0], R16 ;  /* 0x0000a01001007387 */ /* 0x000fe80000100a00 */
[----:B------:R3:W-:Y:S02]  /*19780*/  STL.64 [R1+0xa8], R18 ;  /* 0x0000a81201007387 */ /* 0x0007e40000100a00 */
[-C--:B---3--:R-:W-:Y:S11]  /*19790*/  HMMA.16816.F32.BF16 R16, R12, R8.reuse, RZ ;  /* 0x000000080c10723c */ /* 0x088ff600000418ff */
[----:B------:R-:W-:Y:S11]  /*197a0*/  @!UPT UIADD3 URZ, URZ, URZ, URZ ;  /* 0x0000003f3f3ff290 */ /* 0x000ff6000fffe03f */
[----:B------:R-:W-:Y:S01]  /*197b0*/  @!UPT UIADD3 URZ, URZ, URZ, URZ ;  /* 0x0000003f3f3ff290 */ /* 0x000fe2000fffe03f */
[----:B------:R-:W-:Y:S04]  /*197c0*/  STL.64 [R1+0x1c0], R16 ;  /* 0x0001c01001007387 */ /* 0x000fe80000100a00 */
[----:B------:R0:W-:Y:S04]  /*197d0*/  STL.64 [R1+0x1c8], R18 ;  /* 0x0001c81201007387 */ /* 0x0001e80000100a00 */
[----:B0-----:R-:W3:Y:S04]  /*197e0*/  LDL.LU.64 R18, [R1+0x3e68] ;  /* 0x003e680001127983 */ /* 0x001ee80000300a00 */
[----:B------:R-:W3:Y:S04]  /*197f0*/  LDL.LU.64 R16, [R1+0x3e60] ;  /* 0x003e600001107983 */ /* 0x000ee80000300a00 */
[----:B------:R-:W-:Y:S04]  /*19800*/  STL.64 [R1+0x3e28], R14 ;  /* 0x003e280e01007387 */ /* 0x000fe80000100a00 */
[----:B------:R2:W-:Y:S02]  /*19810*/  STL.64 [R1+0x3e20], R12 ;  /* 0x003e200c01007387 */ /* 0x0005e40000100a00 */
[----:B--2---:R-:W-:Y:S11]  /*19820*/  HMMA.16816.F32.BF16 R12, R24, R8, RZ ;  /* 0x00000008180c723c */ /* 0x004ff600000418ff */
[----:B------:R-:W-:Y:S11]  /*19830*/  @!UPT UIADD3 URZ, URZ, URZ, URZ ;  /* 0x0000003f3f3ff290 */ /* 0x000ff6000fffe03f */
[----:B------:R-:W-:Y:S01]  /*19840*/  @!UPT UIADD3 URZ, URZ, URZ, URZ ;  /* 0x0000003f3f3ff290 */ /* 0x000fe2000fffe03f */
[----:B------:R0:W-:Y:S04]  /*19850*/  STL.64 [R1+0x210], R12 ;  /* 0x0002100c01007387 */ /* 0x0001e80000100a00 */
[----:B------:R-:W-:Y:S01]  /*19860*/  STL.64 [R1+0x218], R14 ;  /* 0x0002180e01007387 */ /* 0x000fe20000100a00 */
[----:B0-----:R-:W-:Y:S02]  /*19870*/  MOV R13, R24 ;  /* 0x00000018000d7202 */ /* 0x001fe40000000f00 */
[----:B------:R-:W-:-:S05]  /*19880*/  MOV R12, R25 ;  /* 0x00000019000c7202 */ /* 0x000fca0000000f00 */
[----:B------:R0:W-:Y:S04]  /*19890*/  STL.64 [R1+0x3e30], R12 ;  /* 0x003e300c01007387 */ /* 0x0001e80000100a00 */
[----:B0-----:R-:W2:Y:S04]  /*198a0*/  LDL.LU.64 R12, [R1+0x30] ;  /* 0x00003000010c7983 */ /* 0x001ea80000300a00 */
[----:B------:R-:W4:Y:S01]  /*198b0*/  LDL.LU.64 R14, [R1+0x38] ;  /* 0x00003800010e7983 */ /* 0x000f220000300a00 */
[----:B------:R-:W-:Y:S02]  /*198c0*/  MOV R0, R27 ;  /* 0x0000001b00007202 */ /* 0x000fe40000000f00 */
[----:B------:R-:W-:Y:S01]  /*198d0*/  MOV R27, R29 ;  /* 0x0000001d001b7202 */ /* 0x000fe20000000f00 */
[----:B------:R-:W-:Y:S01]  /*198e0*/  IMAD.MOV.U32 R3, RZ, RZ, R26 ;  /* 0x000000ffff037224 */ /* 0x000fe200078e001a */
[----:B------:R-:W-:Y:S01]  /*198f0*/  MOV R26, R10 ;  /* 0x0000000a001a7202 */ /* 0x000fe20000000f00 */
[----:B------:R-:W-:Y:S01]  /*19900*/  IMAD.MOV.U32 R24, RZ, RZ, R20 ;  /* 0x000000ffff187224 */ /* 0x000fe200078e0014 */
[----:B------:R-:W-:Y:S01]  /*19910*/  MOV R25, R11 ;  /* 0x0000000b00197202 */ /* 0x000fe20000000f00 */
[----:B----4-:R-:W-:Y:S04]  /*19920*/  STL.64 [R1+0x3e48], R14 ;  /* 0x003e480e01007387 */ /* 0x010fe80000100a00 */
[----:B--2---:R3:W-:Y:S02]  /*19930*/  STL.64 [R1+0x3e40], R12 ;  /* 0x003e400c01007387 */ /* 0x0047e40000100a00 */
[----:B---3--:R-:W-:Y:S02]  /*19940*/  HMMA.16816.F32.BF16 R12, R16, R8, RZ ;  /* 0x00000008100c723c */ /* 0x008fe400000418ff */
[----:B------:R0:W-:Y:S02]  /*19950*/  STL [R1+0x3e38], R27 ;  /* 0x003e381b01007387 */ /* 0x0001e40000100800 */
[----:B0-----:R-:W-:Y:S11]  /*19960*/  IMAD.MOV.U32 R27, RZ, RZ, R2 ;  /* 0x000000ffff1b7224 */ /* 0x001ff600078e0002 */
[----:B------:R-:W-:Y:S08]  /*19970*/  @!UPT UIADD3 URZ, URZ, URZ, URZ ;  /* 0x0000003f3f3ff290 */ /* 0x000ff0000fffe03f */
[----:B------:R-:W-:Y:S04]  /*19980*/  STL.64 [R1+0x240], R12 ;  /* 0x0002400c01007387 */ /* 0x000fe80000100a00 */
[----:B------:R-:W-:Y:S04]  /*19990*/  STL.64 [R1+0x248], R14 ;  /* 0x0002480e01007387 */ /* 0x000fe80000100a00 */
[----:B------:R0:W-:Y:S04]  /*199a0*/  STL.64 [R1+0x3e58], R26 ;  /* 0x003e581a01007387 */ /* 0x0001e80000100a00 */
[----:B------:R1:W-:Y:S04]  /*199b0*/  STL.64 [R1+0x3e50], R24 ;  /* 0x003e501801007387 */ /* 0x0003e80000100a00 */
[----:B0-----:R-:W2:Y:S04]  /*199c0*/  LDL.64 R26, [R1+0x78] ;  /* 0x00007800011a7983 */ /* 0x001ea80000100a00 */
[----:B-1----:R-:W3:Y:S04]  /*199d0*/  LDL.64 R24, [R1+0x70] ;  /* 0x0000700001187983 */ /* 0x002ee80000100a00 */
[----:B------:R0:W-:Y:S04]  /*199e0*/  STL.64 [R1+0x3e18], R18 ;  /* 0x003e181201007387 */ /* 0x0001e80000100a00 */
[----:B------:R1:W-:Y:S04]  /*199f0*/  STL.64 [R1+0x3e10], R16 ;  /* 0x003e101001007387 */ /* 0x0003e80000100a00 */
[----:B------:R-:W4:Y:S04]  /*19a00*/  LDL R9, [R1+0x1514] ;  /* 0x0015140001097983 */ /* 0x000f280000100800 */
[----:B0-----:R-:W4:Y:S04]  /*19a10*/  LDL.64 R18, [R1+0x88] ;  /* 0x0000880001127983 */ /* 0x001f280000100a00 */
[----:B-1----:R-:W4:Y:S01]  /*19a20*/  LDL.64 R16, [R1+0x80] ;  /* 0x0000800001107983 */ /* 0x002f220000100a00 */
[----:B--2---:R-:W-:Y:S01]  /*19a30*/  IMAD.MOV.U32 R2, RZ, RZ, R26 ;  /* 0x000000ffff027224 */ /* 0x004fe200078e001a */
[----:B------:R-:W-:Y:S01]  /*19a40*/  MOV R22, R27 ;  /* 0x0000001b00167202 */ /* 0x000fe20000000f00 */
[----:B---3--:R-:W-:Y:S01]  /*19a50*/  HMMA.16816.F32.BF16 R12, R24, R4, RZ ;  /* 0x00000004180c723c */ /* 0x008fe200000418ff */
[----:B------:R-:W-:Y:S01]  /*19a60*/  MOV R20, R24 ;  /* 0x0000001800147202 */ /* 0x000fe20000000f00 */
[----:B------:R-:W2:Y:S01]  /*19a70*/  LDL.LU.64 R26, [R1+0x3e58] ;  /* 0x003e5800011a7983 */ /* 0x000ea20000300a00 */
[----:B------:R-:W-:-:S03]  /*19a80*/  MOV R21, R25 ;  /* 0x0000001900157202 */ /* 0x000fc60000000f00 */
[----:B------:R-:W2:Y:S11]  /*19a90*/  LDL.LU.64 R24, [R1+0x3e50] ;  /* 0x003e500001187983 */ /* 0x000eb60000300a00 */
[----:B------:R-:W-:Y:S06]  /*19aa0*/  @!UPT UIADD3 URZ, URZ, URZ, URZ ;  /* 0x0000003f3f3ff290 */ /* 0x000fec000fffe03f */
[----:B------:R0:W-:Y:S01]  /*19ab0*/  STL [R1+0x128], R14 ;  /* 0x0001280e01007387 */ /* 0x0001e20000100800 */
[----:B------:R-:W-:Y:S01]  /*19ac0*/  MOV R28, R15 ;  /* 0x0000000f001c7202 */ /* 0x000fe20000000f00 */
[----:B------:R-:W-:Y:S01]  /*19ad0*/  IMAD.MOV.U32 R11, RZ, RZ, R13 ;  /* 0x000000ffff0b7224 */ /* 0x000fe200078e000d */
[----:B------:R-:W-:Y:S01]  /*19ae0*/  MOV R10, R12 ;  /* 0x0000000c000a7202 */ /* 0x000fe20000000f00 */
[----:B0-----:R-:W3:Y:S04]  /*19af0*/  LDL.LU.64 R14, [R1+0x3e48] ;  /* 0x003e4800010e7983 */ /* 0x001ee80000300a00 */
[----:B------:R-:W3:Y:S04]  /*19b00*/  LDL.LU.64 R12, [R1+0x3e40] ;  /* 0x003e4000010c7983 */ /* 0x000ee80000300a00 */
[----:B------:R-:W-:Y:S04]  /*19b10*/  STL [R1+0x3d4c], R10 ;  /* 0x003d4c0a01007387 */ /* 0x000fe80000100800 */
[----:B------:R-:W-:Y:S04]  /*19b20*/  STL [R1+0x3d48], R11 ;  /* 0x003d480b01007387 */ /* 0x000fe80000100800 */
[----:B------:R-:W-:Y:S01]  /*19b30*/  STL [R1+0x3d44], R28 ;  /* 0x003d441c01007387 */ /* 0x000fe20000100800 */
[-C--:B--2---:R-:W-:Y:S11]  /*19b40*/  HMMA.16816.F32.BF16 R24, R24, R4.reuse, RZ ;  /* 0x000000041818723c */ /* 0x084ff600000418ff */
[----:B------:R-:W-:Y:S11]  /*19b50*/  @!UPT UIADD3 URZ, URZ, URZ, URZ ;  /* 0x0000003f3f3ff290 */ /* 0x000ff6000fffe03f */
[----:B------:R-:W-:Y:S01]  /*19b60*/  @!UPT UIADD3 URZ, URZ, URZ, URZ ;  /* 0x0000003f3f3ff290 */ /* 0x000fe2000fffe03f */
[----:B------:R-:W-:Y:S04]  /*19b70*/  STL.64 [R1+0xf0], R24 ;  /* 0x0000f01801007387 */ /* 0x000fe80000100a00 */
[----:B------:R3:W-:Y:S02]  /*19b80*/  STL.64 [R1+0xf8], R26 ;  /* 0x0000f81a01007387 */ /* 0x0007e40000100a00 */
[----:B---3--:R-:W-:Y:S01]  /*19b90*/  HMMA.16816.F32.BF16 R24, R12, R4, RZ ;  /* 0x000000040c18723c */ /* 0x008fe200000418ff */
[----:B------:R-:W-:Y:S01]  /*19ba0*/  MOV R23, R12 ;  /* 0x0000000c00177202 */ /* 0x000fe20000000f00 */
[----:B------:R-:W-:Y:S11]  /*19bb0*/  IMAD.MOV.U32 R29, RZ, RZ, R13 ;  /* 0x000000ffff1d7224 */ /* 0x000ff600078e000d */
[----:B------:R-:W-:Y:S10]  /*19bc0*/  @!UPT UIADD3 URZ, URZ, URZ, URZ ;  /* 0x0000003f3f3ff290 */ /* 0x000ff4000fffe03f */
[----:B------:R-:W-:Y:S04]  /*19bd0*/  STL.64 [R1+0xc0], R24 ;  /* 0x0000c01801007387 */ /* 0x000fe80000100a00 */
[----:B------:R0:W-:Y:S04]  /*19be0*/  STL.64 [R1+0xc8], R26 ;  /* 0x0000c81a01007387 */ /* 0x0001e80000100a00 */
[----:B0-----:R-:W2:Y:S04]  /*19bf0*/  LDL.LU R27, [R1+0x3e38] ;  /* 0x003e3800011b7983 */ /* 0x001ea80000300800 */
[----:B------:R-:W3:Y:S01]  /*19c00*/  LDL.LU.64 R12, [R1+0x3e30] ;  /* 0x003e3000010c7983 */ /* 0x000ee20000300a00 */
[----:B------:R-:W-:-:S03]  /*19c10*/  MOV R28, R14 ;  /* 0x0000000e001c7202 */ /* 0x000fc60000000f00 */
[----:B------:R-:W-:Y:S01]  /*19c20*/  STL.64 [R1+0x3e08], R22 ;  /* 0x003e081601007387 */ /* 0x000fe20000100a00 */
[----:B------:R-:W-:-:S03]  /*19c30*/  MOV R11, R15 ;  /* 0x0000000f000b7202 */ /* 0x000fc60000000f00 */
[----:B------:R3:W-:Y:S02]  /*19c40*/  STL.64 [R1+0x3e00], R20 ;  /* 0x003e001401007387 */ /* 0x0007e40000100a00 */
[----:B---3--:R-:W-:Y:S01]  /*19c50*/  IMAD.MOV.U32 R20, RZ, RZ, R13 ;  /* 0x000000ffff147224 */ /* 0x008fe200078e000d */
[----:B------:R-:W-:Y:S02]  /*19c60*/  MOV R21, R12 ;  /* 0x0000000c00157202 */ /* 0x000fe40000000f00 */
[----:B----4-:R-:W-:Y:S11]  /*19c70*/  HMMA.16816.F32.BF16 R12, R16, R4, RZ ;  /* 0x00000004100c723c */ /* 0x010ff600000418ff */
[----:B------:R-:W-:Y:S11]  /*19c80*/  @!UPT UIADD3 URZ, URZ, URZ, URZ ;  /* 0x0000003f3f3ff290 */ /* 0x000ff6000fffe03f */
[----:B------:R-:W-:Y:S01]  /*19c90*/  @!UPT UIADD3 URZ, URZ, URZ, URZ ;  /* 0x0000003f3f3ff290 */ /* 0x000fe2000fffe03f */
[----:B------:R-:W-:Y:S04]  /*19ca0*/  STL.64 [R1+0x150], R12 ;  /* 0x0001500c01007387 */ /* 0x000fe80000100a00 */
[----:B------:R0:W-:Y:S04]  /*19cb0*/  STL.64 [R1+0x158], R14 ;  /* 0x0001580e01007387 */ /* 0x0001e80000100a00 */
[----:B0-----:R-:W3:Y:S04]  /*19cc0*/  LDL.LU.64 R14, [R1+0x3e28] ;  /* 0x003e2800010e7983 */ /* 0x001ee80000300a00 */
[----:B------:R-:W3:Y:S01]  /*19cd0*/  LDL.LU.64 R12, [R1+0x3e20] ;  /* 0x003e2000010c7983 */ /* 0x000ee20000300a00 */
[----:B------:R-:W-:Y:S01]  /*19ce0*/  MOV R22, R3 ;  /* 0x0000000300167202 */ /* 0x000fe20000000f00 */
[----:B------:R-:W-:Y:S01]  /*19cf0*/  IMAD.MOV.U32 R23, RZ, RZ, R0 ;  /* 0x000000ffff177224 */ /* 0x000fe200078e0000 */
[----:B------:R-:W-:Y:S01]  /*19d00*/  MOV R24, R16 ;  /* 0x0000001000187202 */ /* 0x000fe20000000f00 */
[----:B------:R-:W-:Y:S01]  /*19d10*/  IMAD.MOV.U32 R3, RZ, RZ, R18 ;  /* 0x000000ffff037224 */ /* 0x000fe200078e0012 */
[----:B------:R-:W-:-:S02]  /*19d20*/  MOV R8, R17 ;  /* 0x0000001100087202 */ /* 0x000fc40000000f00 */
[----:B------:R-:W-:Y:S01]  /*19d30*/  MOV R0, R19 ;  /* 0x0000001300007202 */ /* 0x000fe20000000f00 */
[----:B--2---:R-:W-:Y:S04]  /*19d40*/  STL [R1+0x3de0], R27 ;  /* 0x003de01b01007387 */ /* 0x004fe80000100800 */
[----:B------:R0:W-:Y:S04]  /*19d50*/  STL [R1+0x3de4], R24 ;  /* 0x003de41801007387 */ /* 0x0001e80000100800 */
[----:B0-----:R-:W2:Y:S04]  /*19d60*/  LDL.LU.64 R24, [R1+0x50] ;  /* 0x0000500001187983 */ /* 0x001ea80000300a00 */
[----:B------:R-:W2:Y:S04]  /*19d70*/  LDL.LU.64 R26, [R1+0x58] ;  /* 0x00005800011a7983 */ /* 0x000ea80000300a00 */
[----:B------:R-:W4:Y:S01]  /*19d80*/  LDL R10, [R1+0x640] ;  /* 0x00064000010a7983 */ /* 0x000f220000100800 */
[-C--:B---3--:R-:W-:Y:S11]  /*19d90*/  HMMA.16816.F32.BF16 R16, R12, R4.reuse, RZ ;  /* 0x000000040c10723c */ /* 0x088ff600000418ff */
[----:B------:R-:W-:Y:S11]  /*19da0*/  @!UPT UIADD3 URZ, URZ, URZ, URZ ;  /* 0x0000003f3f3ff290 */ /* 0x000ff6000fffe03f */
[----:B------:R-:W-:Y:S01]  /*19db0*/  @!UPT UIADD3 URZ, URZ, URZ, URZ ;  /* 0x0000003f3f3ff290 */ /* 0x000fe2000fffe03f */
[----:B------:R-:W-:Y:S04]  /*19dc0*/  STL.64 [R1+0x1e0], R16 ;  /* 0x0001e01001007387 */ /* 0x000fe80000100a00 */
[----:B------:R0:W-:Y:S04]  /*19dd0*/  STL.64 [R1+0x1e8], R18 ;  /* 0x0001e81201007387 */ /* 0x0001e80000100a00 */
[----:B0-----:R-:W3:Y:S04]  /*19de0*/  LDL.LU.64 R18, [R1+0x3e18] ;  /* 0x003e180001127983 */ /* 0x001ee80000300a00 */
[----:B------:R-:W3:Y:S01]  /*19df0*/  LDL.LU.64 R16, [R1+0x3e10] ;  /* 0x003e100001107983 */ /* 0x000ee20000300a00 */
[-C--:B------:R-:W-:Y:S11]  /*19e00*/  HMMA.16816.F32.BF16 R20, R20, R4.reuse, RZ ;  /* 0x000000041414723c */ /* 0x080ff600000418ff */
[----:B------:R-:W-:Y:S11]  /*19e10*/  @!UPT UIADD3 URZ, URZ, URZ, URZ ;  /* 0x0000003f3f3ff290 */ /* 0x000ff6000fffe03f */
[----:B------:R-:W-:Y:S01]  /*19e20*/  @!UPT UIADD3 URZ, URZ, URZ, URZ ;  /* 0x0000003f3f3ff290 */ /* 0x000fe2000fffe03f */
[----:B------:R-:W-:Y:S04]  /*19e30*/  STL.64 [R1+0x220], R20 ;  /* 0x0002201401007387 */ /* 0x000fe80000100a00 */
[----:B------:R3:W-:Y:S02]  /*19e40*/  STL.64 [R1+0x228], R22 ;  /* 0x0002281601007387 */ /* 0x0007e40000100a00 */
[----:B---3--:R-:W-:Y:S11]  /*19e50*/  HMMA.16816.F32.BF16 R20, R16, R4, RZ ;  /* 0x000000041014723c */ /* 0x008ff600000418ff */
[----:B------:R-:W-:Y:S11]  /*19e60*/  @!UPT UIADD3 URZ, URZ, URZ, URZ ;  /* 0x0000003f3f3ff290 */ /* 0x000ff6000fffe03f */
[----:B------:R-:W-:Y:S01]  /*19e70*/  @!UPT UIADD3 URZ, URZ, URZ, URZ ;  /* 0x0000003f3f3ff290 */ /* 0x000fe2000fffe03f */
[----:B------:R-:W-:Y:S04]  /*19e80*/  STL.64 [R1+0x250], R20 ;  /* 0x0002501401007387 */ /* 0x000fe80000100a00 */
[----:B------:R0:W-:Y:S04]  /*19e90*/  STL.64 [R1+0x258], R22 ;  /* 0x0002581601007387 */ /* 0x0001e80000100a00 */
[----:B0-----:R-:W3:Y:S04]  /*19ea0*/  LDL.LU.64 R22, [R1+0x3e08] ;  /* 0x003e080001167983 */ /* 0x001ee80000300a00 */
[----:B------:R-:W2:Y:S04]  /*19eb0*/  LDL.LU.64 R20, [R1+0x3e00] ;  /* 0x003e000001147983 */ /* 0x000ea80000300a00 */
[----:B------:R-:W-:Y:S04]  /*19ec0*/  STL.64 [R1+0x3db8], R18 ;  /* 0x003db81201007387 */ /* 0x000fe80000100a00 */
[----:B------:R2:W-:Y:S02]  /*19ed0*/  STL.64 [R1+0x3db0], R16 ;  /* 0x003db01001007387 */ /* 0x0005e40000100a00 */
[----:B--2---:R-:W-:Y:S01]  /*19ee0*/  MOV R16, R20 ;  /* 0x0000001400107202 */ /* 0x004fe20000000f00 */
[----:B------:R-:W-:Y:S01]  /*19ef0*/  IMAD.MOV.U32 R17, RZ, RZ, R21 ;  /* 0x000000ffff117224 */ /* 0x000fe200078e0015 */
[----:B------:R-:W2:Y:S04]  /*19f00*/  LDL.LU R20, [R1+0x3df8] ;  /* 0x003df80001147983 */ /* 0x000ea80000300800 */
[----:B------:R-:W2:Y:S01]  /*19f10*/  LDL.LU R21, [R1+0x3df4] ;  /* 0x003df40001157983 */ /* 0x000ea20000300800 */
[----:B------:R-:W-:-:S02]  /*19f20*/  MOV R18, R2 ;  /* 0x0000000200127202 */ /* 0x000fc40000000f00 */
[----:B---3--:R-:W-:Y:S01]  /*19f30*/  MOV R19, R22 ;  /* 0x0000001600137202 */ /* 0x008fe20000000f00 */
[----:B------:R-:W3:Y:S01]  /*19f40*/  LDL.LU R2, [R1+0x3df0] ;  /* 0x003df00001027983 */ /* 0x000ee20000300800 */
[----:B------:R-:W-:-:S03]  /*19f50*/  IMAD.MOV.U32 R4, RZ, RZ, R23 ;  /* 0x000000ffff047224 */ /* 0x000fc600078e0017 */
[----:B------:R-:W3:Y:S04]  /*19f60*/  LDL.LU R22, [R1+0x3dec] ;  /* 0x003dec0001167983 */ /* 0x000ee80000300800 */
[----:B------:R0:W-:Y:S04]  /*19f70*/  STL.64 [R1+0x3d80], R6 ;  /* 0x003d800601007387 */ /* 0x0001e80000100a00 */
[----:B------:R-:W3:Y:S01]  /*19f80*/  LDL.LU R23, [R1+0x3de8] ;  /* 0x003de80001177983 */ /* 0x000ee20000300800 */
[----:B0-----:R-:W-:Y:S01]  /*19f90*/  MOV R6, R28 ;  /* 0x0000001c00067202 */ /* 0x001fe20000000f00 */
[----:B------:R-:W-:Y:S01]  /*19fa0*/  IMAD.MOV.U32 R7, RZ, RZ, R11 ;  /* 0x000000ffff077224 */ /* 0x000fe200078e000b */
[-C--:B--2---:R-:W-:Y:S11]  /*19fb0*/  HMMA.16816.F32.BF16 R16, R16, R20.reuse, RZ ;  /* 0x000000141010723c */ /* 0x084ff600000418ff */
[----:B------:R-:W-:Y:S11]  /*19fc0*/  @!UPT UIADD3 URZ, URZ, URZ, URZ ;  /* 0x0000003f3f3ff290 */ /* 0x000ff6000fffe03f */
[----:B------:R-:W-:Y:S01]  /*19fd0*/  @!UPT UIADD3 URZ, URZ, URZ, URZ ;  /* 0x0000003f3f3ff290 */ /* 0x000fe2000fffe03f */
[----:B------:R-:W-:Y:S01]  /*19fe0*/  STL [R1+0x114], R17 ;  /* 0x0001141101007387 */ /* 0x000fe20000100800 */
[----:B------:R-:W-:Y:S02]  /*19ff0*/  MOV R11, R16 ;  /* 0x00000010000b7202 */ /* 0x000fe40000000f00 */
[----:B------:R-:W-:Y:S01]  /*1a000*/  MOV R28, R18 ;  /* 0x00000012001c7202 */ /* 0x000fe20000000f00 */
[----:B------:R0:W-:Y:S02]  /*1a010*/  STL [R1+0x11c], R19 ;  /* 0x00011c1301007387 */ /* 0x0001e40000100800 */
[----:B0-----:R-:W-:Y:S02]  /*1a020*/  HMMA.16816.F32.BF16 R16, R24, R20, RZ ;  /* 0x000000141810723c */ /* 0x001fe400000418ff */
[----:B------:R-:W-:Y:S04]  /*1a030*/  STL [R1+0x3d5c], R11 ;  /* 0x003d5c0b01007387 */ /* 0x000fe80000100800 */
[----:B------:R-:W-:Y:S11]  /*1a040*/  STL [R1+0x3d54], R28 ;  /* 0x003d541c01007387 */ /* 0x000ff60000100800 */
[----:B------:R-:W-:Y:S06]  /*1a050*/  @!UPT UIADD3 URZ, URZ, URZ, URZ ;  /* 0x0000003f3f3ff290 */ /* 0x000fec000fffe03f */
[----:B------:R-:W-:Y:S04]  /*1a060*/  STL.64 [R1+0xe0], R16 ;  /* 0x0000e01001007387 */ /* 0x000fe80000100a00 */
[----:B------:R0:W-:Y:S02]  /*1a070*/  STL.64 [R1+0xe8], R18 ;  /* 0x0000e81201007387 */ /* 0x0001e40000100a00 */
[----:B0-----:R-:W-:Y:S02]  /*1a080*/  IMAD.MOV.U32 R19, RZ, RZ, R24 ;  /* 0x000000ffff137224 */ /* 0x001fe400078e0018 */
[----:B------:R-:W2:Y:S01]  /*1a090*/  LDL.LU R24, [R1+0x3de4] ;  /* 0x003de40001187983 */ /* 0x000ea20000300800 */
[----:B------:R-:W-:Y:S01]  /*1a0a0*/  MOV R18, R25 ;  /* 0x0000001900127202 */ /* 0x000fe20000000f00 */
[----:B------:R-:W-:Y:S01]  /*1a0b0*/  IMAD.MOV.U32 R16, RZ, RZ, R27 ;  /* 0x000000ffff107224 */ /* 0x000fe200078e001b */
[----:B------:R-:W-:-:S02]  /*1a0c0*/  MOV R5, R29 ;  /* 0x0000001d00057202 */ /* 0x000fc40000000f00 */
[----:B------:R-:W-:Y:S01]  /*1a0d0*/  MOV R17, R26 ;  /* 0x0000001a00117202 */ /* 0x000fe20000000f00 */
[----:B------:R0:W-:Y:S04]  /*1a0e0*/  STL.64 [R1+0x3dd8], R18 ;  /* 0x003dd81201007387 */ /* 0x0001e80000100a00 */
[----:B------:R1:W-:Y:S01]  /*1a0f0*/  STL.64 [R1+0x3dd0], R16 ;  /* 0x003dd01001007387 */ /* 0x0003e20000100a00 */
[----:B0-----:R-:W-:Y:S01]  /*1a100*/  IMAD.MOV.U32 R18, RZ, RZ, R3 ;  /* 0x000000ffff127224 */ /* 0x001fe200078e0003 */
[----:B------:R-:W-:Y:S02]  /*1a110*/  MOV R19, R0 ;  /* 0x0000000000137202 */ /* 0x000fe40000000f00 */
[----:B-1----:R-:W-:Y:S02]  /*1a120*/  MOV R17, R8 ;  /* 0x0000000800117202 */ /* 0x002fe40000000f00 */
[----:B--2---:R-:W-:-:S02]  /*1a130*/  MOV R16, R24 ;  /* 0x0000001800107202 */ /* 0x004fc40000000f00 */
[-C--:B------:R-:W-:Y:S08]  /*1a140*/  HMMA.16816.F32.BF16 R24, R4, R20.reuse, RZ ;  /* 0x000000140418723c */ /* 0x080ff000000418ff */
[----:B------:R-:W-:Y:S11]  /*1a150*/  HMMA.16816.F32.BF16 R16, R16, R20, RZ ;  /* 0x000000141010723c */ /* 0x000ff600000418ff */
[----:B------:R-:W-:Y:S04]  /*1a160*/  @!UPT UIADD3 URZ, URZ, URZ, URZ ;  /* 0x0000003f3f3ff290 */ /* 0x000fe8000fffe03f */
[----:B------:R-:W-:Y:S01]  /*1a170*/  STL [R1+0xb0], R24 ;  /* 0x0000b01801007387 */ /* 0x000fe20000100800 */
[----:B------:R-:W-:Y:S01]  /*1a180*/  MOV R0, R27 ;  /* 0x0000001b00007202 */ /* 0x000fe20000000f00 */
[----:B------:R-:W-:Y:S02]  /*1a190*/  IMAD.MOV.U32 R3, RZ, RZ, R26 ;  /* 0x000000ffff037224 */ /* 0x000fe400078e001a */
[----:B------:R-:W2:Y:S01]  /*1a1a0*/  LDL.LU R27, [R1+0x3de0] ;  /* 0x003de000011b7983 */ /* 0x000ea20000300800 */
[----:B------:R-:W-:-:S03]  /*1a1b0*/  MOV R29, R25 ;  /* 0x00000019001d7202 */ /* 0x000fc60000000f00 */
[----:B------:R-:W-:Y:S04]  /*1a1c0*/  STL.64 [R1+0x3d90], R6 ;  /* 0x003d900601007387 */ /* 0x000fe80000100a00 */
[----:B------:R0:W-:Y:S01]  /*1a1d0*/  STL.64 [R1+0x3d88], R4 ;  /* 0x003d880401007387 */ /* 0x0001e20000100a00 */
[----:B------:R-:W-:-:S03]  /*1a1e0*/  MOV R8, R19 ;  /* 0x0000001300087202 */ /* 0x000fc60000000f00 */
[----:B0-----:R-:W3:Y:S04]  /*1a1f0*/  LDL.LU.64 R4, [R1+0x40] ;  /* 0x0000400001047983 */ /* 0x001ee80000300a00 */
[----:B------:R-:W3:Y:S04]  /*1a200*/  LDL.LU.64 R6, [R1+0x48] ;  /* 0x0000480001067983 */ /* 0x000ee80000300a00 */
[----:B------:R-:W-:Y:S04]  /*1a210*/  STL [R1+0x3d60], R0 ;  /* 0x003d600001007387 */ /* 0x000fe80000100800 */
[----:B------:R-:W-:Y:S04]  /*1a220*/  STL [R1+0x3d58], R3 ;  /* 0x003d580301007387 */ /* 0x000fe80000100800 */
[----:B------:R-:W-:Y:S04]  /*1a230*/  STL [R1+0x3d50], R29 ;  /* 0x003d501d01007387 */ /* 0x000fe80000100800 */
[----:B------:R-:W-:Y:S04]  /*1a240*/  STL.64 [R1+0x1a0], R16 ;  /* 0x0001a01001007387 */ /* 0x000fe80000100a00 */
[----:B------:R0:W-:Y:S02]  /*1a250*/  STL [R1+0x1a8], R18 ;  /* 0x0001a81201007387 */ /* 0x0001e40000100800 */
[----:B0-----:R-:W-:Y:S02]  /*1a260*/  HMMA.16816.F32.BF16 R16, R12, R20, RZ ;  /* 0x000000140c10723c */ /* 0x001fe400000418ff */
[----:B------:R-:W-:Y:S05]  /*1a270*/  STL [R1+0x3d64], R8 ;  /* 0x003d640801007387 */ /* 0x000fea0000100800 */
[----:B------:R-:W-:Y:S11]  /*1a280*/  IMAD.MOV.U32 R15, RZ, RZ, R12 ;  /* 0x000000ffff0f7224 */ /* 0x000ff600078e000c */
[----:B------:R-:W-:Y:S05]  /*1a290*/  @!UPT UIADD3 URZ, URZ, URZ, URZ ;  /* 0x0000003f3f3ff290 */ /* 0x000fea000fffe03f */
[----:B------:R-:W-:Y:S04]  /*1a2a0*/  STL.64 [R1+0x1f0], R16 ;  /* 0x0001f01001007387 */ /* 0x000fe80000100a00 */
[----:B------:R0:W-:Y:S04]  /*1a2b0*/  STL.64 [R1+0x1f8], R18 ;  /* 0x0001f81201007387 */ /* 0x0001e80000100a00 */
[----:B0-----:R-:W3:Y:S04]  /*1a2c0*/  LDL.LU.64 R18, [R1+0x3dd8] ;  /* 0x003dd80001127983 */ /* 0x001ee80000300a00 */
[----:B------:R-:W3:Y:S04]  /*1a2d0*/  LDL.LU.64 R16, [R1+0x3dd0] ;  /* 0x003dd00001107983 */ /* 0x000ee80000300a00 */
[----:B------:R-:W3:Y:S04]  /*1a2e0*/  LDL.LU R14, [R1+0x3dc8] ;  /* 0x003dc800010e7983 */ /* 0x000ee80000300800 */
[----:B------:R-:W4:Y:S04]  /*1a2f0*/  LDL.LU.64 R12, [R1+0x3dc0] ;  /* 0x003dc000010c7983 */ /* 0x000f280000300a00 */
[----:B--2---:R-:W-:Y:S04]  /*1a300*/  LDSM.16.MT88.4 R24, [R27+0x1000] ;  /* 0x001000001b18783b */ /* 0x004fe80000004200 */
[----:B---3--:R-:W-:Y:S04]  /*1a310*/  STL.64 [R1+0x3da0], R14 ;  /* 0x003da00e01007387 */ /* 0x008fe80000100a00 */
[----:B----4-:R-:W-:Y:S04]  /*1a320*/  STL.64 [R1+0x3d98], R12 ;  /* 0x003d980c01007387 */ /* 0x010fe80000100a00 */
[----:B------:R-:W0:Y:S02]  /*1a330*/  LDSM.16.MT88.4 R12, [R10+0x1000] ;  /* 0x001000000a0c783b */ /* 0x000e240000004200 */
[----:B0-----:R-:W-:-:S02]  /*1a340*/  MOV R8, R13 ;  /* 0x0000000d00087202 */ /* 0x001fc40000000f00 */
[----:B------:R-:W-:Y:S01]  /*1a350*/  STL [R1+0x20], R12 ;  /* 0x0000200c01007387 */ /* 0x000fe20000100800 */
[----:B------:R-:W-:Y:S01]  /*1a360*/  MOV R0, R14 ;  /* 0x0000000e00007202 */ /* 0x000fe20000000f00 */
[----:B------:R-:W-:Y:S02]  /*1a370*/  IMAD.MOV.U32 R11, RZ, RZ, R15 ;  /* 0x000000ffff0b7224 */ /* 0x000fe400078e000f */
[----:B------:R-:W0:Y:S04]  /*1a380*/  LDSM.16.MT88.4 R12, [R9+0x1000] ;  /* 0x00100000090c783b */ /* 0x000e280000004200 */
[----:B------:R-:W-:Y:S01]  /*1a390*/  STL [R1+0x3da8], R8 ;  /* 0x003da80801007387 */ /* 0x000fe20000100800 */
[----:B------:R-:W-:-:S03]  /*1a3a0*/  MOV R3, R7 ;  /* 0x0000000700037202 */ /* 0x000fc60000000f00 */
[----:B0-----:R-:W-:Y:S04]  /*1a3b0*/  STL.64 [R1+0x10], R12 ;  /* 0x0000100c01007387 */ /* 0x001fe80000100a00 */
[----:B------:R0:W-:Y:S02]  /*1a3c0*/  STL.64 [R1+0x18], R14 ;  /* 0x0000180e01007387 */ /* 0x0001e40000100a00 */
[----:B0-----:R-:W-:Y:S07]  /*1a3d0*/  HMMA.16816.F32.BF16 R12, R4, R20, RZ ;  /* 0x00000014040c723c */ /* 0x001fee00000418ff */
[----:B------:R-:W-:Y:S11]  /*1a3e0*/  MOV R7, R16 ;  /* 0x0000001000077202 */ /* 0x000ff60000000f00 */
[----:B------:R-:W-:Y:S05]  /*1a3f0*/  @!UPT UIADD3 URZ, URZ, URZ, URZ ;  /* 0x0000003f3f3ff290 */ /* 0x000fea000fffe03f */
[----:B------:R0:W-:Y:S04]  /*1a400*/  STL.64 [R1+0x230], R12 ;  /* 0x0002300c01007387 */ /* 0x0001e80000100a00 */
[----:B------:R1:W-:Y:S01]  /*1a410*/  STL.64 [R1+0x238], R14 ;  /* 0x0002380e01007387 */ /* 0x0003e20000100a00 */
[----:B0-----:R-:W-:Y:S01]  /*1a420*/  MOV R13, R5 ;  /* 0x00000005000d7202 */ /* 0x001fe20000000f00 */
[----:B------:R-:W-:Y:S01]  /*1a430*/  IMAD.MOV.U32 R12, RZ, RZ, R6 ;  /* 0x000000ffff0c7224 */ /* 0x000fe200078e0006 */
[----:B------:R-:W-:Y:S01]  /*1a440*/  MOV R6, R17 ;  /* 0x0000001100067202 */ /* 0x000fe20000000f00 */
[----:B------:R-:W-:Y:S01]  /*1a450*/  IMAD.MOV.U32 R5, RZ, RZ, R18 ;  /* 0x000000ffff057224 */ /* 0x000fe200078e0012 */
[----:B-1----:R-:W-:Y:S02]  /*1a460*/  MOV R14, R4 ;  /* 0x00000004000e7202 */ /* 0x002fe40000000f00 */
[----:B------:R-:W-:-:S02]  /*1a470*/  MOV R4, R19 ;  /* 0x0000001300047202 */ /* 0x000fc40000000f00 */
[----:B------:R-:W0:Y:S02]  /*1a480*/  LDSM.16.MT88.4 R16, [R2+0x1000] ;  /* 0x001000000210783b */ /* 0x000e240000004200 */
[----:B0-----:R-:W-:Y:S01]  /*1a490*/  MOV R28, R18 ;  /* 0x00000012001c7202 */ /* 0x001fe20000000f00 */
[----:B------:R-:W-:Y:S01]  /*1a4a0*/  IMAD.MOV.U32 R15, RZ, RZ, R19 ;  /* 0x000000ffff0f7224 */ /* 0x000fe200078e0013 */
[----:B------:R-:W-:Y:S01]  /*1a4b0*/  MOV R29, R17 ;  /* 0x00000011001d7202 */ /* 0x000fe20000000f00 */
[----:B------:R-:W-:Y:S01]  /*1a4c0*/  IMAD.MOV.U32 R8, RZ, RZ, R16 ;  /* 0x000000ffff087224 */ /* 0x000fe200078e0010 */
[----:B------:R-:W2:Y:S04]  /*1a4d0*/  LDL.LU.64 R18, [R1+0x3db8] ;  /* 0x003db80001127983 */ /* 0x000ea80000300a00 */
[----:B------:R-:W2:Y:S04]  /*1a4e0*/  LDL.LU.64 R16, [R1+0x3db0] ;  /* 0x003db00001107983 */ /* 0x000ea80000300a00 */
[----:B------:R-:W-:Y:S04]  /*1a4f0*/  STL [R1+0x3c48], R2 ;  /* 0x003c480201007387 */ /* 0x000fe80000100800 */
[----:B------:R-:W-:Y:S04]  /*1a500*/  STL.64 [R1+0x3c58], R26 ;  /* 0x003c581a01007387 */ /* 0x000fe80000100a00 */
[----:B------:R2:W-:Y:S02]  /*1a510*/  STL.64 [R1+0x3c50], R24 ;  /* 0x003c501801007387 */ /* 0x0005e40000100a00 */
[----:B--2---:R-:W-:Y:S02]  /*1a520*/  HMMA.16816.F32.BF16 R24, R16, R20, RZ ;  /* 0x000000141018723c */ /* 0x004fe400000418ff */
[----:B------:R-:W-:Y:S04]  /*1a530*/  STL.64 [R1+0x3d78], R18 ;  /* 0x003d781201007387 */ /* 0x000fe80000100a00 */
[----:B------:R0:W-:Y:S11]  /*1a540*/  STL.64 [R1+0x3d70], R16 ;  /* 0x003d701001007387 */ /* 0x0001f60000100a00 */
[----:B------:R-:W-:Y:S06]  /*1a550*/  @!UPT UIADD3 URZ, URZ, URZ, URZ ;  /* 0x0000003f3f3ff290 */ /* 0x000fec000fffe03f */
[----:B------:R-:W-:Y:S04]  /*1a560*/  STL.64 [R1+0x260], R24 ;  /* 0x0002601801007387 */ /* 0x000fe80000100a00 */
[----:B------:R1:W-:Y:S04]  /*1a570*/  STL.64 [R1+0x268], R26 ;  /* 0x0002681a01007387 */ /* 0x0003e80000100a00 */
[----:B0-----:R-:W2:Y:S04]  /*1a580*/  LDL.LU R16, [R1+0x80] ;  /* 0x0000800001107983 */ /* 0x001ea80000300800 */
[----:B------:R-:W2:Y:S04]  /*1a590*/  LDL.LU R17, [R1+0x84] ;  /* 0x0000840001117983 */ /* 0x000ea80000300800 */
[----:B------:R-:W2:Y:S01]  /*1a5a0*/  LDL.LU R18, [R1+0x88] ;  /* 0x0000880001127983 */ /* 0x000ea20000300800 */
[----:B-1----:R-:W-:Y:S01]  /*1a5b0*/  IMAD.MOV.U32 R26, RZ, RZ, R28 ;  /* 0x000000ffff1a7224 */ /* 0x002fe200078e001c */
[----:B------:R-:W-:-:S02]  /*1a5c0*/  MOV R27, R15 ;  /* 0x0000000f001b7202 */ /* 0x000fc40000000f00 */
[----:B------:R-:W2:Y:S01]  /*1a5d0*/  LDL.LU R19, [R1+0x8c] ;  /* 0x00008c0001137983 */ /* 0x000ea20000300800 */
[----:B------:R-:W-:-:S03]  /*1a5e0*/  MOV R24, R8 ;  /* 0x0000000800187202 */ /* 0x000fc60000000f00 */
[----:B------:R0:W-:Y:S01]  /*1a5f0*/  STL.64 [R1+0x3d18], R22 ;  /* 0x003d181601007387 */ /* 0x0001e20000100a00 */
[----:B------:R-:W-:-:S03]  /*1a600*/  MOV R25, R29 ;  /* 0x0000001d00197202 */ /* 0x000fc60000000f00 */
[----:B------:R-:W3:Y:S04]  /*1a610*/  LDL.LU R20, [R1+0x70] ;  /* 0x0000700001147983 */ /* 0x000ee80000300800 */
[----:B------:R-:W3:Y:S04]  /*1a620*/  LDL.LU R21, [R1+0x74] ;  /* 0x0000740001157983 */ /* 0x000ee80000300800 */
[----:B0-----:R-:W3:Y:S04]  /*1a630*/  LDL.LU R22, [R1+0x78] ;  /* 0x0000780001167983 */ /* 0x001ee80000300800 */
[----:B------:R-:W3:Y:S04]  /*1a640*/  LDL.LU R23, [R1+0x7c] ;  /* 0x00007c0001177983 */ /* 0x000ee80000300800 */
[----:B------:R-:W4:Y:S04]  /*1a650*/  LDL.LU R8, [R1+0x3da8] ;  /* 0x003da80001087983 */ /* 0x000f280000300800 */
[----:B------:R0:W-:Y:S04]  /*1a660*/  STL.64 [R1+0x3ca8], R26 ;  /* 0x003ca81a01007387 */ /* 0x0001e80000100a00 */
[----:B------:R1:W-:Y:S01]  /*1a670*/  STL.64 [R1+0x3ca0], R24 ;  /* 0x003ca01801007387 */ /* 0x0003e20000100a00 */
[----:B0-----:R-:W-:-:S02]  /*1a680*/  MOV R26, R12 ;  /* 0x0000000c001a7202 */ /* 0x001fc40000000f00 */
[----:B-1----:R-:W-:Y:S01]  /*1a690*/  MOV R24, R14 ;  /* 0x0000000e00187202 */ /* 0x002fe20000000f00 */
[----:B------:R-:W-:Y:S02]  /*1a6a0*/  IMAD.MOV.U32 R25, RZ, RZ, R13 ;  /* 0x000000ffff197224 */ /* 0x000fe400078e000d */
[----:B------:R-:W0:Y:S04]  /*1a6b0*/  LDSM.16.MT88.4 R12, [R10+0x1080] ;  /* 0x001080000a0c783b */ /* 0x000e280000004200 */
[----:B0-----:R-:W-:Y:S01]  /*1a6c0*/  STL.64 [R1+0x90], R12 ;  /* 0x0000900c01007387 */ /* 0x001fe20000100a00 */
[----:B------:R-:W-:-:S03]  /*1a6d0*/  IMAD.MOV.U32 R2, RZ, RZ, R15 ;  /* 0x000000ffff027224 */ /* 0x000fc600078e000f */
[----:B------:R0:W-:Y:S04]  /*1a6e0*/  STL.64 [R1+0x98], R14 ;  /* 0x0000980e01007387 */ /* 0x0001e80000100a00 */
[----:B0-----:R-:W2:Y:S04]  /*1a6f0*/  LDL.LU.64 R14, [R1+0x3da0] ;  /* 0x003da000010e7983 */ /* 0x001ea80000300a00 */
[----:B------:R-:W3:Y:S01]  /*1a700*/  LDL.LU.64 R12, [R1+0x3d98] ;  /* 0x003d9800010c7983 */ /* 0x000ee20000300a00 */
[----:B------:R-:W-:-:S03]  /*1a710*/  MOV R27, R3 ;  /* 0x00000003001b7202 */ /* 0x000fc60000000f00 */
[----:B------:R0:W-:Y:S01]  /*1a720*/  STL [R1+0x3c4c], R2 ;  /* 0x003c4c0201007387 */ /* 0x0001e20000100800 */
[-C--:B---3--:R-:W-:Y:S08]  /*1a730*/  HMMA.16816.F32.BF16 R20, R20, R12.reuse, RZ ;  /* 0x0000000c1414723c */ /* 0x088ff000000418ff */
[----:B------:R-:W-:Y:S11]  /*1a740*/  HMMA.16816.F32.BF16 R4, R4, R12, RZ ;  /* 0x0000000c0404723c */ /* 0x000ff600000418ff */
[----:B------:R-:W-:Y:S05]  /*1a750*/  @!UPT UIADD3 URZ, URZ, URZ, URZ ;  /* 0x0000003f3f3ff290 */ /* 0x000fea000fffe03f */
[----:B------:R-:W-:Y:S01]  /*1a760*/  MOV R3, R20 ;  /* 0x0000001400037202 */ /* 0x000fe20000000f00 */
[----:B------:R-:W-:Y:S01]  /*1a770*/  IMAD.MOV.U32 R29, RZ, RZ, R22 ;  /* 0x000000ffff1d7224 */ /* 0x000fe200078e0016 */
[----:B------:R-:W-:Y:S02]  /*1a780*/  MOV R28, R21 ;  /* 0x00000015001c7202 */ /* 0x000fe40000000f00 */
[----:B------:R-:W-:-:S04]  /*1a790*/  MOV R10, R23 ;  /* 0x00000017000a7202 */ /* 0x000fc80000000f00 */
[----:B------:R-:W-:Y:S01]  /*1a7a0*/  MOV R21, R6 ;  /* 0x0000000600157202 */ /* 0x000fe20000000f00 */
[----:B------:R-:W-:Y:S01]  /*1a7b0*/  IMAD.MOV.U32 R22, RZ, RZ, R5 ;  /* 0x000000ffff167224 */ /* 0x000fe200078e0005 */
[----:B------:R-:W-:Y:S02]  /*1a7c0*/  MOV R20, R7 ;  /* 0x0000000700147202 */ /* 0x000fe40000000f00 */
[----:B------:R-:W-:Y:S01]  /*1a7d0*/  MOV R23, R4 ;  /* 0x0000000400177202 */ /* 0x000fe20000000f00 */
[----:B------:R-:W3:Y:S04]  /*1a7e0*/  LDL.LU.64 R6, [R1+0x3d90] ;  /* 0x003d900001067983 */ /* 0x000ee80000300a00 */
[----:B------:R-:W3:Y:S01]  /*1a7f0*/  LDL.LU.64 R4, [R1+0x3d88] ;  /* 0x003d880001047983 */ /* 0x000ee20000300a00 */
[-C--:B--2---:R-:W-:Y:S08]  /*1a800*/  HMMA.16816.F32.BF16 R16, R16, R12.reuse, RZ ;  /* 0x0000000c1010723c */ /* 0x084ff000000418ff */
[----:B---3--:R-:W-:Y:S11]  /*1a810*/  HMMA.16816.F32.BF16 R4, R4, R12, RZ ;  /* 0x0000000c0404723c */ /* 0x008ff600000418ff */
[----:B------:R-:W-:Y:S11]  /*1a820*/  @!UPT UIADD3 URZ, URZ, URZ, URZ ;  /* 0x0000003f3f3ff290 */ /* 0x000ff6000fffe03f */
[----:B------:R-:W-:Y:S01]  /*1a830*/  @!UPT UIADD3 URZ, URZ, URZ, URZ ;  /* 0x0000003f3f3ff290 */ /* 0x000fe2000fffe03f */
[----:B------:R-:W-:Y:S01]  /*1a840*/  STL.64 [R1+0x30], R4 ;  /* 0x0000300401007387 */ /* 0x000fe20000100a00 */
[----:B0-----:R-:W-:-:S03]  /*1a850*/  IMAD.MOV.U32 R2, RZ, RZ, R6 ;  /* 0x000000ffff027224 */ /* 0x001fc600078e0006 */
[----:B------:R0:W-:Y:S04]  /*1a860*/  STL [R1+0x3c], R7 ;  /* 0x00003c0701007387 */ /* 0x0001e80000100800 */
[----:B0-----:R-:W2:Y:S01]  /*1a870*/  LDL.LU.64 R6, [R1+0x3d80] ;  /* 0x003d800001067983 */ /* 0x001ea20000300a00 */
[----:B------:R-:W-:Y:S02]  /*1a880*/  MOV R5, R18 ;  /* 0x0000001200057202 */ /* 0x000fe40000000f00 */
[----:B------:R-:W-:Y:S01]  /*1a890*/  MOV R4, R19 ;  /* 0x0000001300047202 */ /* 0x000fe20000000f00 */
[----:B------:R0:W-:Y:S04]  /*1a8a0*/  STL.64 [R1+0x190], R16 ;  /* 0x0001901001007387 */ /* 0x0001e80000100a00 */
[----:B------:R-:W3:Y:S04]  /*1a8b0*/  LDL.LU.64 R18, [R1+0x3d78] ;  /* 0x003d780001127983 */ /* 0x000ee80000300a00 */
[----:B0-----:R-:W3:Y:S04]  /*1a8c0*/  LDL.LU.64 R16, [R1+0x3d70] ;  /* 0x003d700001107983 */ /* 0x001ee80000300a00 */
[----:B--2---:R-:W-:Y:S04]  /*1a8d0*/  STL.64 [R1+0x3d28], R6 ;  /* 0x003d280601007387 */ /* 0x004fe80000100a00 */
[----:B------:R0:W-:Y:S02]  /*1a8e0*/  STL.64 [R1+0x3d20], R4 ;  /* 0x003d200401007387 */ /* 0x0001e40000100a00 */
[----:B0-----:R-:W-:-:S02]  /*1a8f0*/  IMAD.MOV.U32 R4, RZ, RZ, R15 ;  /* 0x000000ffff047224 */ /* 0x001fc400078e000f */
[----:B------:R-:W2:Y:S04]  /*1a900*/  LDL.LU R15, [R1+0x3d68] ;  /* 0x003d6800010f7983 */ /* 0x000ea80000300800 */
[----:B------:R-:W2:Y:S04]  /*1a910*/  LDL.LU R5, [R1+0x64] ;  /* 0x0000640001057983 */ /* 0x000ea80000300800 */
[----:B------:R-:W2:Y:S04]  /*1a920*/  LDL.LU R6, [R1+0x68] ;  /* 0x0000680001067983 */ /* 0x000ea80000300800 */
[----:B------:R-:W2:Y:S01]  /*1a930*/  LDL.LU R7, [R1+0x6c] ;  /* 0x00006c0001077983 */ /* 0x000ea20000300800 */
[-C--:B------:R-:W-:Y:S08]  /*1a940*/  HMMA.16816.F32.BF16 R24, R24, R12.reuse, RZ ;  /* 0x0000000c1818723c */ /* 0x080ff000000418ff */
[-C--:B--2---:R-:W-:Y:S11]  /*1a950*/  HMMA.16816.F32.BF16 R4, R4, R12.reuse, RZ ;  /* 0x0000000c0404723c */ /* 0x084ff600000418ff */
[----:B------:R-:W-:Y:S11]  /*1a960*/  @!UPT UIADD3 URZ, URZ, URZ, URZ ;  /* 0x0000003f3f3ff290 */ /* 0x000ff6000fffe03f */
[----:B------:R-:W-:Y:S01]  /*1a970*/  @!UPT UIADD3 URZ, URZ, URZ, URZ ;  /* 0x0000003f3f3ff290 */ /* 0x000fe2000fffe03f */
[----:B------:R-:W-:Y:S04]  /*1a980*/  STL.64 [R1+0x1b0], R4 ;  /* 0x0001b00401007387 */ /* 0x000fe80000100a00 */
[----:B------:R3:W-:Y:S02]  /*1a990*/  STL.64 [R1+0x1b8], R6 ;  /* 0x0001b80601007387 */ /* 0x0007e40000100a00 */
[----:B---3--:R-:W-:Y:S02]  /*1a9a0*/  HMMA.16816.F32.BF16 R4, R16, R12, RZ ;  /* 0x0000000c1004723c */ /* 0x008fe400000418ff */
[----:B------:R-:W-:Y:S04]  /*1a9b0*/  STL.64 [R1+0x3d10], R14 ;  /* 0x003d100e01007387 */ /* 0x000fe80000100a00 */
[----:B------:R0:W-:Y:S04]  /*1a9c0*/  STL.64 [R1+0x1d0], R24 ;  /* 0x0001d01801007387 */ /* 0x0001e80000100a00 */
[----:B------:R1:W-:Y:S04]  /*1a9d0*/  STL.64 [R1+0x1d8], R26 ;  /* 0x0001d81a01007387 */ /* 0x0003e80000100a00 */
[----:B------:R-:W2:Y:S09]  /*1a9e0*/  LDL.LU R16, [R1+0xd0] ;  /* 0x0000d00001107983 */ /* 0x000eb20000300800 */
[----:B------:R-:W-:Y:S04]  /*1a9f0*/  STL.64 [R1+0x200], R4 ;  /* 0x0002000401007387 */ /* 0x000fe80000100a00 */
[----:B------:R-:W-:Y:S04]  /*1aa00*/  STL.64 [R1+0x208], R6 ;  /* 0x0002080601007387 */ /* 0x000fe80000100a00 */
[----:B------:R-:W2:Y:S04]  /*1aa10*/  LDL.LU R17, [R1+0xd4] ;  /* 0x0000d40001117983 */ /* 0x000ea80000300800 */
[----:B------:R-:W3:Y:S04]  /*1aa20*/  LDL.LU R18, [R1+0xd8] ;  /* 0x0000d80001127983 */ /* 0x000ee80000300800 */
[----:B------:R-:W3:Y:S04]  /*1aa30*/  LDL.LU R19, [R1+0xdc] ;  /* 0x0000dc0001137983 */ /* 0x000ee80000300800 */
[----:B0-----:R-:W2:Y:S04]  /*1aa40*/  LDL.LU R24, [R1+0x10] ;  /* 0x0000100001187983 */ /* 0x001ea80000300800 */
[----:B------:R-:W2:Y:S04]  /*1aa50*/  LDL.LU R25, [R1+0x14] ;  /* 0x0000140001197983 */ /* 0x000ea80000300800 */
[----:B-1----:R-:W2:Y:S04]  /*1aa60*/  LDL.LU R26, [R1+0x18] ;  /* 0x00001800011a7983 */ /* 0x002ea80000300800 */
[----:B------:R-:W2:Y:S04]  /*1aa70*/  LDL.LU R27, [R1+0x1c] ;  /* 0x00001c00011b7983 */ /* 0x000ea80000300800 */
[----:B--2---:R-:W-:Y:S04]  /*1aa80*/  STL.64 [R1+0x3cf8], R26 ;  /* 0x003cf81a01007387 */ /* 0x004fe80000100a00 */
[----:B------:R-:W-:Y:S04]  /*1aa90*/  STL.64 [R1+0x3cf0], R24 ;  /* 0x003cf01801007387 */ /* 0x000fe80000100a00 */
[----:B---3--:R0:W-:Y:S04]  /*1aaa0*/  STL.64 [R1+0x3c68], R18 ;  /* 0x003c681201007387 */ /* 0x0081e80000100a00 */
[----:B------:R1:W-:Y:S01]  /*1aab0*/  STL.64 [R1+0x3c60], R16 ;  /* 0x003c601001007387 */ /* 0x0003e20000100a00 */
[----:B0-----:R-:W-:Y:S01]  /*1aac0*/  IMAD.MOV.U32 R18, RZ, RZ, R21 ;  /* 0x000000ffff127224 */ /* 0x001fe200078e0015 */
[----:B------:R-:W-:-:S02]  /*1aad0*/  MOV R19, R20 ;  /* 0x0000001400137202 */ /* 0x000fc40000000f00 */
[----:B-1----:R-:W-:Y:S02]  /*1aae0*/  MOV R16, R23 ;  /* 0x0000001700107202 */ /* 0x002fe40000000f00 */
[----:B------:R-:W-:Y:S01]  /*1aaf0*/  MOV R17, R22 ;  /* 0x0000001600117202 */ /* 0x000fe20000000f00 */
[----:B------:R-:W-:Y:S04]  /*1ab00*/  STL.64 [R1+0x3c78], R18 ;  /* 0x003c781201007387 */ /* 0x000fe80000100a00 */
[----:B------:R0:W-:Y:S04]  /*1ab10*/  STL.64 [R1+0x3c70], R16 ;  /* 0x003c701001007387 */ /* 0x0001e80000100a00 */
[----:B0-----:R-:W2:Y:S04]  /*1ab20*/  LDL.LU R16, [R1+0xe0] ;  /* 0x0000e00001107983 */ /* 0x001ea80000300800 */
[----:B------:R-:W2:Y:S04]  /*1ab30*/  LDL.LU R17, [R1+0xe4] ;  /* 0x0000e40001117983 */ /* 0x000ea80000300800 */
[----:B------:R-:W3:Y:S04]  /*1ab40*/  LDL.LU R18, [R1+0xe8] ;  /* 0x0000e80001127983 */ /* 0x000ee80000300800 */
[----:B------:R-:W3:Y:S04]  /*1ab50*/  LDL.LU R19, [R1+0xec] ;  /* 0x0000ec0001137983 */ /* 0x000ee80000300800 */
[----:B---3--:R-:W-:Y:S04]  /*1ab60*/  STL.64 [R1+0x3c88], R18 ;  /* 0x003c881201007387 */ /* 0x008fe80000100a00 */
[----:B--2---:R0:W-:Y:S04]  /*1ab70*/  STL.64 [R1+0x3c80], R16 ;  /* 0x003c801001007387 */ /* 0x0041e80000100a00 */
[----:B0-----:R-:W2:Y:S04]  /*1ab80*/  LDL.LU R16, [R1+0xf0] ;  /* 0x0000f00001107983 */ /* 0x001ea80000300800 */
[----:B------:R-:W2:Y:S04]  /*1ab90*/  LDL.LU R17, [R1+0xf4] ;  /* 0x0000f40001117983 */ /* 0x000ea80000300800 */
[----:B------:R-:W3:Y:S04]  /*1aba0*/  LDL.LU R18, [R1+0xf8] ;  /* 0x0000f80001127983 */ /* 0x000ee80000300800 */
[----:B------:R-:W3:Y:S01]  /*1abb0*/  LDL.LU R19, [R1+0xfc] ;  /* 0x0000fc0001137983 */ /* 0x000ee20000300800 */
[----:B----4-:R-:W-:Y:S01]  /*1abc0*/  MOV R25, R8 ;  /* 0x0000000800197202 */ /* 0x010fe20000000f00 */
[----:B------:R-:W-:-:S02]  /*1abd0*/  IMAD.MOV.U32 R26, RZ, RZ, R0 ;  /* 0x000000ffff1a7224 */ /* 0x000fc400078e0000 */
[----:B------:R-:W4:Y:S01]  /*1abe0*/  LDL.LU R24, [R1+0x20] ;  /* 0x0000200001187983 */ /* 0x000f220000300800 */
[----:B------:R-:W-:-:S03]  /*1abf0*/  MOV R27, R11 ;  /* 0x0000000b001b7202 */ /* 0x000fc60000000f00 */
[----:B------:R-:W4:Y:S04]  /*1ac00*/  LDL.LU R8, [R1+0x3d64] ;  /* 0x003d640001087983 */ /* 0x000f280000300800 */
[----:B------:R-:W4:Y:S04]  /*1ac10*/  LDL.LU R0, [R1+0x3d60] ;  /* 0x003d600001007983 */ /* 0x000f280000300800 */
[----:B------:R-:W4:Y:S04]  /*1ac20*/  LDL.LU R11, [R1+0x3d5c] ;  /* 0x003d5c00010b7983 */ /* 0x000f280000300800 */
[----:B---3--:R-:W-:Y:S04]  /*1ac30*/  STL.64 [R1+0x3c98], R18 ;  /* 0x003c981201007387 */ /* 0x008fe80000100a00 */
[----:B--2---:R0:W-:Y:S04]  /*1ac40*/  STL.64 [R1+0x3c90], R16 ;  /* 0x003c901001007387 */ /* 0x0041e80000100a00 */
[----:B0-----:R-:W2:Y:S04]  /*1ac50*/  LDL.LU R16, [R1+0x100] ;  /* 0x0001000001107983 */ /* 0x001ea80000300800 */
[----:B------:R-:W2:Y:S04]  /*1ac60*/  LDL.LU R17, [R1+0x104] ;  /* 0x0001040001117983 */ /* 0x000ea80000300800 */
[----:B------:R-:W3:Y:S04]  /*1ac70*/  LDL.LU R18, [R1+0x108] ;  /* 0x0001080001127983 */ /* 0x000ee80000300800 */
[----:B------:R-:W3:Y:S04]  /*1ac80*/  LDL.LU R19, [R1+0x10c] ;  /* 0x00010c0001137983 */ /* 0x000ee80000300800 */
[----:B------:R-:W2:Y:S04]  /*1ac90*/  LDL.LU R12, [R1+0x160] ;  /* 0x00016000010c7983 */ /* 0x000ea80000300800 */
        /* <DEDUP_REMOVED lines=11> */
[----:B---3--:R-:W-:Y:S04]  /*1ad50*/  STL.64 [R1+0x3cb8], R18 ;  /* 0x003cb81201007387 */ /* 0x008fe80000100a00 */
[----:B--2---:R0:W-:Y:S02]  /*1ad60*/  STL.64 [R1+0x3cb0], R16 ;  /* 0x003cb01001007387 */ /* 0x0041e40000100a00 */
[----:B0-----:R-:W-:Y:S01]  /*1ad70*/  MOV R16, R3 ;  /* 0x0000000300107202 */ /* 0x001fe20000000f00 */
[----:B------:R-:W-:Y:S01]  /*1ad80*/  IMAD.MOV.U32 R17, RZ, RZ, R28 ;  /* 0x000000ffff117224 */ /* 0x000fe200078e001c */
[----:B------:R-:W2:Y:S04]  /*1ad90*/  LDL.LU R3, [R1+0x3d58] ;  /* 0x003d580001037983 */ /* 0x000ea80000300800 */
[----:B------:R-:W3:Y:S01]  /*1ada0*/  LDL.LU R28, [R1+0x3d54] ;  /* 0x003d5400011c7983 */ /* 0x000ee20000300800 */
[----:B------:R-:W-:-:S02]  /*1adb0*/  MOV R18, R29 ;  /* 0x0000001d00127202 */ /* 0x000fc40000000f00 */
[----:B------:R-:W-:Y:S01]  /*1adc0*/  MOV R19, R10 ;  /* 0x0000000a00137202 */ /* 0x000fe20000000f00 */
[----:B------:R-:W2:Y:S04]  /*1add0*/  LDL.LU R29, [R1+0x3d50] ;  /* 0x003d5000011d7983 */ /* 0x000ea80000300800 */
[----:B------:R-:W2:Y:S04]  /*1ade0*/  LDL.LU R10, [R1+0x3d4c] ;  /* 0x003d4c00010a7983 */ /* 0x000ea80000300800 */
[----:B------:R-:W-:Y:S04]  /*1adf0*/  STL.64 [R1+0x3cc8], R18 ;  /* 0x003cc81201007387 */ /* 0x000fe80000100a00 */
[----:B------:R4:W-:Y:S02]  /*1ae00*/  STL.64 [R1+0x3cc0], R16 ;  /* 0x003cc01001007387 */ /* 0x0009e40000100a00 */
[----:B----4-:R-:W-:-:S02]  /*1ae10*/  IMAD.MOV.U32 R16, RZ, RZ, R11 ;  /* 0x000000ffff107224 */ /* 0x010fc400078e000b */
[----:B------:R-:W4:Y:S04]  /*1ae20*/  LDL.LU R11, [R1+0x3d48] ;  /* 0x003d4800010b7983 */ /* 0x000f280000300800 */
[----:B------:R-:W2:Y:S01]  /*1ae30*/  LDL.LU R17, [R1+0x114] ;  /* 0x0001140001117983 */ /* 0x000ea20000300800 */
[----:B---3--:R-:W-:-:S03]  /*1ae40*/  MOV R18, R28 ;  /* 0x0000001c00127202 */ /* 0x008fc60000000f00 */
[----:B------:R-:W3:Y:S04]  /*1ae50*/  LDL.LU R28, [R1+0x3d44] ;  /* 0x003d4400011c7983 */ /* 0x000ee80000300800 */
[----:B------:R-:W2:Y:S04]  /*1ae60*/  LDL.LU R19, [R1+0x11c] ;  /* 0x00011c0001137983 */ /* 0x000ea80000300800 */
[----:B--2---:R-:W-:Y:S04]  /*1ae70*/  STL.64 [R1+0x3cd8], R18 ;  /* 0x003cd81201007387 */ /* 0x004fe80000100a00 */
[----:B------:R0:W-:Y:S02]  /*1ae80*/  STL.64 [R1+0x3cd0], R16 ;  /* 0x003cd01001007387 */ /* 0x0001e40000100a00 */
[----:B0-----:R-:W-:Y:S01]  /*1ae90*/  MOV R16, R10 ;  /* 0x0000000a00107202 */ /* 0x001fe20000000f00 */
[----:B----4-:R-:W-:Y:S01]  /*1aea0*/  IMAD.MOV.U32 R17, RZ, RZ, R11 ;  /* 0x000000ffff117224 */ /* 0x010fe200078e000b */
[----:B------:R-:W2:Y:S04]  /*1aeb0*/  LDL.LU R10, [R1+0x3d40] ;  /* 0x003d4000010a7983 */ /* 0x000ea80000300800 */
[----:B------:R-:W4:Y:S04]  /*1aec0*/  LDL.LU R11, [R1+0x3d3c] ;  /* 0x003d3c00010b7983 */ /* 0x000f280000300800 */
[----:B------:R-:W2:Y:S01]  /*1aed0*/  LDL.LU R18, [R1+0x128] ;  /* 0x0001280001127983 */ /* 0x000ea20000300800 */
[----:B---3--:R-:W-:-:S03]  /*1aee0*/  MOV R19, R28 ;  /* 0x0000001c00137202 */ /* 0x008fc60000000f00 */
[----:B------:R-:W3:Y:S04]  /*1aef0*/  LDL.LU R28, [R1+0x3d38] ;  /* 0x003d3800011c7983 */ /* 0x000ee80000300800 */
[----:B--2---:R4:W-:Y:S04]  /*1af00*/  STL.64 [R1+0x3ce8], R18 ;  /* 0x003ce81201007387 */ /* 0x0049e80000100a00 */
[----:B------:R0:W-:Y:S01]  /*1af10*/  STL.64 [R1+0x3ce0], R16 ;  /* 0x003ce01001007387 */ /* 0x0001e20000100a00 */
[----:B----4-:R-:W-:-:S03]  /*1af20*/  IMAD.MOV.U32 R18, RZ, RZ, R11 ;  /* 0x000000ffff127224 */ /* 0x010fc600078e000b */
[----:B0-----:R-:W2:Y:S01]  /*1af30*/  LDL.LU R16, [R1+0x130] ;  /* 0x0001300001107983 */ /* 0x001ea20000300800 */
[----:B------:R-:W-:-:S03]  /*1af40*/  MOV R17, R10 ;  /* 0x0000000a00117202 */ /* 0x000fc60000000f00 */
[----:B------:R-:W4:Y:S04]  /*1af50*/  LDL.LU R10, [R1+0x3d34] ;  /* 0x003d3400010a7983 */ /* 0x000f280000300800 */
[----:B------:R-:W4:Y:S04]  /*1af60*/  LDL.LU R11, [R1+0x3d30] ;  /* 0x003d3000010b7983 */ /* 0x000f280000300800 */
[----:B------:R-:W2:Y:S01]  /*1af70*/  LDL.LU R19, [R1+0x13c] ;  /* 0x00013c0001137983 */ /* 0x000ea20000300800 */
[C---:B----4-:R-:W-:Y:S03]  /*1af80*/  HMMA.16816.F32.BF16 R4, R24.reuse, R10, R4 ;  /* 0x0000000a1804723c */ /* 0x050fe60000041804 */
[----:B--2---:R-:W-:Y:S04]  /*1af90*/  STL.64 [R1+0x3d08], R18 ;  /* 0x003d081201007387 */ /* 0x004fe80000100a00 */
[----:B------:R0:W-:Y:S04]  /*1afa0*/  STL.64 [R1+0x3d00], R16 ;  /* 0x003d001001007387 */ /* 0x0001e80000100a00 */
[----:B0-----:R-:W2:Y:S04]  /*1afb0*/  LDL.LU R16, [R1+0x140] ;  /* 0x0001400001107983 */ /* 0x001ea80000300800 */
[----:B------:R-:W2:Y:S04]  /*1afc0*/  LDL.LU R17, [R1+0x144] ;  /* 0x0001440001117983 */ /* 0x000ea80000300800 */
[----:B------:R-:W2:Y:S04]  /*1afd0*/  LDL.LU R18, [R1+0x148] ;  /* 0x0001480001127983 */ /* 0x000ea80000300800 */
[----:B------:R-:W-:Y:S04]  /*1afe0*/  STL.64 [R1+0x180], R4 ;  /* 0x0001800401007387 */ /* 0x000fe80000100a00 */
[----:B------:R0:W-:Y:S04]  /*1aff0*/  STL.64 [R1+0x188], R6 ;  /* 0x0001880601007387 */ /* 0x0001e80000100a00 */
[----:B0-----:R-:W4:Y:S04]  /*1b000*/  LDL.LU.64 R6, [R1+0x3d28] ;  /* 0x003d280001067983 */ /* 0x001f280000300a00 */
[----:B------:R-:W2:Y:S01]  /*1b010*/  LDL.LU.64 R4, [R1+0x3d20] ;  /* 0x003d200001047983 */ /* 0x000ea20000300a00 */
[C---:B----4-:R-:W-:Y:S11]  /*1b020*/  HMMA.16816.F32.BF16 R20, R24.reuse, R6, R20 ;  /* 0x000000061814723c */ /* 0x050ff60000041814 */
[----:B------:R-:W-:Y:S11]  /*1b030*/  @!UPT UIADD3 URZ, URZ, URZ, URZ ;  /* 0x0000003f3f3ff290 */ /* 0x000ff6000fffe03f */
[----:B------:R-:W-:Y:S01]  /*1b040*/  @!UPT UIADD3 URZ, URZ, URZ, URZ ;  /* 0x0000003f3f3ff290 */ /* 0x000fe2000fffe03f */
[----:B------:R-:W-:Y:S04]  /*1b050*/  STL.64 [R1+0x170], R20 ;  /* 0x0001701401007387 */ /* 0x000fe80000100a00 */
[----:B------:R0:W-:Y:S04]  /*1b060*/  STL.64 [R1+0x178], R22 ;  /* 0x0001781601007387 */ /* 0x0001e80000100a00 */
[----:B0-----:R-:W4:Y:S02]  /*1b070*/  LDL.LU.64 R22, [R1+0x3d18] ;  /* 0x003d180001167983 */ /* 0x001f240000300a00 */
[----:B----4-:R-:W-:Y:S11]  /*1b080*/  HMMA.16816.F32.BF16 R12, R24, R22, R12 ;  /* 0x00000016180c723c */ /* 0x010ff6000004180c */
[----:B------:R-:W-:Y:S11]  /*1b090*/  @!UPT UIADD3 URZ, URZ, URZ, URZ ;  /* 0x0000003f3f3ff290 */ /* 0x000ff6000fffe03f */
[----:B------:R-:W-:Y:S01]  /*1b0a0*/  @!UPT UIADD3 URZ, URZ, URZ, URZ ;  /* 0x0000003f3f3ff290 */ /* 0x000fe2000fffe03f */
[----:B------:R-:W-:Y:S04]  /*1b0b0*/  STL.64 [R1+0x160], R12 ;  /* 0x0001600c01007387 */ /* 0x000fe80000100a00 */
[----:B------:R0:W-:Y:S04]  /*1b0c0*/  STL.64 [R1+0x168], R14 ;  /* 0x0001680e01007387 */ /* 0x0001e80000100a00 */
[----:B0-----:R-:W2:Y:S01]  /*1b0d0*/  LDL.LU.64 R14, [R1+0x3d10] ;  /* 0x003d1000010e7983 */ /* 0x001ea20000300a00 */
[----:B---3--:R-:W-:-:S07]  /*1b0e0*/  MOV R19, R28 ;  /* 0x0000001c00137202 */ /* 0x008fce0000000f00 */
[----:B--2---:R-:W-:Y:S01]  /*1b0f0*/  HMMA.16816.F32.BF16 R24, R24, R14, R16 ;  /* 0x0000000e1818723c */ /* 0x004fe20000041810 */
[----:B------:R-:W2:Y:S04]  /*1b100*/  LDL.LU.64 R18, [R1+0x3d08] ;  /* 0x003d080001127983 */ /* 0x000ea80000300a00 */
[----:B------:R-:W2:Y:S11]  /*1b110*/  LDL.LU.64 R16, [R1+0x3d00] ;  /* 0x003d000001107983 */ /* 0x000eb60000300a00 */
[----:B------:R-:W-:Y:S07]  /*1b120*/  @!UPT UIADD3 URZ, URZ, URZ, URZ ;  /* 0x0000003f3f3ff290 */ /* 0x000fee000fffe03f */
[----:B------:R-:W-:Y:S01]  /*1b130*/  STL.64 [R1+0x140], R24 ;  /* 0x0001401801007387 */ /* 0x000fe20000100a00 */
[----:B------:R-:W-:-:S03]  /*1b140*/  MOV R28, R27 ;  /* 0x0000001b001c7202 */ /* 0x000fc60000000f00 */
[----:B------:R0:W-:Y:S04]  /*1b150*/  STL [R1+0x148], R26 ;  /* 0x0001481a01007387 */ /* 0x0001e80000100800 */
[----:B0-----:R-:W2:Y:S04]  /*1b160*/  LDL.LU.64 R26, [R1+0x3cf8] ;  /* 0x003cf800011a7983 */ /* 0x001ea80000300a00 */
[----:B------:R-:W2:Y:S04]  /*1b170*/  LDL.LU.64 R24, [R1+0x3cf0] ;  /* 0x003cf00001187983 */ /* 0x000ea80000300a00 */
[----:B------:R-:W-:Y:S01]  /*1b180*/  STL [R1+0x3b38], R28 ;  /* 0x003b381c01007387 */ /* 0x000fe20000100800 */
[C---:B--2---:R-:W-:Y:S11]  /*1b190*/  HMMA.16816.F32.BF16 R16, R24.reuse, R10, R16 ;  /* 0x0000000a1810723c */ /* 0x044ff60000041810 */
[----:B------:R-:W-:Y:S11]  /*1b1a0*/  @!UPT UIADD3 URZ, URZ, URZ, URZ ;  /* 0x0000003f3f3ff290 */ /* 0x000ff6000fffe03f */
[----:B------:R-:W-:Y:S01]  /*1b1b0*/  @!UPT UIADD3 URZ, URZ, URZ, URZ ;  /* 0x0000003f3f3ff290 */ /* 0x000fe2000fffe03f */
[----:B------:R-:W-:Y:S04]  /*1b1c0*/  STL.64 [R1+0x2a0], R16 ;  /* 0x0002a01001007387 */ /* 0x000fe80000100a00 */
[----:B------:R0:W-:Y:S04]  /*1b1d0*/  STL.64 [R1+0x2a8], R18 ;  /* 0x0002a81201007387 */ /* 0x0001e80000100a00 */
[----:B0-----:R-:W2:Y:S04]  /*1b1e0*/  LDL.LU.64 R18, [R1+0x3ce8] ;  /* 0x003ce80001127983 */ /* 0x001ea80000300a00 */
[----:B------:R-:W2:Y:S02]  /*1b1f0*/  LDL.LU.64 R16, [R1+0x3ce0] ;  /* 0x003ce00001107983 */ /* 0x000ea40000300a00 */
        /* <DEDUP_REMOVED lines=14> */
[----:B--2---:R-:W-:Y:S02]  /*1b2e0*/  HMMA.16816.F32.BF16 R24, R24, R14, R16 ;  /* 0x0000000e1818723c */ /* 0x004fe40000041810 */
[----:B------:R-:W2:Y:S04]  /*1b2f0*/  LDL.LU.64 R18, [R1+0x3cb8] ;  /* 0x003cb80001127983 */ /* 0x000ea80000300a00 */
[----:B------:R-:W2:Y:S11]  /*1b300*/  LDL.LU.64 R16, [R1+0x3cb0] ;  /* 0x003cb00001107983 */ /* 0x000eb60000300a00 */
[----:B------:R-:W-:Y:S06]  /*1b310*/  @!UPT UIADD3 URZ, URZ, URZ, URZ ;  /* 0x0000003f3f3ff290 */ /* 0x000fec000fffe03f */
[----:B------:R0:W-:Y:S01]  /*1b320*/  STL.64 [R1+0x130], R24 ;  /* 0x0001301801007387 */ /* 0x0001e20000100a00 */
[----:B------:R-:W-:Y:S01]  /*1b330*/  IMAD.MOV.U32 R21, RZ, RZ, R26 ;  /* 0x000000ffff157224 */ /* 0x000fe200078e001a */
[----:B------:R-:W-:Y:S02]  /*1b340*/  MOV R20, R27 ;  /* 0x0000001b00147202 */ /* 0x000fe40000000f00 */
[----:B------:R-:W2:Y:S04]  /*1b350*/  LDL.LU.64 R26, [R1+0x3ca8] ;  /* 0x003ca800011a7983 */ /* 0x000ea80000300a00 */
[----:B0-----:R-:W2:Y:S04]  /*1b360*/  LDL.LU.64 R24, [R1+0x3ca0] ;  /* 0x003ca00001187983 */ /* 0x001ea80000300a00 */
[----:B------:R-:W-:Y:S04]  /*1b370*/  STL [R1+0x3ab4], R20 ;  /* 0x003ab41401007387 */ /* 0x000fe80000100800 */
        /* <DEDUP_REMOVED lines=21> */
[----:B------:R-:W2:Y:S04]  /*1b4d0*/  LDL.LU.64 R16, [R1+0x3c70] ;  /* 0x003c700001107983 */ /* 0x000ea80000300a00 */
[----:B------:R0:W-:Y:S04]  /*1b4e0*/  STL.64 [R1+0x3c40], R22 ;  /* 0x003c401601007387 */ /* 0x0001e80000100a00 */
[----:B------:R-:W3:Y:S04]  /*1b4f0*/  LDL.LU R20, [R1+0xc0] ;  /* 0x0000c00001147983 */ /* 0x000ee80000300800 */
[----:B------:R-:W3:Y:S04]  /*1b500*/  LDL.LU R21, [R1+0xc4] ;  /* 0x0000c40001157983 */ /* 0x000ee80000300800 */
[----:B0-----:R-:W3:Y:S04]  /*1b510*/  LDL.LU R22, [R1+0xc8] ;  /* 0x0000c80001167983 */ /* 0x001ee80000300800 */
[----:B------:R-:W3:Y:S01]  /*1b520*/  LDL.LU R23, [R1+0xcc] ;  /* 0x0000cc0001177983 */ /* 0x000ee20000300800 */
[----:B--2---:R-:W-:Y:S03]  /*1b530*/  HMMA.16816.F32.BF16 R24, R24, R14, R16 ;  /* 0x0000000e1818723c */ /* 0x004fe60000041810 */
[----:B------:R-:W2:Y:S04]  /*1b540*/  LDL.LU.64 R18, [R1+0x3c68] ;  /* 0x003c680001127983 */ /* 0x000ea80000300a00 */
[----:B------:R-:W2:Y:S11]  /*1b550*/  LDL.LU.64 R16, [R1+0x3c60] ;  /* 0x003c600001107983 */ /* 0x000eb60000300a00 */
[----:B------:R-:W-:Y:S05]  /*1b560*/  @!UPT UIADD3 URZ, URZ, URZ, URZ ;  /* 0x0000003f3f3ff290 */ /* 0x000fea000fffe03f */
[----:B------:R-:W-:Y:S04]  /*1b570*/  STL.64 [R1+0x2b0], R24 ;  /* 0x0002b01801007387 */ /* 0x000fe80000100a00 */
[----:B------:R0:W-:Y:S04]  /*1b580*/  STL.64 [R1+0x2b8], R26 ;  /* 0x0002b81a01007387 */ /* 0x0001e80000100a00 */
[----:B0-----:R-:W2:Y:S04]  /*1b590*/  LDL.LU.64 R26, [R1+0x3c58] ;  /* 0x003c5800011a7983 */ /* 0x001ea80000300a00 */
[----:B------:R-:W2:Y:S04]  /*1b5a0*/  LDL.LU.64 R24, [R1+0x3c50] ;  /* 0x003c500001187983 */ /* 0x000ea80000300a00 */
[----:B------:R0:W-:Y:S04]  /*1b5b0*/  STL.64 [R1+0x3c38], R14 ;  /* 0x003c380e01007387 */ /* 0x0001e80000100a00 */
[----:B------:R-:W4:Y:S01]  /*1b5c0*/  LDL.LU R12, [R1+0xb0] ;  /* 0x0000b000010c7983 */ /* 0x000f220000300800 */
[----:B0-----:R-:W-:Y:S01]  /*1b5d0*/  MOV R15, R0 ;  /* 0x00000000000f7202 */ /* 0x001fe20000000f00 */
[C---:B--2---:R-:W-:Y:S11]  /*1b5e0*/  HMMA.16816.F32.BF16 R16, R24.reuse, R10, R16 ;  /* 0x0000000a1810723c */ /* 0x044ff60000041810 */
[----:B------:R-:W-:Y:S11]  /*1b5f0*/  @!UPT UIADD3 URZ, URZ, URZ, URZ ;  /* 0x0000003f3f3ff290 */ /* 0x000ff6000fffe03f */
[----:B------:R-:W-:Y:S01]  /*1b600*/  @!UPT UIADD3 URZ, URZ, URZ, URZ ;  /* 0x0000003f3f3ff290 */ /* 0x000fe2000fffe03f */
[----:B------:R-:W-:Y:S04]  /*1b610*/  STL [R1+0x320], R16 ;  /* 0x0003201001007387 */ /* 0x000fe80000100800 */
[----:B------:R0:W-:Y:S04]  /*1b620*/  STL.64 [R1+0x3c30], R10 ;  /* 0x003c300a01007387 */ /* 0x0001e80000100a00 */
[----:B------:R1:W-:Y:S01]  /*1b630*/  STL.64 [R1+0x3c28], R8 ;  /* 0x003c280801007387 */ /* 0x0003e20000100a00 */
[----:B------:R-:W-:Y:S02]  /*1b640*/  MOV R0, R19 ;  /* 0x0000001300007202 */ /* 0x000fe40000000f00 */
[----:B0-----:R-:W-:Y:S01]  /*1b650*/  MOV R10, R2 ;  /* 0x00000002000a7202 */ /* 0x001fe20000000f00 */
[----:B-1----:R-:W2:Y:S04]  /*1b660*/  LDL.LU R8, [R1+0x30] ;  /* 0x0000300001087983 */ /* 0x002ea80000300800 */
[----:B------:R-:W2:Y:S04]  /*1b670*/  LDL.LU R9, [R1+0x34] ;  /* 0x0000340001097983 */ /* 0x000ea80000300800 */
[----:B------:R-:W2:Y:S04]  /*1b680*/  LDL.LU R2, [R1+0x3c4c] ;  /* 0x003c4c0001027983 */ /* 0x000ea80000300800 */
[----:B------:R-:W2:Y:S04]  /*1b690*/  LDL.LU R11, [R1+0x3c] ;  /* 0x00003c00010b7983 */ /* 0x000ea80000300800 */
[----:B------:R-:W2:Y:S01]  /*1b6a0*/  LDL R19, [R1+0x150c] ;  /* 0x00150c0001137983 */ /* 0x000ea20000100800 */
[----:B---3--:R-:W-:Y:S01]  /*1b6b0*/  HMMA.16816.F32.BF16 R20, R24, R6, R20 ;  /* 0x000000061814723c */ /* 0x008fe20000041814 */
[----:B------:R-:W-:Y:S01]  /*1b6c0*/  MOV R13, R29 ;  /* 0x0000001d000d7202 */ /* 0x000fe20000000f00 */
[----:B------:R-:W-:Y:S01]  /*1b6d0*/  IMAD.MOV.U32 R14, RZ, RZ, R3 ;  /* 0x000000ffff0e7224 */ /* 0x000fe200078e0003 */
[----:B------:R-:W-:Y:S01]  /*1b6e0*/  MOV R29, R17 ;  /* 0x00000011001d7202 */ /* 0x000fe20000000f00 */
[----:B------:R-:W-:Y:S01]  /*1b6f0*/  IMAD.MOV.U32 R3, RZ, RZ, R18 ;  /* 0x000000ffff037224 */ /* 0x000fe200078e0012 */
[----:B--2---:R0:W-:Y:S04]  /*1b700*/  STL [R1+0x3c08], R19 ;  /* 0x003c081301007387 */ /* 0x0041e80000100800 */
[----:B------:R-:W2:Y:S04]  /*1b710*/  LDL R16, [R1+0x90] ;  /* 0x0000900001107983 */ /* 0x000ea80000100800 */
[----:B------:R-:W2:Y:S01]  /*1b720*/  LDL R17, [R1+0x94] ;  /* 0x0000940001117983 */ /* 0x000ea20000100800 */
[----:B0-----:R-:W-:-:S03]  /*1b730*/  IMAD.MOV.U32 R19, RZ, RZ, R2 ;  /* 0x000000ffff137224 */ /* 0x001fc600078e0002 */
[----:B------:R-:W2:Y:S04]  /*1b740*/  LDL R18, [R1+0x98] ;  /* 0x0000980001127983 */ /* 0x000ea80000100800 */
[----:B------:R-:W3:Y:S04]  /*1b750*/  LDL.LU R2, [R1+0x3c48] ;  /* 0x003c480001027983 */ /* 0x000ee80000300800 */
[----:B------:R-:W2:Y:S04]  /*1b760*/  LDL R28, [R1+0x640] ;  /* 0x00064000011c7983 */ /* 0x000ea80000100800 */
[----:B------:R-:W-:Y:S04]  /*1b770*/  STL [R1+0x39f0], R0 ;  /* 0x0039f00001007387 */ /* 0x000fe80000100800 */
[----:B------:R-:W-:Y:S04]  /*1b780*/  STL [R1+0x39ec], R3 ;  /* 0x0039ec0301007387 */ /* 0x000fe80000100800 */
[----:B------:R-:W-:Y:S04]  /*1b790*/  STL [R1+0x39e8], R29 ;  /* 0x0039e81d01007387 */ /* 0x000fe80000100800 */
[----:B------:R-:W-:Y:S04]  /*1b7a0*/  STL.64 [R1+0x310], R20 ;  /* 0x0003101401007387 */ /* 0x000fe80000100a00 */
[----:B------:R0:W-:Y:S04]  /*1b7b0*/  STL.64 [R1+0x318], R22 ;  /* 0x0003181601007387 */ /* 0x0001e80000100a00 */
[----:B0-----:R-:W4:Y:S04]  /*1b7c0*/  LDL.LU.64 R22, [R1+0x3c40] ;  /* 0x003c400001167983 */ /* 0x001f280000300a00 */
[----:B------:R-:W-:Y:S04]  /*1b7d0*/  STL.64 [R1+0x3c20], R6 ;  /* 0x003c200601007387 */ /* 0x000fe80000100a00 */
[----:B------:R0:W-:Y:S04]  /*1b7e0*/  STL.64 [R1+0x3c18], R4 ;  /* 0x003c180401007387 */ /* 0x0001e80000100a00 */
[----:B0-----:R-:W2:Y:S04]  /*1b7f0*/  LDL.LU R4, [R1+0xa0] ;  /* 0x0000a00001047983 */ /* 0x001ea80000300800 */
[----:B------:R-:W2:Y:S04]  /*1b800*/  LDL.LU R5, [R1+0xa4] ;  /* 0x0000a40001057983 */ /* 0x000ea80000300800 */
[----:B------:R-:W2:Y:S04]  /*1b810*/  LDL.LU R6, [R1+0xa8] ;  /* 0x0000a80001067983 */ /* 0x000ea80000300800 */
[----:B------:R-:W2:Y:S01]  /*1b820*/  LDL.LU R7, [R1+0xac] ;  /* 0x0000ac0001077983 */ /* 0x000ea20000300800 */
[----:B----4-:R-:W-:Y:S11]  /*1b830*/  HMMA.16816.F32.BF16 R12, R24, R22, R12 ;  /* 0x00000016180c723c */ /* 0x010ff6000004180c */
[----:B------:R-:W-:Y:S11]  /*1b840*/  @!UPT UIADD3 URZ, URZ, URZ, URZ ;  /* 0x0000003f3f3ff290 */ /* 0x000ff6000fffe03f */
[----:B------:R-:W-:Y:S01]  /*1b850*/  @!UPT UIADD3 URZ, URZ, URZ, URZ ;  /* 0x0000003f3f3ff290 */ /* 0x000fe2000fffe03f */
[----:B------:R-:W-:Y:S01]  /*1b860*/  STL [R1+0x300], R12 ;  /* 0x0003000c01007387 */ /* 0x000fe20000100800 */
[----:B------:R-:W-:Y:S01]  /*1b870*/  MOV R3, R14 ;  /* 0x0000000e00037202 */ /* 0x000fe20000000f00 */
[----:B------:R-:W-:Y:S02]  /*1b880*/  IMAD.MOV.U32 R29, RZ, RZ, R15 ;  /* 0x000000ffff1d7224 */ /* 0x000fe400078e000f */
[----:B------:R-:W4:Y:S01]  /*1b890*/  LDL.LU.64 R14, [R1+0x3c38] ;  /* 0x003c3800010e7983 */ /* 0x000f220000300a00 */
[----:B------:R-:W-:-:S03]  /*1b8a0*/  MOV R0, R13 ;  /* 0x0000000d00007202 */ /* 0x000fc60000000f00 */
[----:B------:R0:W-:Y:S04]  /*1b8b0*/  STL.64 [R1+0x3c10], R22 ;  /* 0x003c101601007387 */ /* 0x0001e80000100a00 */
[----:B------:R-:W2:Y:S04]  /*1b8c0*/  LDL.LU R20, [R1+0x150] ;  /* 0x0001500001147983 */ /* 0x000ea80000300800 */
[----:B------:R-:W2:Y:S04]  /*1b8d0*/  LDL.LU R21, [R1+0x154] ;  /* 0x0001540001157983 */ /* 0x000ea80000300800 */
[----:B0-----:R-:W2:Y:S04]  /*1b8e0*/  LDL.LU R22, [R1+0x158] ;  /* 0x0001580001167983 */ /* 0x001ea80000300800 */
[----:B------:R-:W2:Y:S04]  /*1b8f0*/  LDL.LU R23, [R1+0x15c] ;  /* 0x00015c0001177983 */ /* 0x000ea80000300800 */
[----:B------:R-:W-:Y:S04]  /*1b900*/  STL [R1+0x39fc], R29 ;  /* 0x0039fc1d01007387 */ /* 0x000fe80000100800 */
[----:B------:R-:W-:Y:S04]  /*1b910*/  STL [R1+0x39f8], R3 ;  /* 0x0039f80301007387 */ /* 0x000fe80000100800 */
[----:B------:R-:W-:Y:S01]  /*1b920*/  STL [R1+0x39f4], R0 ;  /* 0x0039f40001007387 */ /* 0x000fe20000100800 */
[----:B----4-:R-:W-:Y:S03]  /*1b930*/  HMMA.16816.F32.BF16 R24, R24, R14, R8 ;  /* 0x0000000e1818723c */ /* 0x010fe60000041808 */
[----:B------:R-:W2:Y:S04]  /*1b940*/  LDL.LU.64 R10, [R1+0x3c30] ;  /* 0x003c3000010a7983 */ /* 0x000ea80000300a00 */
[----:B------:R-:W4:Y:S11]  /*1b950*/  LDL.LU.64 R8, [R1+0x3c28] ;  /* 0x003c280001087983 */ /* 0x000f360000300a00 */
[----:B------:R-:W-:Y:S05]  /*1b960*/  @!UPT UIADD3 URZ, URZ, URZ, URZ ;  /* 0x0000003f3f3ff290 */ /* 0x000fea000fffe03f */
[----:B------:R0:W-:Y:S04]  /*1b970*/  STL.64 [R1+0x2f0], R24 ;  /* 0x0002f01801007387 */ /* 0x0001e80000100a00 */
[----:B------:R1:W-:Y:S04]  /*1b980*/  STL.64 [R1+0x2f8], R26 ;  /* 0x0002f81a01007387 */ /* 0x0003e80000100a00 */
[----:B0-----:R-:W3:Y:S04]  /*1b990*/  LDL.LU R24, [R1+0x1a0] ;  /* 0x0001a00001187983 */ /* 0x001ee80000300800 */
[----:B------:R-:W3:Y:S04]  /*1b9a0*/  LDL.LU R25, [R1+0x1a4] ;  /* 0x0001a40001197983 */ /* 0x000ee80000300800 */
[----:B-1----:R-:W3:Y:S01]  /*1b9b0*/  LDL.LU R26, [R1+0x1a8] ;  /* 0x0001a800011a7983 */ /* 0x002ee20000300800 */
[C---:B--2---:R-:W-:Y:S11]  /*1b9c0*/  HMMA.16816.F32.BF16 R4, R16.reuse, R10, R4 ;  /* 0x0000000a1004723c */ /* 0x044ff60000041804 */
[----:B------:R-:W-:Y:S11]  /*1b9d0*/  @!UPT UIADD3 URZ, URZ, URZ, URZ ;  /* 0x0000003f3f3ff290 */ /* 0x000ff6000fffe03f */
[----:B------:R-:W-:Y:S01]  /*1b9e0*/  @!UPT UIADD3 URZ, URZ, URZ, URZ ;  /* 0x0000003f3f3ff290 */ /* 0x000fe2000fffe03f */
[----:B------:R-:W-:Y:S04]  /*1b9f0*/  STL.64 [R1+0x80], R4 ;  /* 0x0000800401007387 */ /* 0x000fe80000100a00 */
[----:B------:R0:W-:Y:S04]  /*1ba00*/  STL.64 [R1+0x88], R6 ;  /* 0x0000880601007387 */ /* 0x0001e80000100a00 */
[----:B0-----:R-:W2:Y:S04]  /*1ba10*/  LDL.LU.64 R6, [R1+0x3c20] ;  /* 0x003c200001067983 */ /* 0x001ea80000300a00 */
[----:B------:R-:W3:Y:S01]  /*1ba20*/  LDL.LU.64 R4, [R1+0x3c18] ;  /* 0x003c180001047983 */ /* 0x000ee20000300a00 */
[----:B--2---:R-:W-:Y:S03]  /*1ba30*/  HMMA.16816.F32.BF16 R16, R16, R6, R20 ;  /* 0x000000061010723c */ /* 0x004fe60000041814 */
[----:B------:R-:W2:Y:S04]  /*1ba40*/  LDL.LU.64 R22, [R1+0x3c10] ;  /* 0x003c100001167983 */ /* 0x000ea80000300a00 */
[----:B------:R-:W-:Y:S04]  /*1ba50*/  STL.64 [R1+0x3c00], R6 ;  /* 0x003c000601007387 */ /* 0x000fe80000100a00 */
[----:B---3--:R0:W-:Y:S11]  /*1ba60*/  STL.64 [R1+0x3bf8], R4 ;  /* 0x003bf80401007387 */ /* 0x0081f60000100a00 */
[----:B------:R-:W-:Y:S01]  /*1ba70*/  @!UPT UIADD3 URZ, URZ, URZ, URZ ;  /* 0x0000003f3f3ff290 */ /* 0x000fe2000fffe03f */
[----:B------:R-:W-:Y:S04]  /*1ba80*/  STL.64 [R1+0x70], R16 ;  /* 0x0000701001007387 */ /* 0x000fe80000100a00 */
[----:B------:R-:W-:Y:S04]  /*1ba90*/  STL.64 [R1+0x78], R18 ;  /* 0x0000781201007387 */ /* 0x000fe80000100a00 */
[----:B0-----:R-:W2:Y:S04]  /*1baa0*/  LDL.LU.64 R4, [R1+0x90] ;  /* 0x0000900001047983 */ /* 0x001ea80000300a00 */
[----:B------:R-:W2:Y:S04]  /*1bab0*/  LDL.LU.64 R6, [R1+0x98] ;  /* 0x0000980001067983 */ /* 0x000ea80000300a00 */
[----:B----4-:R-:W0:Y:S02]  /*1bac0*/  LDSM.16.MT88.4 R16, [R9+0x1080] ;  /* 0x001080000910783b */ /* 0x010e240000004200 */
[----:B0-----:R-:W-:-:S02]  /*1bad0*/  MOV R3, R19 ;  /* 0x0000001300037202 */ /* 0x001fc40000000f00 */
[----:B------:R-:W3:Y:S01]  /*1bae0*/  LDL.LU R19, [R1+0x3c08] ;  /* 0x003c080001137983 */ /* 0x000ee20000300800 */
[----:B------:R-:W-:Y:S01]  /*1baf0*/  MOV R27, R8 ;  /* 0x00000008001b7202 */ /* 0x000fe20000000f00 */
[----:B------:R-:W-:Y:S01]  /*1bb00*/  IMAD.MOV.U32 R13, RZ, RZ, R17 ;  /* 0x000000ffff0d7224 */ /* 0x000fe200078e0011 */
[----:B------:R-:W-:Y:S01]  /*1bb10*/  MOV R20, R16 ;  /* 0x0000001000147202 */ /* 0x000fe20000000f00 */
[----:B------:R0:W-:Y:S01]  /*1bb20*/  STL [R1+0x3abc], R9 ;  /* 0x003abc0901007387 */ /* 0x0001e20000100800 */
[----:B------:R-:W-:-:S03]  /*1bb30*/  MOV R12, R18 ;  /* 0x00000012000c7202 */ /* 0x000fc60000000f00 */
[----:B--2---:R-:W-:Y:S01]  /*1bb40*/  HMMA.16816.F32.BF16 R24, R4, R22, R24 ;  /* 0x000000160418723c */ /* 0x004fe20000041818 */
[----:B------:R-:W-:Y:S01]  /*1bb50*/  MOV R16, R6 ;  /* 0x0000000600107202 */ /* 0x000fe20000000f00 */
[----:B0-----:R-:W-:Y:S01]  /*1bb60*/  IMAD.MOV.U32 R9, RZ, RZ, R7 ;  /* 0x000000ffff097224 */ /* 0x001fe200078e0007 */
[----:B------:R-:W-:Y:S01]  /*1bb70*/  MOV R17, R5 ;  /* 0x0000000500117202 */ /* 0x000fe20000000f00 */
[----:B------:R-:W-:Y:S01]  /*1bb80*/  IMAD.MOV.U32 R18, RZ, RZ, R4 ;  /* 0x000000ffff127224 */ /* 0x000fe200078e0004 */
[----:B------:R-:W2:Y:S04]  /*1bb90*/  LDL.LU.64 R6, [R1+0x3c00] ;  /* 0x003c000001067983 */ /* 0x000ea80000300a00 */
[----:B------:R-:W4:Y:S11]  /*1bba0*/  LDL.LU.64 R4, [R1+0x3bf8] ;  /* 0x003bf80001047983 */ /* 0x000f360000300a00 */
[----:B------:R-:W-:Y:S03]  /*1bbb0*/  @!UPT UIADD3 URZ, URZ, URZ, URZ ;  /* 0x0000003f3f3ff290 */ /* 0x000fe6000fffe03f */
[----:B------:R-:W-:Y:S01]  /*1bbc0*/  STL.64 [R1+0xa0], R24 ;  /* 0x0000a01801007387 */ /* 0x000fe20000100a00 */
[----:B------:R-:W-:-:S03]  /*1bbd0*/  MOV R8, R27 ;  /* 0x0000001b00087202 */ /* 0x000fc60000000f00 */
[----:B------:R-:W-:Y:S04]  /*1bbe0*/  STL [R1+0xa8], R26 ;  /* 0x0000a81a01007387 */ /* 0x000fe80000100800 */
[----:B------:R-:W0:Y:S04]  /*1bbf0*/  LDSM.16.MT88.4 R24, [R2+0x1080] ;  /* 0x001080000218783b */ /* 0x000e280000004200 */
[----:B------:R-:W2:Y:S04]  /*1bc00*/  LDL R0, [R1+0x1564] ;  /* 0x0015640001007983 */ /* 0x000ea80000100800 */
[----:B------:R-:W-:Y:S04]  /*1bc10*/  STL.64 [R1+0x3bf0], R22 ;  /* 0x003bf01601007387 */ /* 0x000fe80000100a00 */
[----:B------:R-:W-:Y:S04]  /*1bc20*/  STL [R1+0x3ac0], R8 ;  /* 0x003ac00801007387 */ /* 0x000fe80000100800 */
[----:B0-----:R0:W-:Y:S04]  /*1bc30*/  STL.64 [R1+0x3ba8], R26 ;  /* 0x003ba81a01007387 */ /* 0x0011e80000100a00 */
[----:B------:R1:W-:Y:S01]  /*1bc40*/  STL.64 [R1+0x3ba0], R24 ;  /* 0x003ba01801007387 */ /* 0x0003e20000100a00 */
[----:B0-----:R-:W-:-:S02]  /*1bc50*/  MOV R26, R16 ;  /* 0x00000010001a7202 */ /* 0x001fc40000000f00 */
[----:B-1----:R-:W-:Y:S01]  /*1bc60*/  MOV R24, R18 ;  /* 0x0000001200187202 */ /* 0x002fe20000000f00 */
[----:B------:R-:W-:Y:S02]  /*1bc70*/  IMAD.MOV.U32 R25, RZ, RZ, R17 ;  /* 0x000000ffff197224 */ /* 0x000fe400078e0011 */
[----:B---3--:R-:W0:Y:S04]  /*1bc80*/  LDSM.16.MT88.4 R16, [R19+0x1080] ;  /* 0x001080001310783b */ /* 0x008e280000004200 */
[----:B------:R-:W-:Y:S04]  /*1bc90*/  STL [R1+0x3ac4], R2 ;  /* 0x003ac40201007387 */ /* 0x000fe80000100800 */
[----:B0-----:R-:W-:Y:S04]  /*1bca0*/  STL.64 [R1+0x3b68], R18 ;  /* 0x003b681201007387 */ /* 0x001fe80000100a00 */
[----:B------:R0:W-:Y:S04]  /*1bcb0*/  STL.64 [R1+0x3b60], R16 ;  /* 0x003b601001007387 */ /* 0x0001e80000100a00 */
[----:B0-----:R-:W3:Y:S04]  /*1bcc0*/  LDL.LU R16, [R1+0x190] ;  /* 0x0001900001107983 */ /* 0x001ee80000300800 */
[----:B------:R-:W3:Y:S01]  /*1bcd0*/  LDL.LU R17, [R1+0x194] ;  /* 0x0001940001117983 */ /* 0x000ee20000300800 */
[----:B------:R-:W-:Y:S01]  /*1bce0*/  MOV R27, R9 ;  /* 0x00000009001b7202 */ /* 0x000fe20000000f00 */
[----:B----4-:R-:W-:Y:S01]  /*1bcf0*/  IMAD.MOV.U32 R18, RZ, RZ, R5 ;  /* 0x000000ffff127224 */ /* 0x010fe200078e0005 */
[----:B------:R-:W-:-:S07]  /*1bd00*/  MOV R19, R4 ;  /* 0x0000000400137202 */ /* 0x000fce0000000f00 */
[----:B---3--:R-:W-:Y:S11]  /*1bd10*/  HMMA.16816.F32.BF16 R24, R24, R14, R16 ;  /* 0x0000000e1818723c */ /* 0x008ff60000041810 */
[----:B------:R-:W-:Y:S11]  /*1bd20*/  @!UPT UIADD3 URZ, URZ, URZ, URZ ;  /* 0x0000003f3f3ff290 */ /* 0x000ff6000fffe03f */
[----:B------:R-:W-:Y:S02]  /*1bd30*/  @!UPT UIADD3 URZ, URZ, URZ, URZ ;  /* 0x0000003f3f3ff290 */ /* 0x000fe4000fffe03f */
[----:B------:R-:W-:Y:S01]  /*1bd40*/  MOV R5, R26 ;  /* 0x0000001a00057202 */ /* 0x000fe20000000f00 */
[----:B------:R-:W-:Y:S01]  /*1bd50*/  IMAD.MOV.U32 R4, RZ, RZ, R27 ;  /* 0x000000ffff047224 */ /* 0x000fe200078e001b */
[----:B------:R0:W-:Y:S04]  /*1bd60*/  STL.64 [R1+0x90], R24 ;  /* 0x0000901801007387 */ /* 0x0001e80000100a00 */
[----:B------:R-:W-:Y:S04]  /*1bd70*/  STL [R1+0x3ac8], R5 ;  /* 0x003ac80501007387 */ /* 0x000fe80000100800 */
[----:B--2---:R-:W-:Y:S04]  /*1bd80*/  STL.64 [R1+0x3be8], R6 ;  /* 0x003be80601007387 */ /* 0x004fe80000100a00 */
[----:B------:R-:W-:Y:S04]  /*1bd90*/  STL [R1+0x3be0], R4 ;  /* 0x003be00401007387 */ /* 0x000fe80000100800 */
[----:B------:R-:W1:Y:S01]  /*1bda0*/  LDSM.16.MT88.4 R4, [R28+0x2000] ;  /* 0x002000001c04783b */ /* 0x000e620000004200 */
[----:B0-----:R-:W-:-:S03]  /*1bdb0*/  MOV R24, R20 ;  /* 0x0000001400187202 */ /* 0x001fc60000000f00 */
[----:B------:R-:W0:Y:S04]  /*1bdc0*/  LDSM.16.M88.4 R20, [R0+0x10000] ;  /* 0x010000000014783b */ /* 0x000e280000000200 */
[----:B-1----:R-:W-:Y:S04]  /*1bdd0*/  STL.64 [R1+0x20], R4 ;  /* 0x0000200401007387 */ /* 0x002fe80000100a00 */
[----:B------:R-:W-:Y:S04]  /*1bde0*/  STL.64 [R1+0x28], R6 ;  /* 0x0000280601007387 */ /* 0x000fe80000100a00 */
[----:B------:R-:W1:Y:S04]  /*1bdf0*/  LDSM.16.M88.4 R4, [R0+0x14000] ;  /* 0x014000000004783b */ /* 0x000e680000000200 */
[----:B------:R-:W2:Y:S04]  /*1be00*/  LDL.LU R16, [R1+0x1d0] ;  /* 0x0001d00001107983 */ /* 0x000ea80000300800 */
[----:B0-----:R-:W-:Y:S04]  /*1be10*/  STL.64 [R1+0x50], R20 ;  /* 0x0000501401007387 */ /* 0x001fe80000100a00 */
[----:B------:R-:W-:Y:S04]  /*1be20*/  STL.64 [R1+0x58], R22 ;  /* 0x0000581601007387 */ /* 0x000fe80000100a00 */
[----:B------:R-:W0:Y:S04]  /*1be30*/  LDSM.16.M88.4 R20, [R0+0x18000] ;  /* 0x018000000014783b */ /* 0x000e280000000200 */
[----:B-1----:R-:W-:Y:S04]  /*1be40*/  STL.64 [R1+0x40], R4 ;  /* 0x0000400401007387 */ /* 0x002fe80000100a00 */
[----:B------:R-:W-:Y:S04]  /*1be50*/  STL.64 [R1+0x48], R6 ;  /* 0x0000480601007387 */ /* 0x000fe80000100a00 */
[----:B------:R-:W2:Y:S04]  /*1be60*/  LDL.LU R17, [R1+0x1d4] ;  /* 0x0001d40001117983 */ /* 0x000ea80000300800 */
[----:B------:R-:W3:Y:S04]  /*1be70*/  LDL.LU R18, [R1+0x1d8] ;  /* 0x0001d80001127983 */ /* 0x000ee80000300800 */
[----:B------:R-:W3:Y:S04]  /*1be80*/  LDL.LU R19, [R1+0x1dc] ;  /* 0x0001dc0001137983 */ /* 0x000ee80000300800 */
[----:B---3--:R-:W-:Y:S04]  /*1be90*/  STL.64 [R1+0x3b78], R18 ;  /* 0x003b781201007387 */ /* 0x008fe80000100a00 */
[----:B--2---:R1:W-:Y:S04]  /*1bea0*/  STL.64 [R1+0x3b70], R16 ;  /* 0x003b701001007387 */ /* 0x0043e80000100a00 */
[----:B-1----:R-:W2:Y:S04]  /*1beb0*/  LDL.LU R16, [R1+0x230] ;  /* 0x0002300001107983 */ /* 0x002ea80000300800 */
        /* <DEDUP_REMOVED lines=9> */
[----:B------:R-:W4:Y:S04]  /*1bf50*/  LDL.LU R4, [R1+0x1c0] ;  /* 0x0001c00001047983 */ /* 0x000f280000300800 */
[----:B------:R-:W4:Y:S04]  /*1bf60*/  LDL.LU R5, [R1+0x1c4] ;  /* 0x0001c40001057983 */ /* 0x000f280000300800 */
[----:B------:R-:W4:Y:S04]  /*1bf70*/  LDL.LU R6, [R1+0x1c8] ;  /* 0x0001c80001067983 */ /* 0x000f280000300800 */
[----:B------:R-:W4:Y:S04]  /*1bf80*/  LDL.LU R7, [R1+0x1cc] ;  /* 0x0001cc0001077983 */ /* 0x000f280000300800 */
        /* <DEDUP_REMOVED lines=17> */
[----:B------:R-:W3:Y:S01]  /*1c0a0*/  LDL.LU R19, [R1+0x1fc] ;  /* 0x0001fc0001137983 */ /* 0x000ee20000300800 */
[----:B------:R-:W-:Y:S01]  /*1c0b0*/  MOV R25, R13 ;  /* 0x0000000d00197202 */ /* 0x000fe20000000f00 */
[----:B------:R-:W-:Y:S01]  /*1c0c0*/  IMAD.MOV.U32 R26, RZ, RZ, R12 ;  /* 0x000000ffff1a7224 */ /* 0x000fe200078e000c */
[----:B0-----:R-:W-:Y:S01]  /*1c0d0*/  MOV R12, R20 ;  /* 0x00000014000c7202 */ /* 0x001fe20000000f00 */
[----:B------:R-:W-:Y:S01]  /*1c0e0*/  IMAD.MOV.U32 R13, RZ, RZ, R21 ;  /* 0x000000ffff0d7224 */ /* 0x000fe200078e0015 */
[----:B------:R-:W-:-:S07]  /*1c0f0*/  MOV R27, R3 ;  /* 0x00000003001b7202 */ /* 0x000fce0000000f00 */
[----:B----4-:R-:W-:Y:S01]  /*1c100*/  HMMA.16816.F32.BF16 R4, R24, R10, R4 ;  /* 0x0000000a1804723c */ /* 0x010fe20000041804 */
[----:B---3--:R-:W-:Y:S04]  /*1c110*/  STL.64 [R1+0x3bd8], R18 ;  /* 0x003bd81201007387 */ /* 0x008fe80000100a00 */
[----:B--2---:R0:W-:Y:S04]  /*1c120*/  STL.64 [R1+0x3bd0], R16 ;  /* 0x003bd01001007387 */ /* 0x0041e80000100a00 */
[----:B0-----:R-:W2:Y:S04]  /*1c130*/  LDL.LU R16, [R1+0x1e0] ;  /* 0x0001e00001107983 */ /* 0x001ea80000300800 */
[----:B------:R-:W2:Y:S04]  /*1c140*/  LDL.LU R17, [R1+0x1e4] ;  /* 0x0001e40001117983 */ /* 0x000ea80000300800 */
[----:B------:R-:W2:Y:S04]  /*1c150*/  LDL.LU R18, [R1+0x1e8] ;  /* 0x0001e80001127983 */ /* 0x000ea80000300800 */
[----:B------:R-:W2:Y:S04]  /*1c160*/  LDL.LU R19, [R1+0x1ec] ;  /* 0x0001ec0001137983 */ /* 0x000ea80000300800 */
[----:B------:R-:W-:Y:S04]  /*1c170*/  STL.64 [R1+0x30], R20 ;  /* 0x0000301401007387 */ /* 0x000fe80000100a00 */
[----:B------:R-:W-:Y:S04]  /*1c180*/  STL.64 [R1+0x38], R22 ;  /* 0x0000381601007387 */ /* 0x000fe80000100a00 */
[----:B------:R-:W0:Y:S04]  /*1c190*/  LDSM.16.M88.4 R20, [R0+0x1c000] ;  /* 0x01c000000014783b */ /* 0x000e280000000200 */
[----:B0-----:R-:W-:Y:S04]  /*1c1a0*/  STL.64 [R1], R20 ;  /* 0x0000001401007387 */ /* 0x001fe80000100a00 */
[----:B------:R-:W-:Y:S04]  /*1c1b0*/  STL.64 [R1+0x8], R22 ;  /* 0x0000081601007387 */ /* 0x000fe80000100a00 */
[----:B------:R-:W0:Y:S04]  /*1c1c0*/  LDSM.16.MT88.4 R20, [R28+0x2080] ;  /* 0x002080001c14783b */ /* 0x000e280000004200 */
[----:B0-----:R-:W-:Y:S01]  /*1c1d0*/  STL.64 [R1+0x60], R20 ;  /* 0x0000601401007387 */ /* 0x001fe20000100a00 */
[----:B------:R-:W-:-:S03]  /*1c1e0*/  MOV R28, R22 ;  /* 0x00000016001c7202 */ /* 0x000fc60000000f00 */
[----:B------:R0:W-:Y:S04]  /*1c1f0*/  STL [R1+0x6c], R23 ;  /* 0x00006c1701007387 */ /* 0x0001e80000100800 */
[----:B0-----:R-:W3:Y:S04]  /*1c200*/  LDL.LU.64 R22, [R1+0x3bf0] ;  /* 0x003bf00001167983 */ /* 0x001ee80000300a00 */
[----:B------:R0:W-:Y:S04]  /*1c210*/  STL.64 [R1+0xe8], R6 ;  /* 0x0000e80601007387 */ /* 0x0001e80000100a00 */
[----:B0-----:R-:W2:Y:S01]  /*1c220*/  LDL.LU.64 R6, [R1+0x3be8] ;  /* 0x003be80001067983 */ /* 0x001ea20000300a00 */
[----:B------:R-:W-:Y:S01]  /*1c230*/  IMAD.MOV.U32 R21, RZ, RZ, R5 ;  /* 0x000000ffff157224 */ /* 0x000fe200078e0005 */
[----:B------:R-:W-:-:S02]  /*1c240*/  MOV R20, R4 ;  /* 0x0000000400147202 */ /* 0x000fc40000000f00 */
[----:B------:R-:W4:Y:S04]  /*1c250*/  LDL.LU R4, [R1+0x3be0] ;  /* 0x003be00001047983 */ /* 0x000f280000300800 */
[----:B------:R-:W-:Y:S01]  /*1c260*/  STL [R1+0x3ab8], R21 ;  /* 0x003ab81501007387 */ /* 0x000fe20000100800 */
[C---:B--2---:R-:W-:Y:S11]  /*1c270*/  HMMA.16816.F32.BF16 R16, R24.reuse, R6, R16 ;  /* 0x000000061810723c */ /* 0x044ff60000041810 */
[----:B------:R-:W-:Y:S11]  /*1c280*/  @!UPT UIADD3 URZ, URZ, URZ, URZ ;  /* 0x0000003f3f3ff290 */ /* 0x000ff6000fffe03f */
[----:B------:R-:W-:Y:S01]  /*1c290*/  @!UPT UIADD3 URZ, URZ, URZ, URZ ;  /* 0x0000003f3f3ff290 */ /* 0x000fe2000fffe03f */
[----:B------:R-:W-:Y:S04]  /*1c2a0*/  STL.64 [R1+0xd0], R16 ;  /* 0x0000d01001007387 */ /* 0x000fe80000100a00 */
[----:B------:R0:W-:Y:S04]  /*1c2b0*/  STL.64 [R1+0xd8], R18 ;  /* 0x0000d81201007387 */ /* 0x0001e80000100a00 */
[----:B0-----:R-:W3:Y:S04]  /*1c2c0*/  LDL.LU.64 R18, [R1+0x3bd8] ;  /* 0x003bd80001127983 */ /* 0x001ee80000300a00 */
[----:B------:R-:W3:Y:S02]  /*1c2d0*/  LDL.LU.64 R16, [R1+0x3bd0] ;  /* 0x003bd00001107983 */ /* 0x000ee40000300a00 */
[----:B---3--:R-:W-:Y:S11]  /*1c2e0*/  HMMA.16816.F32.BF16 R16, R24, R22, R16 ;  /* 0x000000161810723c */ /* 0x008ff60000041810 */
[----:B------:R-:W-:Y:S11]  /*1c2f0*/  @!UPT UIADD3 URZ, URZ, URZ, URZ ;  /* 0x0000003f3f3ff290 */ /* 0x000ff6000fffe03f */
[----:B------:R-:W-:Y:S02]  /*1c300*/  @!UPT UIADD3 URZ, URZ, URZ, URZ ;  /* 0x0000003f3f3ff290 */ /* 0x000fe4000fffe03f */
[----:B------:R-:W-:Y:S01]  /*1c310*/  IMAD.MOV.U32 R8, RZ, RZ, R18 ;  /* 0x000000ffff087224 */ /* 0x000fe200078e0012 */
[----:B------:R-:W-:Y:S02]  /*1c320*/  MOV R9, R19 ;  /* 0x0000001300097202 */ /* 0x000fe40000000f00 */
[----:B------:R-:W-:Y:S01]  /*1c330*/  MOV R5, R16 ;  /* 0x0000001000057202 */ /* 0x000fe20000000f00 */
[----:B------:R-:W2:Y:S01]  /*1c340*/  LDL.LU.64 R18, [R1+0x3bc8] ;  /* 0x003bc80001127983 */ /* 0x000ea20000300a00 */
[----:B------:R-:W-:-:S03]  /*1c350*/  MOV R2, R17 ;  /* 0x0000001100027202 */ /* 0x000fc60000000f00 */
[----:B------:R-:W2:Y:S02]  /*1c360*/  LDL.LU.64 R16, [R1+0x3bc0] ;  /* 0x003bc00001107983 */ /* 0x000ea40000300a00 */
[----:B--2---:R-:W-:Y:S02]  /*1c370*/  HMMA.16816.F32.BF16 R24, R24, R14, R16 ;  /* 0x0000000e1818723c */ /* 0x004fe40000041810 */
[----:B------:R-:W2:Y:S04]  /*1c380*/  LDL.LU.64 R18, [R1+0x3bb8] ;  /* 0x003bb80001127983 */ /* 0x000ea80000300a00 */
[----:B------:R-:W2:Y:S11]  /*1c390*/  LDL.LU.64 R16, [R1+0x3bb0] ;  /* 0x003bb00001107983 */ /* 0x000eb60000300a00 */
[----:B------:R-:W-:Y:S06]  /*1c3a0*/  @!UPT UIADD3 URZ, URZ, URZ, URZ ;  /* 0x0000003f3f3ff290 */ /* 0x000fec000fffe03f */
[----:B------:R-:W-:Y:S01]  /*1c3b0*/  STL [R1+0xb4], R25 ;  /* 0x0000b41901007387 */ /* 0x000fe20000100800 */
[----:B------:R-:W-:-:S03]  /*1c3c0*/  MOV R21, R24 ;  /* 0x0000001800157202 */ /* 0x000fc60000000f00 */
[----:B------:R0:W-:Y:S04]  /*1c3d0*/  STL.64 [R1+0xb8], R26 ;  /* 0x0000b81a01007387 */ /* 0x0001e80000100a00 */
[----:B0-----:R-:W2:Y:S04]  /*1c3e0*/  LDL.LU.64 R26, [R1+0x3ba8] ;  /* 0x003ba800011a7983 */ /* 0x001ea80000300a00 */
[----:B------:R-:W2:Y:S02]  /*1c3f0*/  LDL.LU.64 R24, [R1+0x3ba0] ;  /* 0x003ba00001187983 */ /* 0x000ea40000300a00 */
[C---:B--2---:R-:W-:Y:S11]  /*1c400*/  HMMA.16816.F32.BF16 R16, R24.reuse, R10, R16 ;  /* 0x0000000a1810723c */ /* 0x044ff60000041810 */
[----:B------:R-:W-:Y:S11]  /*1c410*/  @!UPT UIADD3 URZ, URZ, URZ, URZ ;  /* 0x0000003f3f3ff290 */ /* 0x000ff6000fffe03f */
[----:B------:R-:W-:Y:S01]  /*1c420*/  @!UPT UIADD3 URZ, URZ, URZ, URZ ;  /* 0x0000003f3f3ff290 */ /* 0x000fe2000fffe03f */
[----:B------:R0:W-:Y:S01]  /*1c430*/  STL [R1+0xf0], R16 ;  /* 0x0000f01001007387 */ /* 0x0001e20000100800 */
[----:B------:R-:W-:Y:S01]  /*1c440*/  MOV R3, R18 ;  /* 0x0000001200037202 */ /* 0x000fe20000000f00 */
[----:B------:R-:W-:Y:S01]  /*1c450*/  IMAD.MOV.U32 R29, RZ, RZ, R17 ;  /* 0x000000ffff1d7224 */ /* 0x000fe200078e0011 */
[----:B------:R-:W-:Y:S02]  /*1c460*/  MOV R0, R19 ;  /* 0x0000001300007202 */ /* 0x000fe40000000f00 */
[----:B------:R-:W2:Y:S04]  /*1c470*/  LDL.LU.64 R18, [R1+0x3b98] ;  /* 0x003b980001127983 */ /* 0x000ea80000300a00 */
[----:B0-----:R-:W2:Y:S04]  /*1c480*/  LDL.LU.64 R16, [R1+0x3b90] ;  /* 0x003b900001107983 */ /* 0x001ea80000300a00 */
[----:B------:R-:W-:Y:S04]  /*1c490*/  STL [R1+0x3a08], R0 ;  /* 0x003a080001007387 */ /* 0x000fe80000100800 */
        /* <DEDUP_REMOVED lines=17> */
[----:B0-----:R-:W2:Y:S02]  /*1c5b0*/  LDL.LU.64 R16, [R1+0x3b70] ;  /* 0x003b700001107983 */ /* 0x001ea40000300a00 */
[----:B--2---:R-:W-:Y:S02]  /*1c5c0*/  HMMA.16816.F32.BF16 R24, R24, R14, R16 ;  /* 0x0000000e1818723c */ /* 0x004fe40000041810 */
[----:B------:R-:W2:Y:S04]  /*1c5d0*/  LDL.LU.64 R18, [R1+0x3b68] ;  /* 0x003b680001127983 */ /* 0x000ea80000300a00 */
[----:B------:R-:W2:Y:S04]  /*1c5e0*/  LDL.LU.64 R16, [R1+0x3b60] ;  /* 0x003b600001107983 */ /* 0x000ea80000300a00 */
[----:B------:R-:W-:Y:S04]  /*1c5f0*/  STL.64 [R1+0x3b58], R14 ;  /* 0x003b580e01007387 */ /* 0x000fe80000100a00 */
[----:B------:R0:W-:Y:S04]  /*1c600*/  STL.64 [R1+0x3b50], R12 ;  /* 0x003b500c01007387 */ /* 0x0001e80000100a00 */
[----:B0-----:R-:W2:Y:S04]  /*1c610*/  LDL.LU R12, [R1+0x240] ;  /* 0x00024000010c7983 */ /* 0x001ea80000300800 */
[----:B------:R-:W2:Y:S04]  /*1c620*/  LDL.LU R13, [R1+0x244] ;  /* 0x00024400010d7983 */ /* 0x000ea80000300800 */
[----:B------:R-:W2:Y:S04]  /*1c630*/  LDL.LU R14, [R1+0x248] ;  /* 0x00024800010e7983 */ /* 0x000ea80000300800 */
[----:B------:R-:W2:Y:S04]  /*1c640*/  LDL.LU R15, [R1+0x24c] ;  /* 0x00024c00010f7983 */ /* 0x000ea80000300800 */
[----:B------:R0:W-:Y:S04]  /*1c650*/  STL.64 [R1+0x3970], R26 ;  /* 0x0039701a01007387 */ /* 0x0001e80000100a00 */
[----:B------:R1:W-:Y:S01]  /*1c660*/  STL.64 [R1+0x3968], R24 ;  /* 0x0039681801007387 */ /* 0x0003e20000100a00 */
[C---:B--2---:R-:W-:Y:S11]  /*1c670*/  HMMA.16816.F32.BF16 R12, R16.reuse, R10, R12 ;  /* 0x0000000a100c723c */ /* 0x044ff6000004180c */
[----:B------:R-:W-:Y:S11]  /*1c680*/  @!UPT UIADD3 URZ, URZ, URZ, URZ ;  /* 0x0000003f3f3ff290 */ /* 0x000ff6000fffe03f */
[----:B------:R-:W-:Y:S02]  /*1c690*/  @!UPT UIADD3 URZ, URZ, URZ, URZ ;  /* 0x0000003f3f3ff290 */ /* 0x000fe4000fffe03f */
[----:B0-----:R-:W-:Y:S01]  /*1c6a0*/  IMAD.MOV.U32 R27, RZ, RZ, R12 ;  /* 0x000000ffff1b7224 */ /* 0x001fe200078e000c */
[----:B------:R-:W-:Y:S01]  /*1c6b0*/  MOV R26, R13 ;  /* 0x0000000d001a7202 */ /* 0x000fe20000000f00 */
[----:B------:R-:W2:Y:S01]  /*1c6c0*/  LDL.LU R12, [R1+0x260] ;  /* 0x00026000010c7983 */ /* 0x000ea20000300800 */
[----:B-1----:R-:W-:Y:S01]  /*1c6d0*/  MOV R25, R14 ;  /* 0x0000000e00197202 */ /* 0x002fe20000000f00 */
[----:B------:R-:W-:Y:S02]  /*1c6e0*/  IMAD.MOV.U32 R24, RZ, RZ, R15 ;  /* 0x000000ffff187224 */ /* 0x000fe400078e000f */
[----:B------:R-:W2:Y:S04]  /*1c6f0*/  LDL.LU R13, [R1+0x264] ;  /* 0x00026400010d7983 */ /* 0x000ea80000300800 */
[----:B------:R-:W2:Y:S04]  /*1c700*/  LDL.LU R14, [R1+0x268] ;  /* 0x00026800010e7983 */ /* 0x000ea80000300800 */
[----:B------:R-:W2:Y:S04]  /*1c710*/  LDL.LU R15, [R1+0x26c] ;  /* 0x00026c00010f7983 */ /* 0x000ea80000300800 */
[----:B------:R0:W-:Y:S04]  /*1c720*/  STL.64 [R1+0x3ad0], R8 ;  /* 0x003ad00801007387 */ /* 0x0001e80000100a00 */
[----:B0-----:R-:W3:Y:S04]  /*1c730*/  LDL.LU R8, [R1+0x70] ;  /* 0x0000700001087983 */ /* 0x001ee80000300800 */
[----:B------:R-:W3:Y:S04]  /*1c740*/  LDL.LU R9, [R1+0x74] ;  /* 0x0000740001097983 */ /* 0x000ee80000300800 */
[----:B------:R-:W2:Y:S04]  /*1c750*/  LDL.LU R10, [R1+0x78] ;  /* 0x00007800010a7983 */ /* 0x000ea80000300800 */
[----:B------:R-:W2:Y:S04]  /*1c760*/  LDL.LU R11, [R1+0x7c] ;  /* 0x00007c00010b7983 */ /* 0x000ea80000300800 */
[----:B--2---:R-:W-:Y:S04]  /*1c770*/  STL.64 [R1+0x3ae0], R10 ;  /* 0x003ae00a01007387 */ /* 0x004fe80000100a00 */
[----:B---3--:R0:W-:Y:S04]  /*1c780*/  STL.64 [R1+0x3ad8], R8 ;  /* 0x003ad80801007387 */ /* 0x0081e80000100a00 */
        /* <DEDUP_REMOVED lines=14> */
[----:B------:R-:W2:Y:S04]  /*1c870*/  LDL.LU R10, [R1+0x208] ;  /* 0x00020800010a7983 */ /* 0x000ea80000300800 */
[----:B------:R-:W2:Y:S04]  /*1c880*/  LDL.LU R11, [R1+0x20c] ;  /* 0x00020c00010b7983 */ /* 0x000ea80000300800 */
[----:B------:R-:W-:Y:S04]  /*1c890*/  STL.64 [R1+0x3a18], R26 ;  /* 0x003a181a01007387 */ /* 0x000fe80000100a00 */
[----:B------:R0:W-:Y:S04]  /*1c8a0*/  STL.64 [R1+0x3a10], R24 ;  /* 0x003a101801007387 */ /* 0x0001e80000100a00 */
[----:B0-----:R-:W3:Y:S04]  /*1c8b0*/  LDL.64 R24, [R1+0x40] ;  /* 0x0000400001187983 */ /* 0x001ee80000100a00 */
[----:B---3--:R0:W-:Y:S04]  /*1c8c0*/  STL.64 [R1+0x3b30], R24 ;  /* 0x003b301801007387 */ /* 0x0081e80000100a00 */
[----:B0-----:R-:W3:Y:S04]  /*1c8d0*/  LDL.LU R24, [R1+0x250] ;  /* 0x0002500001187983 */ /* 0x001ee80000300800 */
[----:B------:R-:W3:Y:S04]  /*1c8e0*/  LDL.LU R25, [R1+0x254] ;  /* 0x0002540001197983 */ /* 0x000ee80000300800 */
[----:B------:R-:W3:Y:S04]  /*1c8f0*/  LDL.LU R26, [R1+0x258] ;  /* 0x00025800011a7983 */ /* 0x000ee80000300800 */
[----:B------:R-:W3:Y:S01]  /*1c900*/  LDL.LU R27, [R1+0x25c] ;  /* 0x00025c00011b7983 */ /* 0x000ee20000300800 */
[C---:B------:R-:W-:Y:S08]  /*1c910*/  HMMA.16816.F32.BF16 R12, R16.reuse, R22, R12 ;  /* 0x00000016100c723c */ /* 0x040ff0000004180c */
[C---:B---3--:R-:W-:Y:S11]  /*1c920*/  HMMA.16816.F32.BF16 R24, R16.reuse, R6, R24 ;  /* 0x000000061018723c */ /* 0x048ff60000041818 */
[----:B------:R-:W-:Y:S11]  /*1c930*/  @!UPT UIADD3 URZ, URZ, URZ, URZ ;  /* 0x0000003f3f3ff290 */ /* 0x000ff6000fffe03f */
[----:B------:R-:W-:Y:S01]  /*1c940*/  @!UPT UIADD3 URZ, URZ, URZ, URZ ;  /* 0x0000003f3f3ff290 */ /* 0x000fe2000fffe03f */
[----:B------:R0:W-:Y:S04]  /*1c950*/  STL.64 [R1+0x1e0], R24 ;  /* 0x0001e01801007387 */ /* 0x0001e80000100a00 */
[----:B------:R1:W-:Y:S04]  /*1c960*/  STL.64 [R1+0x1e8], R26 ;  /* 0x0001e81a01007387 */ /* 0x0003e80000100a00 */
[----:B0-----:R-:W3:Y:S04]  /*1c970*/  LDL.LU R24, [R1+0x180] ;  /* 0x0001800001187983 */ /* 0x001ee80000300800 */
[----:B------:R-:W3:Y:S04]  /*1c980*/  LDL.LU R25, [R1+0x184] ;  /* 0x0001840001197983 */ /* 0x000ee80000300800 */
[----:B-1----:R-:W3:Y:S04]  /*1c990*/  LDL.LU R26, [R1+0x188] ;  /* 0x00018800011a7983 */ /* 0x002ee80000300800 */
[----:B------:R-:W3:Y:S04]  /*1c9a0*/  LDL.LU R27, [R1+0x18c] ;  /* 0x00018c00011b7983 */ /* 0x000ee80000300800 */
[----:B----4-:R0:W-:Y:S04]  /*1c9b0*/  STL.64 [R1+0x3ae8], R4 ;  /* 0x003ae80401007387 */ /* 0x0101e80000100a00 */
[----:B0-----:R-:W3:Y:S04]  /*1c9c0*/  LDL.64 R4, [R1+0x50] ;  /* 0x0000500001047983 */ /* 0x001ee80000100a00 */
[----:B------:R-:W-:Y:S04]  /*1c9d0*/  STL.64 [R1+0x270], R12 ;  /* 0x0002700c01007387 */ /* 0x000fe80000100a00 */
[----:B------:R0:W-:Y:S04]  /*1c9e0*/  STL.64 [R1+0x278], R14 ;  /* 0x0002780e01007387 */ /* 0x0001e80000100a00 */
[----:B0-----:R-:W2:Y:S04]  /*1c9f0*/  LDL.LU.64 R14, [R1+0x3b58] ;  /* 0x003b5800010e7983 */ /* 0x001ea80000300a00 */
[----:B------:R-:W4:Y:S04]  /*1ca00*/  LDL.LU.64 R12, [R1+0x3b50] ;  /* 0x003b5000010c7983 */ /* 0x000f280000300a00 */
[----:B------:R0:W-:Y:S04]  /*1ca10*/  STL.64 [R1+0x3b00], R20 ;  /* 0x003b001401007387 */ /* 0x0001e80000100a00 */
[----:B0-----:R-:W2:Y:S04]  /*1ca20*/  LDL R20, [R1] ;  /* 0x0000000001147983 */ /* 0x001ea80000100800 */
[----:B------:R-:W2:Y:S04]  /*1ca30*/  LDL R21, [R1+0x4] ;  /* 0x0000040001157983 */ /* 0x000ea80000100800 */
[----:B--2---:R0:W-:Y:S04]  /*1ca40*/  STL.64 [R1+0x3b18], R20 ;  /* 0x003b181401007387 */ /* 0x0041e80000100a00 */
[----:B0-----:R-:W2:Y:S04]  /*1ca50*/  LDL.LU R20, [R1+0x160] ;  /* 0x0001600001147983 */ /* 0x001ea80000300800 */
[----:B------:R-:W2:Y:S04]  /*1ca60*/  LDL.LU R21, [R1+0x164] ;  /* 0x0001640001157983 */ /* 0x000ea80000300800 */
[----:B------:R-:W2:Y:S04]  /*1ca70*/  LDL.LU R22, [R1+0x168] ;  /* 0x0001680001167983 */ /* 0x000ea80000300800 */
[----:B------:R-:W2:Y:S01]  /*1ca80*/  LDL.LU R23, [R1+0x16c] ;  /* 0x00016c0001177983 */ /* 0x000ea20000300800 */
[----:B------:R-:W-:Y:S03]  /*1ca90*/  HMMA.16816.F32.BF16 R16, R16, R14, R8 ;  /* 0x0000000e1010723c */ /* 0x000fe60000041808 */
[----:B--2---:R-:W-:Y:S04]  /*1caa0*/  STL.64 [R1+0x3b28], R22 ;  /* 0x003b281601007387 */ /* 0x004fe80000100a00 */
[----:B------:R0:W-:Y:S04]  /*1cab0*/  STL.64 [R1+0x3b20], R20 ;  /* 0x003b201401007387 */ /* 0x0001e80000100a00 */
[----:B0-----:R-:W2:Y:S04]  /*1cac0*/  LDL.LU R20, [R1+0x170] ;  /* 0x0001700001147983 */ /* 0x001ea80000300800 */
[----:B------:R-:W2:Y:S04]  /*1cad0*/  LDL.LU R21, [R1+0x174] ;  /* 0x0001740001157983 */ /* 0x000ea80000300800 */
[----:B------:R-:W2:Y:S04]  /*1cae0*/  LDL.LU R22, [R1+0x178] ;  /* 0x0001780001167983 */ /* 0x000ea80000300800 */
[----:B------:R-:W2:Y:S04]  /*1caf0*/  LDL.LU R23, [R1+0x17c] ;  /* 0x00017c0001177983 */ /* 0x000ea80000300800 */
[----:B------:R-:W3:Y:S04]  /*1cb00*/  LDL.LU.64 R10, [R1+0x3b48] ;  /* 0x003b4800010a7983 */ /* 0x000ee80000300a00 */
[----:B------:R-:W3:Y:S04]  /*1cb10*/  LDL.LU.64 R8, [R1+0x3b40] ;  /* 0x003b400001087983 */ /* 0x000ee80000300a00 */
[----:B------:R0:W-:Y:S04]  /*1cb20*/  STL.64 [R1+0x260], R16 ;  /* 0x0002601001007387 */ /* 0x0001e80000100a00 */
[----:B------:R1:W-:Y:S04]  /*1cb30*/  STL.64 [R1+0x268], R18 ;  /* 0x0002681201007387 */ /* 0x0003e80000100a00 */
[----:B0-----:R-:W2:Y:S04]  /*1cb40*/  LDL.LU R16, [R1+0x60] ;  /* 0x0000600001107983 */ /* 0x001ea80000300800 */
[----:B------:R-:W2:Y:S01]  /*1cb50*/  LDL.LU R17, [R1+0x64] ;  /* 0x0000640001117983 */ /* 0x000ea20000300800 */
[----:B-1----:R-:W-:-:S03]  /*1cb60*/  MOV R18, R28 ;  /* 0x0000001c00127202 */ /* 0x002fc60000000f00 */
[----:B------:R-:W2:Y:S04]  /*1cb70*/  LDL.LU R28, [R1+0x3b38] ;  /* 0x003b3800011c7983 */ /* 0x000ea80000300800 */
[----:B------:R-:W2:Y:S01]  /*1cb80*/  LDL.LU R19, [R1+0x6c] ;  /* 0x00006c0001137983 */ /* 0x000ea20000300800 */
[C---:B---3--:R-:W-:Y:S03]  /*1cb90*/  HMMA.16816.F32.BF16 R24, R8.reuse, R4, R24 ;  /* 0x000000040818723c */ /* 0x048fe60000041818 */
[----:B--2---:R-:W-:Y:S04]  /*1cba0*/  STL.64 [R1+0x3b10], R18 ;  /* 0x003b101201007387 */ /* 0x004fe80000100a00 */
[----:B------:R0:W-:Y:S04]  /*1cbb0*/  STL.64 [R1+0x3b08], R16 ;  /* 0x003b081001007387 */ /* 0x0001e80000100a00 */
[----:B0-----:R-:W2:Y:S04]  /*1cbc0*/  LDL.LU R16, [R1+0x140] ;  /* 0x0001400001107983 */ /* 0x001ea80000300800 */
[----:B------:R-:W2:Y:S04]  /*1cbd0*/  LDL.LU R17, [R1+0x144] ;  /* 0x0001440001117983 */ /* 0x000ea80000300800 */
[----:B------:R-:W2:Y:S04]  /*1cbe0*/  LDL.LU R18, [R1+0x148] ;  /* 0x0001480001127983 */ /* 0x000ea80000300800 */
[----:B------:R0:W-:Y:S04]  /*1cbf0*/  STL.64 [R1+0x250], R24 ;  /* 0x0002501801007387 */ /* 0x0001e80000100a00 */
[----:B------:R-:W-:Y:S04]  /*1cc00*/  STL.64 [R1+0x258], R26 ;  /* 0x0002581a01007387 */ /* 0x000fe80000100a00 */
[----:B0-----:R-:W3:Y:S01]  /*1cc10*/  LDL.LU.64 R24, [R1+0x3b30] ;  /* 0x003b300001187983 */ /* 0x001ee20000300a00 */
[----:B------:R-:W-:Y:S01]  /*1cc20*/  MOV R19, R28 ;  /* 0x0000001c00137202 */ /* 0x000fe20000000f00 */
[----:B---3--:R-:W-:Y:S11]  /*1cc30*/  HMMA.16816.F32.BF16 R20, R8, R24, R20 ;  /* 0x000000180814723c */ /* 0x008ff60000041814 */
[----:B------:R-:W-:Y:S11]  /*1cc40*/  @!UPT UIADD3 URZ, URZ, URZ, URZ ;  /* 0x0000003f3f3ff290 */ /* 0x000ff6000fffe03f */
[----:B------:R-:W-:Y:S01]  /*1cc50*/  @!UPT UIADD3 URZ, URZ, URZ, URZ ;  /* 0x0000003f3f3ff290 */ /* 0x000fe2000fffe03f */
[----:B------:R-:W-:Y:S01]  /*1cc60*/  STL.64 [R1+0x200], R20 ;  /* 0x0002001401007387 */ /* 0x000fe20000100a00 */
[----:B------:R-:W-:-:S03]  /*1cc70*/  IMAD.MOV.U32 R28, RZ, RZ, R23 ;  /* 0x000000ffff1c7224 */ /* 0x000fc600078e0017 */
[----:B------:R0:W-:Y:S04]  /*1cc80*/  STL [R1+0x208], R22 ;  /* 0x0002081601007387 */ /* 0x0001e80000100800 */
[----:B0-----:R-:W4:Y:S04]  /*1cc90*/  LDL.LU.64 R22, [R1+0x3b28] ;  /* 0x003b280001167983 */ /* 0x001f280000300a00 */
[----:B------:R-:W4:Y:S04]  /*1cca0*/  LDL.LU.64 R20, [R1+0x3b20] ;  /* 0x003b200001147983 */ /* 0x000f280000300a00 */
[----:B------:R-:W-:Y:S01]  /*1ccb0*/  STL [R1+0x3900], R28 ;  /* 0x0039001c01007387 */ /* 0x000fe20000100800 */
[C---:B----4-:R-:W-:Y:S11]  /*1ccc0*/  HMMA.16816.F32.BF16 R20, R8.reuse, R12, R20 ;  /* 0x0000000c0814723c */ /* 0x050ff60000041814 */
[----:B------:R-:W-:Y:S11]  /*1ccd0*/  @!UPT UIADD3 URZ, URZ, URZ, URZ ;  /* 0x0000003f3f3ff290 */ /* 0x000ff6000fffe03f */
[----:B------:R-:W-:Y:S01]  /*1cce0*/  @!UPT UIADD3 URZ, URZ, URZ, URZ ;  /* 0x0000003f3f3ff290 */ /* 0x000fe2000fffe03f */
[----:B------:R0:W-:Y:S04]  /*1ccf0*/  STL.64 [R1+0x240], R20 ;  /* 0x0002401401007387 */ /* 0x0001e80000100a00 */
[----:B------:R-:W-:Y:S04]  /*1cd00*/  STL.64 [R1+0x248], R22 ;  /* 0x0002481601007387 */ /* 0x000fe80000100a00 */
[----:B0-----:R-:W2:Y:S02]  /*1cd10*/  LDL.LU.64 R20, [R1+0x3b18] ;  /* 0x003b180001147983 */ /* 0x001ea40000300a00 */
[----:B--2---:R-:W-:Y:S02]  /*1cd20*/  HMMA.16816.F32.BF16 R8, R8, R20, R16 ;  /* 0x000000140808723c */ /* 0x004fe40000041810 */
[----:B------:R-:W2:Y:S04]  /*1cd30*/  LDL.LU.64 R18, [R1+0x3b10] ;  /* 0x003b100001127983 */ /* 0x000ea80000300a00 */
[----:B------:R-:W2:Y:S04]  /*1cd40*/  LDL.LU.64 R16, [R1+0x3b08] ;  /* 0x003b080001107983 */ /* 0x000ea80000300a00 */
[----:B------:R-:W3:Y:S11]  /*1cd50*/  LDL.LU.64 R20, [R1+0x3b00] ;  /* 0x003b000001147983 */ /* 0x000ef60000300a00 */
[----:B------:R-:W-:Y:S02]  /*1cd60*/  @!UPT UIADD3 URZ, URZ, URZ, URZ ;  /* 0x0000003f3f3ff290 */ /* 0x000fe4000fffe03f */
[----:B------:R-:W-:Y:S04]  /*1cd70*/  STL.64 [R1+0x230], R8 ;  /* 0x0002300801007387 */ /* 0x000fe80000100a00 */
[----:B------:R0:W-:Y:S04]  /*1cd80*/  STL.64 [R1+0x238], R10 ;  /* 0x0002380a01007387 */ /* 0x0001e80000100a00 */
[----:B0-----:R-:W2:Y:S04]  /*1cd90*/  LDL.LU.64 R10, [R1+0x3af8] ;  /* 0x003af800010a7983 */ /* 0x001ea80000300a00 */
[----:B------:R-:W2:Y:S01]  /*1cda0*/  LDL.LU.64 R8, [R1+0x3af0] ;  /* 0x003af00001087983 */ /* 0x000ea20000300a00 */
[----:B------:R-:W-:-:S02]  /*1cdb0*/  MOV R23, R4 ;  /* 0x0000000400177202 */ /* 0x000fc40000000f00 */
[----:B------:R-:W-:Y:S01]  /*1cdc0*/  MOV R22, R5 ;  /* 0x0000000500167202 */ /* 0x000fe20000000f00 */
[----:B--2---:R-:W-:Y:S01]  /*1cdd0*/  HMMA.16816.F32.BF16 R8, R16, R4, R8 ;  /* 0x000000041008723c */ /* 0x004fe20000041808 */
[----:B------:R-:W2:Y:S11]  /*1cde0*/  LDL.LU.64 R4, [R1+0x3ae8] ;  /* 0x003ae80001047983 */ /* 0x000eb60000300a00 */
[----:B------:R-:W-:Y:S11]  /*1cdf0*/  @!UPT UIADD3 URZ, URZ, URZ, URZ ;  /* 0x0000003f3f3ff290 */ /* 0x000ff6000fffe03f */
[----:B------:R-:W-:Y:S01]  /*1ce00*/  STL.64 [R1+0x220], R8 ;  /* 0x0002200801007387 */ /* 0x000fe20000100a00 */
[----:B------:R-:W-:-:S03]  /*1ce10*/  IMAD.MOV.U32 R28, RZ, RZ, R10 ;  /* 0x000000ffff1c7224 */ /* 0x000fc600078e000a */
[----:B------:R0:W-:Y:S04]  /*1ce20*/  STL [R1+0x22c], R11 ;  /* 0x00022c0b01007387 */ /* 0x0001e80000100800 */
[----:B0-----:R-:W4:Y:S04]  /*1ce30*/  LDL.LU.64 R10, [R1+0x3ae0] ;  /* 0x003ae000010a7983 */ /* 0x001f280000300a00 */
[----:B------:R-:W4:Y:S04]  /*1ce40*/  LDL.LU.64 R8, [R1+0x3ad8] ;  /* 0x003ad80001087983 */ /* 0x000f280000300a00 */
[----:B------:R-:W-:Y:S01]  /*1ce50*/  STL [R1+0x3904], R28 ;  /* 0x0039041c01007387 */ /* 0x000fe20000100800 */
[----:B----4-:R-:W-:Y:S11]  /*1ce60*/  HMMA.16816.F32.BF16 R8, R16, R24, R8 ;  /* 0x000000181008723c */ /* 0x010ff60000041808 */
[----:B------:R-:W-:Y:S11]  /*1ce70*/  @!UPT UIADD3 URZ, URZ, URZ, URZ ;  /* 0x0000003f3f3ff290 */ /* 0x000ff6000fffe03f */
[----:B------:R-:W-:Y:S01]  /*1ce80*/  @!UPT UIADD3 URZ, URZ, URZ, URZ ;  /* 0x0000003f3f3ff290 */ /* 0x000fe2000fffe03f */
[----:B------:R0:W-:Y:S04]  /*1ce90*/  STL.64 [R1+0x210], R8 ;  /* 0x0002100801007387 */ /* 0x0001e80000100a00 */
[----:B------:R-:W-:Y:S04]  /*1cea0*/  STL.64 [R1+0x218], R10 ;  /* 0x0002180a01007387 */ /* 0x000fe80000100a00 */
[----:B0-----:R-:W4:Y:S01]  /*1ceb0*/  LDL.LU.64 R8, [R1+0x3ad0] ;  /* 0x003ad00001087983 */ /* 0x001f220000300a00 */
[----:B------:R-:W-:Y:S01]  /*1cec0*/  MOV R7, R24 ;  /* 0x0000001800077202 */ /* 0x000fe20000000f00 */
[----:B--2---:R-:W-:Y:S01]  /*1ced0*/  IMAD.MOV.U32 R24, RZ, RZ, R5 ;  /* 0x000000ffff187224 */ /* 0x004fe200078e0005 */
[----:B------:R-:W-:Y:S01]  /*1cee0*/  MOV R6, R25 ;  /* 0x0000001900067202 */ /* 0x000fe20000000f00 */
[----:B------:R-:W2:Y:S01]  /*1cef0*/  LDL.LU R5, [R1+0x3ac8] ;  /* 0x003ac80001057983 */ /* 0x000ea20000300800 */
[----:B------:R-:W-:-:S03]  /*1cf00*/  MOV R25, R2 ;  /* 0x0000000200197202 */ /* 0x000fc60000000f00 */
[----:B------:R-:W2:Y:S01]  /*1cf10*/  LDL.LU R2, [R1+0x3ac4] ;  /* 0x003ac40001027983 */ /* 0x000ea20000300800 */
[----:B----4-:R-:W-:Y:S01]  /*1cf20*/  MOV R26, R8 ;  /* 0x00000008001a7202 */ /* 0x010fe20000000f00 */
[----:B------:R-:W-:Y:S02]  /*1cf30*/  IMAD.MOV.U32 R27, RZ, RZ, R9 ;  /* 0x000000ffff1b7224 */ /* 0x000fe400078e0009 */
[----:B------:R-:W4:Y:S04]  /*1cf40*/  LDL.LU R8, [R1+0x3ac0] ;  /* 0x003ac00001087983 */ /* 0x000f280000300800 */
[----:B------:R-:W3:Y:S04]  /*1cf50*/  LDL.LU R9, [R1+0x3abc] ;  /* 0x003abc0001097983 */ /* 0x000ee80000300800 */
[----:B------:R2:W-:Y:S04]  /*1cf60*/  STL.64 [R1+0x3a28], R26 ;  /* 0x003a281a01007387 */ /* 0x0005e80000100a00 */
[----:B------:R0:W-:Y:S01]  /*1cf70*/  STL.64 [R1+0x3a20], R24 ;  /* 0x003a201801007387 */ /* 0x0001e20000100a00 */
[----:B--2---:R-:W-:Y:S01]  /*1cf80*/  IMAD.MOV.U32 R26, RZ, RZ, R5 ;  /* 0x000000ffff1a7224 */ /* 0x004fe200078e0005 */
[----:B------:R-:W-:-:S02]  /*1cf90*/  MOV R27, R4 ;  /* 0x00000004001b7202 */ /* 0x000fc40000000f00 */
[----:B0-----:R-:W-:Y:S02]  /*1cfa0*/  MOV R24, R7 ;  /* 0x0000000700187202 */ /* 0x001fe40000000f00 */
[----:B------:R-:W-:-:S05]  /*1cfb0*/  MOV R25, R6 ;  /* 0x0000000600197202 */ /* 0x000fca0000000f00 */
[----:B------:R0:W-:Y:S04]  /*1cfc0*/  STL.64 [R1+0x3a98], R24 ;  /* 0x003a981801007387 */ /* 0x0001e80000100a00 */
[----:B0-----:R-:W2:Y:S04]  /*1cfd0*/  LDL.LU R24, [R1+0x90] ;  /* 0x0000900001187983 */ /* 0x001ea80000300800 */
[----:B------:R-:W2:Y:S04]  /*1cfe0*/  LDL.LU R25, [R1+0x94] ;  /* 0x0000940001197983 */ /* 0x000ea80000300800 */
[----:B---3--:R-:W0:Y:S04]  /*1cff0*/  LDSM.16.MT88.4 R4, [R9+0x2000] ;  /* 0x002000000904783b */ /* 0x008e280000004200 */
[----:B0-----:R-:W-:Y:S04]  /*1d000*/  STL.64 [R1+0x3aa8], R6 ;  /* 0x003aa80601007387 */ /* 0x001fe80000100a00 */
[----:B------:R0:W-:Y:S04]  /*1d010*/  STL.64 [R1+0x3aa0], R4 ;  /* 0x003aa00401007387 */ /* 0x0001e80000100a00 */
[----:B0-----:R-:W3:Y:S04]  /*1d020*/  LDL.LU R4, [R1+0xa0] ;  /* 0x0000a00001047983 */ /* 0x001ee80000300800 */
[----:B------:R-:W3:Y:S04]  /*1d030*/  LDL.LU R5, [R1+0xa4] ;  /* 0x0000a40001057983 */ /* 0x000ee80000300800 */
[----:B------:R-:W3:Y:S01]  /*1d040*/  LDL.LU R6, [R1+0xa8] ;  /* 0x0000a80001067983 */ /* 0x000ee20000300800 */
[----:B----4-:R-:W-:-:S03]  /*1d050*/  MOV R7, R8 ;  /* 0x0000000800077202 */ /* 0x010fc60000000f00 */
[----:B------:R-:W0:Y:S04]  /*1d060*/  LDSM.16.MT88.4 R8, [R9+0x2080] ;  /* 0x002080000908783b */ /* 0x000e280000004200 */
[----:B0-----:R-:W-:Y:S01]  /*1d070*/  STL.64 [R1+0x3a68], R10 ;  /* 0x003a680a01007387 */ /* 0x001fe20000100a00 */
[C---:B---3--:R-:W-:Y:S03]  /*1d080*/  HMMA.16816.F32.BF16 R4, R16.reuse, R12, R4 ;  /* 0x0000000c1004723c */ /* 0x048fe60000041804 */
[----:B------:R-:W0:Y:S11]  /*1d090*/  LDSM.16.MT88.4 R12, [R2+0x2000] ;  /* 0x00200000020c783b */ /* 0x000e360000004200 */
[----:B------:R-:W-:Y:S09]  /*1d0a0*/  @!UPT UIADD3 URZ, URZ, URZ, URZ ;  /* 0x0000003f3f3ff290 */ /* 0x000ff2000fffe03f */
[----:B------:R-:W-:Y:S04]  /*1d0b0*/  STL.64 [R1+0x1f0], R4 ;  /* 0x0001f00401007387 */ /* 0x000fe80000100a00 */
[----:B------:R-:W-:Y:S04]  /*1d0c0*/  STL.64 [R1+0x1f8], R6 ;  /* 0x0001f80601007387 */ /* 0x000fe80000100a00 */
[----:B------:R1:W-:Y:S04]  /*1d0d0*/  STL.64 [R1+0x3a60], R8 ;  /* 0x003a600801007387 */ /* 0x0003e80000100a00 */
[----:B-1----:R-:W2:Y:S04]  /*1d0e0*/  LDL.64 R8, [R1] ;  /* 0x0000000001087983 */ /* 0x002ea80000100a00 */
[----:B0-----:R-:W-:Y:S04]  /*1d0f0*/  STL.64 [R1+0x3a38], R14 ;  /* 0x003a380e01007387 */ /* 0x001fe80000100a00 */
[----:B------:R0:W-:Y:S04]  /*1d100*/  STL.64 [R1+0x3a30], R12 ;  /* 0x003a300c01007387 */ /* 0x0001e80000100a00 */
[----:B0-----:R-:W3:Y:S04]  /*1d110*/  LDL.LU R12, [R1+0xd0] ;  /* 0x0000d000010c7983 */ /* 0x001ee80000300800 */
[----:B------:R-:W3:Y:S04]  /*1d120*/  LDL.LU R13, [R1+0xd4] ;  /* 0x0000d400010d7983 */ /* 0x000ee80000300800 */
[----:B------:R-:W4:Y:S04]  /*1d130*/  LDL.LU R14, [R1+0xd8] ;  /* 0x0000d800010e7983 */ /* 0x000f280000300800 */
[----:B------:R-:W4:Y:S01]  /*1d140*/  LDL.LU R15, [R1+0xdc] ;  /* 0x0000dc00010f7983 */ /* 0x000f220000300800 */
[----:B--2---:R-:W-:Y:S03]  /*1d150*/  HMMA.16816.F32.BF16 R4, R16, R8, R24 ;  /* 0x000000081004723c */ /* 0x004fe60000041818 */
[----:B------:R-:W0:Y:S04]  /*1d160*/  LDSM.16.MT88.4 R16, [R2+0x2080] ;  /* 0x002080000210783b */ /* 0x000e280000004200 */
[----:B----4-:R-:W-:Y:S04]  /*1d170*/  STL.64 [R1+0x3a48], R14 ;  /* 0x003a480e01007387 */ /* 0x010fe80000100a00 */
[----:B---3--:R-:W-:Y:S11]  /*1d180*/  STL.64 [R1+0x3a40], R12 ;  /* 0x003a400c01007387 */ /* 0x008ff60000100a00 */
[----:B------:R-:W-:Y:S01]  /*1d190*/  @!UPT UIADD3 URZ, URZ, URZ, URZ ;  /* 0x0000003f3f3ff290 */ /* 0x000fe2000fffe03f */
[----:B------:R-:W-:Y:S04]  /*1d1a0*/  STL [R1+0x1a0], R4 ;  /* 0x0001a00401007387 */ /* 0x000fe80000100800 */
[----:B------:R1:W-:Y:S04]  /*1d1b0*/  STL.64 [R1+0x1a8], R6 ;  /* 0x0001a80601007387 */ /* 0x0003e80000100a00 */
[----:B-1----:R-:W2:Y:S04]  /*1d1c0*/  LDL R7, [R1+0x150c] ;  /* 0x00150c0001077983 */ /* 0x002ea80000100800 */
[----:B------:R1:W-:Y:S04]  /*1d1d0*/  STL.64 [R1+0x3a80], R8 ;  /* 0x003a800801007387 */ /* 0x0003e80000100a00 */
[----:B-1----:R-:W3:Y:S04]  /*1d1e0*/  LDL.LU R8, [R1+0x280] ;  /* 0x0002800001087983 */ /* 0x002ee80000300800 */
[----:B------:R-:W3:Y:S04]  /*1d1f0*/  LDL.LU R9, [R1+0x284] ;  /* 0x0002840001097983 */ /* 0x000ee80000300800 */
[----:B------:R-:W4:Y:S04]  /*1d200*/  LDL.LU R10, [R1+0x288] ;  /* 0x00028800010a7983 */ /* 0x000f280000300800 */
[----:B------:R-:W4:Y:S04]  /*1d210*/  LDL.LU R11, [R1+0x28c] ;  /* 0x00028c00010b7983 */ /* 0x000f280000300800 */
[----:B------:R-:W2:Y:S04]  /*1d220*/  LDL.LU R24, [R1+0x2a0] ;  /* 0x0002a00001187983 */ /* 0x000ea80000300800 */
[----:B------:R-:W2:Y:S04]  /*1d230*/  LDL.LU R25, [R1+0x2a4] ;  /* 0x0002a40001197983 */ /* 0x000ea80000300800 */
[----:B------:R-:W2:Y:S04]  /*1d240*/  LDL.LU R26, [R1+0x2a8] ;  /* 0x0002a800011a7983 */ /* 0x000ea80000300800 */
[----:B------:R-:W2:Y:S04]  /*1d250*/  LDL.LU R27, [R1+0x2ac] ;  /* 0x0002ac00011b7983 */ /* 0x000ea80000300800 */
[----:B----4-:R-:W-:Y:S04]  /*1d260*/  STL.64 [R1+0x3a90], R10 ;  /* 0x003a900a01007387 */ /* 0x010fe80000100a00 */
[----:B---3--:R1:W-:Y:S04]  /*1d270*/  STL.64 [R1+0x3a88], R8 ;  /* 0x003a880801007387 */ /* 0x0083e80000100a00 */
[----:B-1----:R-:W3:Y:S04]  /*1d280*/  LDL.LU R8, [R1+0x290] ;  /* 0x0002900001087983 */ /* 0x002ee80000300800 */
[----:B------:R-:W3:Y:S04]  /*1d290*/  LDL.LU R9, [R1+0x294] ;  /* 0x0002940001097983 */ /* 0x000ee80000300800 */
[----:B------:R-:W3:Y:S04]  /*1d2a0*/  LDL.LU R10, [R1+0x298] ;  /* 0x00029800010a7983 */ /* 0x000ee80000300800 */
[----:B------:R-:W3:Y:S04]  /*1d2b0*/  LDL.LU R11, [R1+0x29c] ;  /* 0x00029c00010b7983 */ /* 0x000ee80000300800 */
[----:B0-----:R-:W-:Y:S04]  /*1d2c0*/  STL.64 [R1+0x39b0], R18 ;  /* 0x0039b01201007387 */ /* 0x001fe80000100a00 */
[----:B------:R0:W-:Y:S02]  /*1d2d0*/  STL.64 [R1+0x39a8], R16 ;  /* 0x0039a81001007387 */ /* 0x0001e40000100a00 */
[----:B0-----:R-:W-:-:S02]  /*1d2e0*/  IMAD.MOV.U32 R16, RZ, RZ, R21 ;  /* 0x000000ffff107224 */ /* 0x001fc400078e0015 */
[----:B------:R-:W4:Y:S04]  /*1d2f0*/  LDL.LU R21, [R1+0x3ab8] ;  /* 0x003ab80001157983 */ /* 0x000f280000300800 */
[----:B------:R-:W2:Y:S04]  /*1d300*/  LDL.LU R17, [R1+0xb4] ;  /* 0x0000b40001117983 */ /* 0x000ea80000300800 */
[----:B------:R-:W2:Y:S04]  /*1d310*/  LDL.LU R18, [R1+0xb8] ;  /* 0x0000b80001127983 */ /* 0x000ea80000300800 */
[----:B------:R-:W2:Y:S04]  /*1d320*/  LDL.LU R19, [R1+0xbc] ;  /* 0x0000bc0001137983 */ /* 0x000ea80000300800 */
[----:B--2---:R-:W-:Y:S04]  /*1d330*/  STL.64 [R1+0x3a58], R18 ;  /* 0x003a581201007387 */ /* 0x004fe80000100a00 */
[----:B------:R0:W-:Y:S02]  /*1d340*/  STL.64 [R1+0x3a50], R16 ;  /* 0x003a501001007387 */ /* 0x0001e40000100a00 */
[----:B0-----:R-:W-:-:S02]  /*1d350*/  MOV R16, R20 ;  /* 0x0000001400107202 */ /* 0x001fc40000000f00 */
[----:B------:R-:W2:Y:S01]  /*1d360*/  LDL.LU R20, [R1+0x3ab4] ;  /* 0x003ab40001147983 */ /* 0x000ea20000300800 */
[----:B----4-:R-:W-:-:S03]  /*1d370*/  MOV R17, R21 ;  /* 0x0000001500117202 */ /* 0x010fc60000000f00 */
[----:B------:R-:W4:Y:S04]  /*1d380*/  LDL.LU R21, [R1+0x3ab0] ;  /* 0x003ab00001157983 */ /* 0x000f280000300800 */
[----:B------:R-:W2:Y:S04]  /*1d390*/  LDL.LU R18, [R1+0xe8] ;  /* 0x0000e80001127983 */ /* 0x000ea80000300800 */
[----:B------:R-:W2:Y:S01]  /*1d3a0*/  LDL.LU R19, [R1+0xec] ;  /* 0x0000ec0001137983 */ /* 0x000ea20000300800 */
[----:B------:R-:W-:Y:S01]  /*1d3b0*/  IMAD.MOV.U32 R12, RZ, RZ, R23 ;  /* 0x000000ffff0c7224 */ /* 0x000fe200078e0017 */
[----:B------:R-:W-:-:S02]  /*1d3c0*/  MOV R13, R22 ;  /* 0x00000016000d7202 */ /* 0x000fc40000000f00 */
[----:B------:R-:W-:Y:S01]  /*1d3d0*/  MOV R28, R5 ;  /* 0x00000005001c7202 */ /* 0x000fe20000000f00 */
[----:B--2---:R4:W-:Y:S02]  /*1d3e0*/  STL.64 [R1+0x3a78], R18 ;  /* 0x003a781201007387 */ /* 0x0049e40000100a00 */
[----:B----4-:R-:W-:Y:S01]  /*1d3f0*/  IMAD.MOV.U32 R18, RZ, RZ, R21 ;  /* 0x000000ffff127224 */ /* 0x010fe200078e0015 */
[----:B------:R-:W-:Y:S02]  /*1d400*/  MOV R19, R20 ;  /* 0x0000001400137202 */ /* 0x000fe40000000f00 */
[----:B------:R-:W0:Y:S04]  /*1d410*/  LDSM.16.MT88.4 R20, [R7+0x2000] ;  /* 0x002000000714783b */ /* 0x000e280000004200 */
[----:B------:R-:W1:Y:S04]  /*1d420*/  LDSM.16.MT88.4 R4, [R7+0x2080] ;  /* 0x002080000704783b */ /* 0x000e680000004200 */
[----:B------:R2:W-:Y:S04]  /*1d430*/  STL.64 [R1+0x3a70], R16 ;  /* 0x003a701001007387 */ /* 0x0005e80000100a00 */
[----:B--2---:R-:W2:Y:S04]  /*1d440*/  LDL.LU R16, [R1+0x130] ;  /* 0x0001300001107983 */ /* 0x004ea80000300800 */
[----:B------:R-:W2:Y:S04]  /*1d450*/  LDL.LU R17, [R1+0x134] ;  /* 0x0001340001117983 */ /* 0x000ea80000300800 */
[----:B0-----:R-:W-:Y:S04]  /*1d460*/  STL.64 [R1+0x3980], R22 ;  /* 0x0039801601007387 */ /* 0x001fe80000100a00 */
[----:B------:R0:W-:Y:S04]  /*1d470*/  STL.64 [R1+0x3978], R20 ;  /* 0x0039781401007387 */ /* 0x0001e80000100a00 */
[----:B0-----:R-:W4:Y:S04]  /*1d480*/  LDL.LU.64 R20, [R1+0x30] ;  /* 0x0000300001147983 */ /* 0x001f280000300a00 */
[----:B-1----:R-:W-:Y:S04]  /*1d490*/  STL.64 [R1+0x10], R4 ;  /* 0x0000100401007387 */ /* 0x002fe80000100a00 */
[----:B------:R0:W-:Y:S04]  /*1d4a0*/  STL.64 [R1+0x18], R6 ;  /* 0x0000180601007387 */ /* 0x0001e80000100a00 */
[----:B0-----:R-:W2:Y:S04]  /*1d4b0*/  LDL.LU.64 R6, [R1+0x3aa8] ;  /* 0x003aa80001067983 */ /* 0x001ea80000300a00 */
[----:B------:R-:W2:Y:S02]  /*1d4c0*/  LDL.LU.64 R4, [R1+0x3aa0] ;  /* 0x003aa00001047983 */ /* 0x000ea40000300a00 */
[C---:B--2---:R-:W-:Y:S11]  /*1d4d0*/  HMMA.16816.F32.BF16 R24, R4.reuse, R12, R24 ;  /* 0x0000000c0418723c */ /* 0x044ff60000041818 */
[----:B------:R-:W-:Y:S11]  /*1d4e0*/  @!UPT UIADD3 URZ, URZ, URZ, URZ ;  /* 0x0000003f3f3ff290 */ /* 0x000ff6000fffe03f */
[----:B------:R-:W-:Y:S01]  /*1d4f0*/  @!UPT UIADD3 URZ, URZ, URZ, URZ ;  /* 0x0000003f3f3ff290 */ /* 0x000fe2000fffe03f */
[----:B------:R0:W-:Y:S04]  /*1d500*/  STL.64 [R1+0x1d0], R24 ;  /* 0x0001d01801007387 */ /* 0x0001e80000100a00 */
[----:B------:R-:W-:Y:S04]  /*1d510*/  STL.64 [R1+0x1d8], R26 ;  /* 0x0001d81a01007387 */ /* 0x000fe80000100a00 */
[----:B0-----:R-:W3:Y:S02]  /*1d520*/  LDL.LU.64 R24, [R1+0x3a98] ;  /* 0x003a980001187983 */ /* 0x001ee40000300a00 */
[C---:B---3--:R-:W-:Y:S11]  /*1d530*/  HMMA.16816.F32.BF16 R8, R4.reuse, R24, R8 ;  /* 0x000000180408723c */ /* 0x048ff60000041808 */
[----:B------:R-:W-:Y:S11]  /*1d540*/  @!UPT UIADD3 URZ, URZ, URZ, URZ ;  /* 0x0000003f3f3ff290 */ /* 0x000ff6000fffe03f */
[----:B------:R-:W-:Y:S01]  /*1d550*/  @!UPT UIADD3 URZ, URZ, URZ, URZ ;  /* 0x0000003f3f3ff290 */ /* 0x000fe2000fffe03f */
[----:B------:R-:W-:Y:S04]  /*1d560*/  STL.64 [R1+0x1c0], R8 ;  /* 0x0001c00801007387 */ /* 0x000fe80000100a00 */
[----:B------:R0:W-:Y:S04]  /*1d570*/  STL.64 [R1+0x1c8], R10 ;  /* 0x0001c80a01007387 */ /* 0x0001e80000100a00 */
[----:B0-----:R-:W4:Y:S04]  /*1d580*/  LDL.LU.64 R10, [R1+0x3a90] ;  /* 0x003a9000010a7983 */ /* 0x001f280000300a00 */
[----:B------:R-:W4:Y:S02]  /*1d590*/  LDL.LU.64 R8, [R1+0x3a88] ;  /* 0x003a880001087983 */ /* 0x000f240000300a00 */
[C---:B----4-:R-:W-:Y:S11]  /*1d5a0*/  HMMA.16816.F32.BF16 R8, R4.reuse, R20, R8 ;  /* 0x000000140408723c */ /* 0x050ff60000041808 */
[----:B------:R-:W-:Y:S11]  /*1d5b0*/  @!UPT UIADD3 URZ, URZ, URZ, URZ ;  /* 0x0000003f3f3ff290 */ /* 0x000ff6000fffe03f */
[----:B------:R-:W-:Y:S01]  /*1d5c0*/  @!UPT UIADD3 URZ, URZ, URZ, URZ ;  /* 0x0000003f3f3ff290 */ /* 0x000fe2000fffe03f */
[----:B------:R0:W-:Y:S04]  /*1d5d0*/  STL.64 [R1+0x1b0], R8 ;  /* 0x0001b00801007387 */ /* 0x0001e80000100a00 */
[----:B------:R1:W-:Y:S04]  /*1d5e0*/  STL.64 [R1+0x1b8], R10 ;  /* 0x0001b80a01007387 */ /* 0x0003e80000100a00 */
[----:B0-----:R-:W2:Y:S02]  /*1d5f0*/  LDL.LU.64 R8, [R1+0x3a80] ;  /* 0x003a800001087983 */ /* 0x001ea40000300a00 */
[----:B--2---:R-:W-:Y:S02]  /*1d600*/  HMMA.16816.F32.BF16 R4, R4, R8, R16 ;  /* 0x000000080404723c */ /* 0x004fe40000041810 */
[----:B------:R-:W2:Y:S01]  /*1d610*/  LDL.LU.64 R18, [R1+0x3a78] ;  /* 0x003a780001127983 */ /* 0x000ea20000300a00 */
[----:B------:R-:W-:-:S03]  /*1d620*/  MOV R15, R8 ;  /* 0x00000008000f7202 */ /* 0x000fc60000000f00 */
[----:B------:R-:W2:Y:S01]  /*1d630*/  LDL.LU.64 R16, [R1+0x3a70] ;  /* 0x003a700001107983 */ /* 0x000ea20000300a00 */
[----:B------:R-:W-:Y:S11]  /*1d640*/  IMAD.MOV.U32 R14, RZ, RZ, R9 ;  /* 0x000000ffff0e7224 */ /* 0x000ff600078e0009 */
[----:B------:R-:W-:Y:S05]  /*1d650*/  @!UPT UIADD3 URZ, URZ, URZ, URZ ;  /* 0x0000003f3f3ff290 */ /* 0x000fea000fffe03f */
[----:B------:R0:W-:Y:S04]  /*1d660*/  STL.64 [R1+0x190], R4 ;  /* 0x0001900401007387 */ /* 0x0001e80000100a00 */
[----:B------:R3:W-:Y:S04]  /*1d670*/  STL.64 [R1+0x198], R6 ;  /* 0x0001980601007387 */ /* 0x0007e80000100a00 */
[----:B-1----:R-:W2:Y:S04]  /*1d680*/  LDL.LU.64 R10, [R1+0x3a68] ;  /* 0x003a6800010a7983 */ /* 0x002ea80000300a00 */
[----:B------:R-:W2:Y:S04]  /*1d690*/  LDL.LU.64 R8, [R1+0x3a60] ;  /* 0x003a600001087983 */ /* 0x000ea80000300a00 */
[----:B0-----:R-:W4:Y:S04]  /*1d6a0*/  LDL.LU.64 R4, [R1+0x10] ;  /* 0x0000100001047983 */ /* 0x001f280000300a00 */
[----:B---3--:R-:W3:Y:S04]  /*1d6b0*/  LDL.LU.64 R6, [R1+0x18] ;  /* 0x0000180001067983 */ /* 0x008ee80000300a00 */
[----:B---3--:R-:W-:Y:S04]  /*1d6c0*/  STL.64 [R1+0x3918], R6 ;  /* 0x0039180601007387 */ /* 0x008fe80000100a00 */
[----:B----4-:R0:W-:Y:S02]  /*1d6d0*/  STL.64 [R1+0x3910], R4 ;  /* 0x0039100401007387 */ /* 0x0101e40000100a00 */
[----:B0-----:R-:W-:-:S02]  /*1d6e0*/  MOV R4, R15 ;  /* 0x0000000f00047202 */ /* 0x001fc40000000f00 */
[----:B------:R-:W-:Y:S02]  /*1d6f0*/  MOV R5, R14 ;  /* 0x0000000e00057202 */ /* 0x000fe40000000f00 */
[C---:B--2---:R-:W-:Y:S01]  /*1d700*/  HMMA.16816.F32.BF16 R12, R8.reuse, R12, R16 ;  /* 0x0000000c080c723c */ /* 0x044fe20000041810 */
[----:B------:R-:W2:Y:S04]  /*1d710*/  LDL.LU.64 R18, [R1+0x3a58] ;  /* 0x003a580001127983 */ /* 0x000ea80000300a00 */
[----:B------:R-:W2:Y:S11]  /*1d720*/  LDL.LU.64 R16, [R1+0x3a50] ;  /* 0x003a500001107983 */ /* 0x000eb60000300a00 */
[----:B------:R-:W-:Y:S07]  /*1d730*/  @!UPT UIADD3 URZ, URZ, URZ, URZ ;  /* 0x0000003f3f3ff290 */ /* 0x000fee000fffe03f */
[----:B------:R-:W-:Y:S04]  /*1d740*/  STL.64 [R1+0x180], R12 ;  /* 0x0001800c01007387 */ /* 0x000fe80000100a00 */
[----:B------:R0:W-:Y:S04]  /*1d750*/  STL.64 [R1+0x188], R14 ;  /* 0x0001880e01007387 */ /* 0x0001e80000100a00 */
[----:B0-----:R-:W3:Y:S04]  /*1d760*/  LDL.LU.64 R14, [R1+0x3a48] ;  /* 0x003a4800010e7983 */ /* 0x001ee80000300a00 */
[----:B------:R-:W3:Y:S02]  /*1d770*/  LDL.LU.64 R12, [R1+0x3a40] ;  /* 0x003a4000010c7983 */ /* 0x000ee40000300a00 */
[C---:B---3--:R-:W-:Y:S02]  /*1d780*/  HMMA.16816.F32.BF16 R24, R8.reuse, R24, R12 ;  /* 0x000000180818723c */ /* 0x048fe4000004180c */
[----:B------:R-:W3:Y:S04]  /*1d790*/  LDL.LU.64 R14, [R1+0x3a38] ;  /* 0x003a3800010e7983 */ /* 0x000ee80000300a00 */
[----:B------:R-:W3:Y:S11]  /*1d7a0*/  LDL.LU.64 R12, [R1+0x3a30] ;  /* 0x003a3000010c7983 */ /* 0x000ef60000300a00 */
[----:B------:R-:W-:Y:S06]  /*1d7b0*/  @!UPT UIADD3 URZ, URZ, URZ, URZ ;  /* 0x0000003f3f3ff290 */ /* 0x000fec000fffe03f */
[----:B------:R-:W-:Y:S04]  /*1d7c0*/  STL.64 [R1+0x170], R24 ;  /* 0x0001701801007387 */ /* 0x000fe80000100a00 */
[----:B------:R0:W-:Y:S04]  /*1d7d0*/  STL.64 [R1+0x178], R26 ;  /* 0x0001781a01007387 */ /* 0x0001e80000100a00 */
[----:B0-----:R-:W4:Y:S04]  /*1d7e0*/  LDL.LU.64 R26, [R1+0x3a28] ;  /* 0x003a2800011a7983 */ /* 0x001f280000300a00 */
[----:B------:R-:W4:Y:S01]  /*1d7f0*/  LDL.LU.64 R24, [R1+0x3a20] ;  /* 0x003a200001187983 */ /* 0x000f220000300a00 */
[C---:B--2---:R-:W-:Y:S08]  /*1d800*/  HMMA.16816.F32.BF16 R16, R8.reuse, R4, R16 ;  /* 0x000000040810723c */ /* 0x044ff00000041810 */
[----:B----4-:R-:W-:Y:S11]  /*1d810*/  HMMA.16816.F32.BF16 R24, R8, R20, R24 ;  /* 0x000000140818723c */ /* 0x010ff60000041818 */
[----:B------:R-:W-:Y:S11]  /*1d820*/  @!UPT UIADD3 URZ, URZ, URZ, URZ ;  /* 0x0000003f3f3ff290 */ /* 0x000ff6000fffe03f */
[----:B------:R-:W-:Y:S01]  /*1d830*/  @!UPT UIADD3 URZ, URZ, URZ, URZ ;  /* 0x0000003f3f3ff290 */ /* 0x000fe2000fffe03f */
[----:B------:R-:W-:Y:S04]  /*1d840*/  STL.64 [R1+0xd0], R24 ;  /* 0x0000d01801007387 */ /* 0x000fe80000100a00 */
[----:B------:R0:W-:Y:S04]  /*1d850*/  STL.64 [R1+0xd8], R26 ;  /* 0x0000d81a01007387 */ /* 0x0001e80000100a00 */
[----:B0-----:R-:W2:Y:S04]  /*1d860*/  LDL.LU.64 R26, [R1+0x3a18] ;  /* 0x003a1800011a7983 */ /* 0x001ea80000300a00 */
[----:B------:R-:W4:Y:S04]  /*1d870*/  LDL.LU.64 R24, [R1+0x3a10] ;  /* 0x003a100001187983 */ /* 0x000f280000300a00 */
[----:B------:R-:W-:Y:S04]  /*1d880*/  STL.64 [R1+0x39c8], R20 ;  /* 0x0039c81401007387 */ /* 0x000fe80000100a00 */
[----:B------:R-:W-:Y:S04]  /*1d890*/  STL.64 [R1+0x39d0], R4 ;  /* 0x0039d00401007387 */ /* 0x000fe80000100a00 */
[----:B------:R-:W2:Y:S04]  /*1d8a0*/  LDL R11, [R1+0x640] ;  /* 0x00064000010b7983 */ /* 0x000ea80000100800 */
[----:B------:R-:W-:Y:S04]  /*1d8b0*/  STL.64 [R1+0x80], R16 ;  /* 0x0000801001007387 */ /* 0x000fe80000100a00 */
[----:B------:R-:W-:Y:S04]  /*1d8c0*/  STL.64 [R1+0x88], R18 ;  /* 0x0000881201007387 */ /* 0x000fe80000100a00 */
[----:B--2---:R4:W-:Y:S02]  /*1d8d0*/  STL [R1+0x3908], R11 ;  /* 0x0039080b01007387 */ /* 0x0049e40000100800 */
[----:B----4-:R-:W-:-:S02]  /*1d8e0*/  IMAD.MOV.U32 R11, RZ, RZ, R24 ;  /* 0x000000ffff0b7224 */ /* 0x010fc400078e0018 */
[----:B------:R-:W2:Y:S01]  /*1d8f0*/  LDL.LU R24, [R1+0x110] ;  /* 0x0001100001187983 */ /* 0x000ea20000300800 */
[----:B------:R-:W-:Y:S01]  /*1d900*/  IMAD.MOV.U32 R8, RZ, RZ, R27 ;  /* 0x000000ffff087224 */ /* 0x000fe200078e001b */
[----:B------:R-:W-:Y:S01]  /*1d910*/  MOV R9, R26 ;  /* 0x0000001a00097202 */ /* 0x000fe20000000f00 */
[----:B------:R-:W-:Y:S01]  /*1d920*/  IMAD.MOV.U32 R27, RZ, RZ, R29 ;  /* 0x000000ffff1b7224 */ /* 0x000fe200078e001d */
[----:B------:R-:W-:Y:S02]  /*1d930*/  MOV R10, R25 ;  /* 0x00000019000a7202 */ /* 0x000fe40000000f00 */
[----:B------:R-:W-:Y:S02]  /*1d940*/  MOV R26, R3 ;  /* 0x00000003001a7202 */ /* 0x000fe40000000f00 */
[----:B------:R-:W-:Y:S02]  /*1d950*/  MOV R25, R0 ;  /* 0x0000000000197202 */ /* 0x000fe40000000f00 */
[----:B------:R-:W4:Y:S04]  /*1d960*/  LDL.LU R0, [R1+0x3a08] ;  /* 0x003a080001007983 */ /* 0x000f280000300800 */
[----:B------:R-:W3:Y:S04]  /*1d970*/  LDL.LU R3, [R1+0x3a04] ;  /* 0x003a040001037983 */ /* 0x000ee80000300800 */
[----:B------:R-:W3:Y:S04]  /*1d980*/  LDL.LU R29, [R1+0x3a00] ;  /* 0x003a0000011d7983 */ /* 0x000ee80000300800 */
[----:B------:R-:W-:Y:S04]  /*1d990*/  STL.64 [R1+0x3990], R26 ;  /* 0x0039901a01007387 */ /* 0x000fe80000100a00 */
[----:B--2---:R0:W-:Y:S04]  /*1d9a0*/  STL.64 [R1+0x3988], R24 ;  /* 0x0039881801007387 */ /* 0x0041e80000100a00 */
        /* <DEDUP_REMOVED lines=12> */
[----:B--2---:R-:W-:Y:S04]  /*1da70*/  STL.64 [R1+0x39e0], R6 ;  /* 0x0039e00601007387 */ /* 0x004fe80000100a00 */
[----:B------:R0:W-:Y:S04]  /*1da80*/  STL.64 [R1+0x39d8], R4 ;  /* 0x0039d80401007387 */ /* 0x0001e80000100a00 */
[----:B0-----:R-:W2:Y:S04]  /*1da90*/  LDL.LU R4, [R1+0x2e0] ;  /* 0x0002e00001047983 */ /* 0x001ea80000300800 */
[----:B------:R-:W2:Y:S04]  /*1daa0*/  LDL.LU R5, [R1+0x2e4] ;  /* 0x0002e40001057983 */ /* 0x000ea80000300800 */
[----:B------:R-:W2:Y:S04]  /*1dab0*/  LDL.LU R6, [R1+0x2e8] ;  /* 0x0002e80001067983 */ /* 0x000ea80000300800 */
[----:B------:R-:W2:Y:S04]  /*1dac0*/  LDL.LU R7, [R1+0x2ec] ;  /* 0x0002ec0001077983 */ /* 0x000ea80000300800 */
        /* <DEDUP_REMOVED lines=9> */
[----:B---3--:R-:W-:Y:S01]  /*1db60*/  MOV R26, R3 ;  /* 0x00000003001a7202 */ /* 0x008fe20000000f00 */
[----:B----4-:R-:W-:-:S02]  /*1db70*/  IMAD.MOV.U32 R27, RZ, RZ, R0 ;  /* 0x000000ffff1b7224 */ /* 0x010fc400078e0000 */
[----:B0-----:R-:W3:Y:S01]  /*1db80*/  LDL.LU R24, [R1+0xf0] ;  /* 0x0000f00001187983 */ /* 0x001ee20000300800 */
[----:B------:R-:W-:-:S03]  /*1db90*/  MOV R25, R29 ;  /* 0x0000001d00197202 */ /* 0x000fc60000000f00 */
[----:B------:R-:W4:Y:S04]  /*1dba0*/  LDL.LU R29, [R1+0x39fc] ;  /* 0x0039fc00011d7983 */ /* 0x000f280000300800 */
[----:B------:R-:W2:Y:S04]  /*1dbb0*/  LDL.LU R3, [R1+0x39f8] ;  /* 0x0039f80001037983 */ /* 0x000ea80000300800 */
[----:B------:R-:W2:Y:S04]  /*1dbc0*/  LDL.LU R0, [R1+0x39f4] ;  /* 0x0039f40001007983 */ /* 0x000ea80000300800 */
[----:B------:R-:W-:Y:S04]  /*1dbd0*/  STL.64 [R1+0x3928], R10 ;  /* 0x0039280a01007387 */ /* 0x000fe80000100a00 */
[----:B------:R0:W-:Y:S04]  /*1dbe0*/  STL.64 [R1+0x3920], R8 ;  /* 0x0039200801007387 */ /* 0x0001e80000100a00 */
[----:B0-----:R-:W2:Y:S04]  /*1dbf0*/  LDL.LU R8, [R1+0x2f0] ;  /* 0x0002f00001087983 */ /* 0x001ea80000300800 */
[----:B------:R-:W2:Y:S04]  /*1dc00*/  LDL.LU R9, [R1+0x2f4] ;  /* 0x0002f40001097983 */ /* 0x000ea80000300800 */
[----:B------:R-:W2:Y:S04]  /*1dc10*/  LDL.LU R10, [R1+0x2f8] ;  /* 0x0002f800010a7983 */ /* 0x000ea80000300800 */
[----:B------:R-:W2:Y:S04]  /*1dc20*/  LDL.LU R11, [R1+0x2fc] ;  /* 0x0002fc00010b7983 */ /* 0x000ea80000300800 */
[----:B--2---:R-:W-:Y:S04]  /*1dc30*/  STL.64 [R1+0x3938], R10 ;  /* 0x0039380a01007387 */ /* 0x004fe80000100a00 */
[----:B------:R0:W-:Y:S04]  /*1dc40*/  STL.64 [R1+0x3930], R8 ;  /* 0x0039300801007387 */ /* 0x0001e80000100a00 */
[----:B0-----:R-:W2:Y:S01]  /*1dc50*/  LDL.LU R8, [R1+0x300] ;  /* 0x0003000001087983 */ /* 0x001ea20000300800 */
[----:B------:R-:W-:Y:S01]  /*1dc60*/  MOV R10, R3 ;  /* 0x00000003000a7202 */ /* 0x000fe20000000f00 */
[----:B----4-:R-:W-:Y:S01]  /*1dc70*/  IMAD.MOV.U32 R11, RZ, RZ, R29 ;  /* 0x000000ffff0b7224 */ /* 0x010fe200078e001d */
[----:B------:R-:W-:-:S02]  /*1dc80*/  MOV R9, R0 ;  /* 0x0000000000097202 */ /* 0x000fc40000000f00 */
        /* <DEDUP_REMOVED lines=9> */
[----:B--2---:R-:W-:Y:S04]  /*1dd20*/  STL.64 [R1+0x3958], R10 ;  /* 0x0039580a01007387 */ /* 0x004fe80000100a00 */
[----:B------:R0:W-:Y:S04]  /*1dd30*/  STL.64 [R1+0x3950], R8 ;  /* 0x0039500801007387 */ /* 0x0001e80000100a00 */
[----:B0-----:R-:W2:Y:S02]  /*1dd40*/  LDL.LU.64 R8, [R1+0x50] ;  /* 0x0000500001087983 */ /* 0x001ea40000300a00 */
[C---:B--2---:R-:W-:Y:S11]  /*1dd50*/  HMMA.16816.F32.BF16 R4, R12.reuse, R8, R4 ;  /* 0x000000080c04723c */ /* 0x044ff60000041804 */
[----:B------:R-:W-:Y:S11]  /*1dd60*/  @!UPT UIADD3 URZ, URZ, URZ, URZ ;  /* 0x0000003f3f3ff290 */ /* 0x000ff6000fffe03f */
[----:B------:R-:W-:Y:S01]  /*1dd70*/  @!UPT UIADD3 URZ, URZ, URZ, URZ ;  /* 0x0000003f3f3ff290 */ /* 0x000fe2000fffe03f */
[----:B------:R-:W-:Y:S04]  /*1dd80*/  STL.64 [R1+0xb0], R4 ;  /* 0x0000b00401007387 */ /* 0x000fe80000100a00 */
[----:B------:R0:W-:Y:S04]  /*1dd90*/  STL.64 [R1+0xb8], R6 ;  /* 0x0000b80601007387 */ /* 0x0001e80000100a00 */
[----:B0-----:R-:W2:Y:S04]  /*1dda0*/  LDL.LU.64 R6, [R1+0x39e0] ;  /* 0x0039e00001067983 */ /* 0x001ea80000300a00 */
[----:B------:R-:W2:Y:S02]  /*1ddb0*/  LDL.LU.64 R4, [R1+0x39d8] ;  /* 0x0039d80001047983 */ /* 0x000ea40000300a00 */
[----:B--2---:R-:W-:Y:S11]  /*1ddc0*/  HMMA.16816.F32.BF16 R4, R12, R20, R4 ;  /* 0x000000140c04723c */ /* 0x004ff60000041804 */
[----:B------:R-:W-:Y:S11]  /*1ddd0*/  @!UPT UIADD3 URZ, URZ, URZ, URZ ;  /* 0x0000003f3f3ff290 */ /* 0x000ff6000fffe03f */
[----:B------:R-:W-:Y:S01]  /*1dde0*/  @!UPT UIADD3 URZ, URZ, URZ, URZ ;  /* 0x0000003f3f3ff290 */ /* 0x000fe2000fffe03f */
[----:B------:R0:W-:Y:S04]  /*1ddf0*/  STL.64 [R1+0xa0], R4 ;  /* 0x0000a00401007387 */ /* 0x0001e80000100a00 */
[----:B------:R1:W-:Y:S04]  /*1de00*/  STL.64 [R1+0xa8], R6 ;  /* 0x0000a80601007387 */ /* 0x0003e80000100a00 */
[----:B0-----:R-:W2:Y:S01]  /*1de10*/  LDL.LU.64 R4, [R1+0x39d0] ;  /* 0x0039d00001047983 */ /* 0x001ea20000300a00 */
[----:B-1----:R-:W-:Y:S02]  /*1de20*/  MOV R7, R20 ;  /* 0x0000001400077202 */ /* 0x002fe40000000f00 */
[----:B------:R-:W-:-:S02]  /*1de30*/  MOV R6, R21 ;  /* 0x0000001500067202 */ /* 0x000fc40000000f00 */
        /* <DEDUP_REMOVED lines=9> */
[----:B------:R-:W3:Y:S04]  /*1ded0*/  LDL.LU.64 R18, [R1+0x39b0] ;  /* 0x0039b00001127983 */ /* 0x000ee80000300a00 */
[----:B------:R-:W3:Y:S11]  /*1dee0*/  LDL.LU.64 R16, [R1+0x39a8] ;  /* 0x0039a80001107983 */ /* 0x000ef60000300a00 */
[----:B------:R-:W-:Y:S06]  /*1def0*/  @!UPT UIADD3 URZ, URZ, URZ, URZ ;  /* 0x0000003f3f3ff290 */ /* 0x000fec000fffe03f */
[----:B------:R-:W-:Y:S04]  /*1df00*/  STL.64 [R1+0x70], R12 ;  /* 0x0000700c01007387 */ /* 0x000fe80000100a00 */
[----:B------:R-:W-:Y:S01]  /*1df10*/  STL.64 [R1+0x78], R14 ;  /* 0x0000780e01007387 */ /* 0x000fe20000100a00 */
[----:B---3--:R-:W-:Y:S11]  /*1df20*/  HMMA.16816.F32.BF16 R24, R16, R8, R24 ;  /* 0x000000081018723c */ /* 0x008ff60000041818 */
[----:B------:R-:W-:Y:S11]  /*1df30*/  @!UPT UIADD3 URZ, URZ, URZ, URZ ;  /* 0x0000003f3f3ff290 */ /* 0x000ff6000fffe03f */
[----:B------:R-:W-:Y:S01]  /*1df40*/  @!UPT UIADD3 URZ, URZ, URZ, URZ ;  /* 0x0000003f3f3ff290 */ /* 0x000fe2000fffe03f */
[----:B------:R-:W-:Y:S04]  /*1df50*/  STL.64 [R1+0x60], R24 ;  /* 0x0000601801007387 */ /* 0x000fe80000100a00 */
[----:B------:R0:W-:Y:S04]  /*1df60*/  STL.64 [R1+0x68], R26 ;  /* 0x0000681a01007387 */ /* 0x0001e80000100a00 */
[----:B0-----:R-:W2:Y:S04]  /*1df70*/  LDL.LU.64 R26, [R1+0x39a0] ;  /* 0x0039a000011a7983 */ /* 0x001ea80000300a00 */
[----:B------:R-:W2:Y:S01]  /*1df80*/  LDL.LU.64 R24, [R1+0x3998] ;  /* 0x0039980001187983 */ /* 0x000ea20000300a00 */
[----:B------:R-:W-:Y:S01]  /*1df90*/  IMAD.MOV.U32 R12, RZ, RZ, R7 ;  /* 0x000000ffff0c7224 */ /* 0x000fe200078e0007 */
[----:B------:R-:W-:-:S07]  /*1dfa0*/  MOV R13, R6 ;  /* 0x00000006000d7202 */ /* 0x000fce0000000f00 */
[----:B--2---:R-:W-:Y:S11]  /*1dfb0*/  HMMA.16816.F32.BF16 R24, R16, R12, R24 ;  /* 0x0000000c1018723c */ /* 0x004ff60000041818 */
[----:B------:R-:W-:Y:S11]  /*1dfc0*/  @!UPT UIADD3 URZ, URZ, URZ, URZ ;  /* 0x0000003f3f3ff290 */ /* 0x000ff6000fffe03f */
[----:B------:R-:W-:Y:S01]  /*1dfd0*/  @!UPT UIADD3 URZ, URZ, URZ, URZ ;  /* 0x0000003f3f3ff290 */ /* 0x000fe2000fffe03f */
[----:B------:R-:W-:Y:S04]  /*1dfe0*/  STL.64 [R1+0x20], R24 ;  /* 0x0000201801007387 */ /* 0x000fe80000100a00 */
[----:B------:R0:W-:Y:S04]  /*1dff0*/  STL.64 [R1+0x28], R26 ;  /* 0x0000281a01007387 */ /* 0x0001e80000100a00 */
[----:B0-----:R-:W2:Y:S04]  /*1e000*/  LDL.LU.64 R26, [R1+0x3990] ;  /* 0x00399000011a7983 */ /* 0x001ea80000300a00 */
[----:B------:R-:W2:Y:S01]  /*1e010*/  LDL.LU.64 R24, [R1+0x3988] ;  /* 0x0039880001187983 */ /* 0x000ea20000300a00 */
[----:B------:R-:W-:Y:S01]  /*1e020*/  MOV R7, R20 ;  /* 0x0000001400077202 */ /* 0x000fe20000000f00 */
[----:B------:R-:W-:-:S02]  /*1e030*/  IMAD.MOV.U32 R6, RZ, RZ, R21 ;  /* 0x000000ffff067224 */ /* 0x000fc400078e0015 */
[----:B------:R0:W-:Y:S01]  /*1e040*/  STL.64 [R1+0x3960], R12 ;  /* 0x0039600c01007387 */ /* 0x0001e20000100a00 */
[----:B----4-:R-:W-:-:S03]  /*1e050*/  MOV R15, R0 ;  /* 0x00000000000f7202 */ /* 0x010fc60000000f00 */
[----:B0-----:R-:W3:Y:S04]  /*1e060*/  LDL.LU R12, [R1+0x320] ;  /* 0x00032000010c7983 */ /* 0x001ee80000300800 */
[----:B------:R-:W3:Y:S01]  /*1e070*/  LDL.LU.64 R22, [R1+0x3980] ;  /* 0x0039800001167983 */ /* 0x000ee20000300a00 */
[----:B--2---:R-:W-:Y:S03]  /*1e080*/  HMMA.16816.F32.BF16 R24, R16, R20, R24 ;  /* 0x000000141018723c */ /* 0x004fe60000041818 */
[----:B------:R-:W3:Y:S11]  /*1e090*/  LDL.LU.64 R20, [R1+0x3978] ;  /* 0x0039780001147983 */ /* 0x000ef60000300a00 */
[----:B------:R-:W-:Y:S09]  /*1e0a0*/  @!UPT UIADD3 URZ, URZ, URZ, URZ ;  /* 0x0000003f3f3ff290 */ /* 0x000ff2000fffe03f */
[----:B------:R-:W-:Y:S01]  /*1e0b0*/  STL.64 [R1+0xc0], R24 ;  /* 0x0000c01801007387 */ /* 0x000fe20000100a00 */
[----:B------:R-:W-:-:S03]  /*1e0c0*/  MOV R0, R27 ;  /* 0x0000001b00007202 */ /* 0x000fc60000000f00 */
[----:B------:R0:W-:Y:S04]  /*1e0d0*/  STL [R1+0xc8], R26 ;  /* 0x0000c81a01007387 */ /* 0x0001e80000100800 */
[----:B0-----:R-:W2:Y:S04]  /*1e0e0*/  LDL.LU.64 R26, [R1+0x3970] ;  /* 0x00397000011a7983 */ /* 0x001ea80000300a00 */
[----:B------:R-:W2:Y:S01]  /*1e0f0*/  LDL.LU.64 R24, [R1+0x3968] ;  /* 0x0039680001187983 */ /* 0x000ea20000300a00 */
[----:B------:R-:W-:Y:S01]  /*1e100*/  MOV R13, R29 ;  /* 0x0000001d000d7202 */ /* 0x000fe20000000f00 */
[----:B------:R-:W-:-:S02]  /*1e110*/  IMAD.MOV.U32 R14, RZ, RZ, R3 ;  /* 0x000000ffff0e7224 */ /* 0x000fc400078e0003 */
[----:B------:R0:W-:Y:S04]  /*1e120*/  STL [R1+0x3868], R0 ;  /* 0x0038680001007387 */ /* 0x0001e80000100800 */
[----:B0-----:R-:W4:Y:S01]  /*1e130*/  LDL R0, [R1+0x1514] ;  /* 0x0015140001007983 */ /* 0x001f220000100800 */
[----:B---3--:R-:W-:Y:S08]  /*1e140*/  HMMA.16816.F32.BF16 R12, R20, R8, R12 ;  /* 0x00000008140c723c */ /* 0x008ff0000004180c */
[----:B--2---:R-:W-:Y:S11]  /*1e150*/  HMMA.16816.F32.BF16 R16, R16, R4, R24 ;  /* 0x000000041010723c */ /* 0x004ff60000041818 */
[----:B------:R-:W-:Y:S11]  /*1e160*/  @!UPT UIADD3 URZ, URZ, URZ, URZ ;  /* 0x0000003f3f3ff290 */ /* 0x000ff6000fffe03f */
[----:B------:R-:W-:Y:S01]  /*1e170*/  @!UPT UIADD3 URZ, URZ, URZ, URZ ;  /* 0x0000003f3f3ff290 */ /* 0x000fe2000fffe03f */
[----:B------:R0:W-:Y:S01]  /*1e180*/  STL.64 [R1+0xf0], R16 ;  /* 0x0000f01001007387 */ /* 0x0001e20000100a00 */
[----:B------:R-:W-:Y:S01]  /*1e190*/  MOV R29, R18 ;  /* 0x00000012001d7202 */ /* 0x000fe20000000f00 */
[----:B------:R-:W-:Y:S02]  /*1e1a0*/  IMAD.MOV.U32 R3, RZ, RZ, R19 ;  /* 0x000000ffff037224 */ /* 0x000fe400078e0013 */
[----:B0-----:R-:W2:Y:S04]  /*1e1b0*/  LDL.LU R16, [R1+0x1e0] ;  /* 0x0001e00001107983 */ /* 0x001ea80000300800 */
[----:B------:R-:W2:Y:S04]  /*1e1c0*/  LDL.LU R17, [R1+0x1e4] ;  /* 0x0001e40001117983 */ /* 0x000ea80000300800 */
[----:B------:R-:W2:Y:S04]  /*1e1d0*/  LDL.LU R18, [R1+0x1e8] ;  /* 0x0001e80001127983 */ /* 0x000ea80000300800 */
[----:B------:R-:W2:Y:S04]  /*1e1e0*/  LDL.LU R19, [R1+0x1ec] ;  /* 0x0001ec0001137983 */ /* 0x000ea80000300800 */
[----:B------:R0:W-:Y:S04]  /*1e1f0*/  STL.64 [R1+0x160], R12 ;  /* 0x0001600c01007387 */ /* 0x0001e80000100a00 */
[----:B------:R1:W-:Y:S04]  /*1e200*/  STL.64 [R1+0x168], R14 ;  /* 0x0001680e01007387 */ /* 0x0003e80000100a00 */
[----:B0-----:R-:W3:Y:S01]  /*1e210*/  LDL.LU.64 R12, [R1+0x3960] ;  /* 0x00396000010c7983 */ /* 0x001ee20000300a00 */
[----:B-1----:R-:W-:Y:S01]  /*1e220*/  IMAD.MOV.U32 R15, RZ, RZ, R8 ;  /* 0x000000ffff0f7224 */ /* 0x002fe200078e0008 */
[----:B------:R-:W-:-:S02]  /*1e230*/  MOV R14, R9 ;  /* 0x00000009000e7202 */ /* 0x000fc40000000f00 */
[----:B------:R-:W3:Y:S04]  /*1e240*/  LDL.LU.64 R10, [R1+0x3958] ;  /* 0x00395800010a7983 */ /* 0x000ee80000300a00 */
[----:B------:R-:W3:Y:S02]  /*1e250*/  LDL.LU.64 R8, [R1+0x3950] ;  /* 0x0039500001087983 */ /* 0x000ee40000300a00 */
[----:B---3--:R-:W-:Y:S11]  /*1e260*/  HMMA.16816.F32.BF16 R8, R20, R12, R8 ;  /* 0x0000000c1408723c */ /* 0x008ff60000041808 */
[----:B------:R-:W-:Y:S11]  /*1e270*/  @!UPT UIADD3 URZ, URZ, URZ, URZ ;  /* 0x0000003f3f3ff290 */ /* 0x000ff6000fffe03f */
[----:B------:R-:W-:Y:S01]  /*1e280*/  @!UPT UIADD3 URZ, URZ, URZ, URZ ;  /* 0x0000003f3f3ff290 */ /* 0x000fe2000fffe03f */
[----:B------:R-:W-:Y:S04]  /*1e290*/  STL.64 [R1+0x150], R8 ;  /* 0x0001500801007387 */ /* 0x000fe80000100a00 */
[----:B------:R0:W-:Y:S04]  /*1e2a0*/  STL.64 [R1+0x158], R10 ;  /* 0x0001580a01007387 */ /* 0x0001e80000100a00 */
[----:B0-----:R-:W3:Y:S04]  /*1e2b0*/  LDL.LU.64 R10, [R1+0x3948] ;  /* 0x00394800010a7983 */ /* 0x001ee80000300a00 */
[----:B------:R-:W3:Y:S01]  /*1e2c0*/  LDL.LU.64 R8, [R1+0x3940] ;  /* 0x0039400001087983 */ /* 0x000ee20000300a00 */
[----:B------:R-:W-:-:S02]  /*1e2d0*/  MOV R24, R7 ;  /* 0x0000000700187202 */ /* 0x000fc40000000f00 */
[----:B------:R-:W-:-:S07]  /*1e2e0*/  MOV R25, R6 ;  /* 0x0000000600197202 */ /* 0x000fce0000000f00 */
[C---:B---3--:R-:W-:Y:S11]  /*1e2f0*/  HMMA.16816.F32.BF16 R8, R20.reuse, R24, R8 ;  /* 0x000000181408723c */ /* 0x048ff60000041808 */
[----:B------:R-:W-:Y:S11]  /*1e300*/  @!UPT UIADD3 URZ, URZ, URZ, URZ ;  /* 0x0000003f3f3ff290 */ /* 0x000ff6000fffe03f */
[----:B------:R-:W-:Y:S01]  /*1e310*/  @!UPT UIADD3 URZ, URZ, URZ, URZ ;  /* 0x0000003f3f3ff290 */ /* 0x000fe2000fffe03f */
[----:B------:R-:W-:Y:S04]  /*1e320*/  STL.64 [R1+0x140], R8 ;  /* 0x0001400801007387 */ /* 0x000fe80000100a00 */
[----:B------:R0:W-:Y:S04]  /*1e330*/  STL.64 [R1+0x148], R10 ;  /* 0x0001480a01007387 */ /* 0x0001e80000100a00 */
[----:B0-----:R-:W3:Y:S04]  /*1e340*/  LDL.LU.64 R10, [R1+0x3938] ;  /* 0x00393800010a7983 */ /* 0x001ee80000300a00 */
[----:B------:R-:W3:Y:S02]  /*1e350*/  LDL.LU.64 R8, [R1+0x3930] ;  /* 0x0039300001087983 */ /* 0x000ee40000300a00 */
[----:B---3--:R-:W-:Y:S02]  /*1e360*/  HMMA.16816.F32.BF16 R20, R20, R4, R8 ;  /* 0x000000041414723c */ /* 0x008fe40000041808 */
[----:B------:R-:W3:Y:S04]  /*1e370*/  LDL.LU.64 R10, [R1+0x3928] ;  /* 0x00392800010a7983 */ /* 0x000ee80000300a00 */
[----:B------:R-:W3:Y:S04]  /*1e380*/  LDL.LU.64 R8, [R1+0x3920] ;  /* 0x0039200001087983 */ /* 0x000ee80000300a00 */
[----:B------:R-:W3:Y:S04]  /*1e390*/  LDL.LU.64 R6, [R1+0x3918] ;  /* 0x0039180001067983 */ /* 0x000ee80000300a00 */
[----:B------:R-:W3:Y:S09]  /*1e3a0*/  LDL.LU.64 R4, [R1+0x3910] ;  /* 0x0039100001047983 */ /* 0x000ef20000300a00 */
[----:B------:R0:W-:Y:S04]  /*1e3b0*/  STL.64 [R1+0x130], R20 ;  /* 0x0001301401007387 */ /* 0x0001e80000100a00 */
[----:B------:R3:W-:Y:S01]  /*1e3c0*/  STL.64 [R1+0x138], R22 ;  /* 0x0001381601007387 */ /* 0x0007e20000100a00 */
[----:B0-----:R-:W-:Y:S01]  /*1e3d0*/  MOV R20, R15 ;  /* 0x0000000f00147202 */ /* 0x001fe20000000f00 */
[----:B------:R-:W-:-:S07]  /*1e3e0*/  IMAD.MOV.U32 R21, RZ, RZ, R14 ;  /* 0x000000ffff157224 */ /* 0x000fce00078e000e */
[----:B---3--:R-:W-:Y:S01]  /*1e3f0*/  HMMA.16816.F32.BF16 R20, R4, R20, R8 ;  /* 0x000000140414723c */ /* 0x008fe20000041808 */
[----:B------:R-:W3:Y:S01]  /*1e400*/  LDL.LU R11, [R1+0x3908] ;  /* 0x00390800010b7983 */ /* 0x000ee20000300800 */
[----:B------:R-:W-:-:S05]  /*1e410*/  MOV R14, R4 ;  /* 0x00000004000e7202 */ /* 0x000fca0000000f00 */
[----:B------:R-:W-:Y:S01]  /*1e420*/  MOV R10, R5 ;  /* 0x00000005000a7202 */ /* 0x000fe20000000f00 */
[----:B------:R-:W-:Y:S01]  /*1e430*/  IMAD.MOV.U32 R9, RZ, RZ, R6 ;  /* 0x000000ffff097224 */ /* 0x000fe200078e0006 */
[----:B------:R-:W-:Y:S11]  /*1e440*/  MOV R8, R7 ;  /* 0x0000000700087202 */ /* 0x000ff60000000f00 */
[----:B------:R-:W-:Y:S03]  /*1e450*/  @!UPT UIADD3 URZ, URZ, URZ, URZ ;  /* 0x0000003f3f3ff290 */ /* 0x000fe6000fffe03f */
[----:B------:R-:W-:Y:S04]  /*1e460*/  STL.64 [R1+0x120], R20 ;  /* 0x0001201401007387 */ /* 0x000fe80000100a00 */
[----:B------:R-:W-:Y:S04]  /*1e470*/  STL.64 [R1+0x128], R22 ;  /* 0x0001281601007387 */ /* 0x000fe80000100a00 */
[----:B---3--:R-:W0:Y:S04]  /*1e480*/  LDSM.16.MT88.4 R4, [R11+0x3000] ;  /* 0x003000000b04783b */ /* 0x008e280000004200 */
[----:B0-----:R0:W-:Y:S04]  /*1e490*/  STL.64 [R1+0x38f0], R6 ;  /* 0x0038f00601007387 */ /* 0x0011e80000100a00 */
[----:B------:R1:W-:Y:S01]  /*1e4a0*/  STL.64 [R1+0x38e8], R4 ;  /* 0x0038e80401007387 */ /* 0x0003e20000100a00 */
[----:B0-----:R-:W-:-:S02]  /*1e4b0*/  MOV R6, R9 ;  /* 0x0000000900067202 */ /* 0x001fc40000000f00 */
[----:B------:R-:W-:Y:S01]  /*1e4c0*/  MOV R7, R8 ;  /* 0x0000000800077202 */ /* 0x000fe20000000f00 */
[----:B-1----:R-:W-:Y:S02]  /*1e4d0*/  IMAD.MOV.U32 R5, RZ, RZ, R10 ;  /* 0x000000ffff057224 */ /* 0x002fe400078e000a */
[----:B------:R-:W0:Y:S01]  /*1e4e0*/  LDSM.16.MT88.4 R8, [R11+0x3080] ;  /* 0x003080000b08783b */ /* 0x000e220000004200 */
[----:B------:R-:W-:-:S03]  /*1e4f0*/  MOV R4, R14 ;  /* 0x0000000e00047202 */ /* 0x000fc60000000f00 */
[----:B0-----:R-:W-:Y:S04]  /*1e500*/  STL.64 [R1+0x38a8], R10 ;  /* 0x0038a80a01007387 */ /* 0x001fe80000100a00 */
[----:B------:R2:W-:Y:S02]  /*1e510*/  STL.64 [R1+0x38a0], R8 ;  /* 0x0038a00801007387 */ /* 0x0005e40000100a00 */
[----:B--2---:R-:W-:Y:S02]  /*1e520*/  HMMA.16816.F32.BF16 R8, R4, R12, R16 ;  /* 0x0000000c0408723c */ /* 0x004fe40000041810 */
[----:B----4-:R-:W0:Y:S04]  /*1e530*/  LDSM.16.MT88.4 R12, [R0+0x3000] ;  /* 0x00300000000c783b */ /* 0x010e280000004200 */
[----:B------:R-:W1:Y:S04]  /*1e540*/  LDSM.16.MT88.4 R16, [R0+0x3080] ;  /* 0x003080000010783b */ /* 0x000e680000004200 */
[----:B0-----:R-:W-:Y:S11]  /*1e550*/  STL.64 [R1+0x3878], R14 ;  /* 0x0038780e01007387 */ /* 0x001ff60000100a00 */
[----:B------:R-:W-:Y:S02]  /*1e560*/  @!UPT UIADD3 URZ, URZ, URZ, URZ ;  /* 0x0000003f3f3ff290 */ /* 0x000fe4000fffe03f */
[----:B------:R-:W-:Y:S04]  /*1e570*/  STL.64 [R1+0x110], R8 ;  /* 0x0001100801007387 */ /* 0x000fe80000100a00 */
[----:B------:R-:W-:Y:S04]  /*1e580*/  STL.64 [R1+0x118], R10 ;  /* 0x0001180a01007387 */ /* 0x000fe80000100a00 */
[----:B------:R0:W-:Y:S04]  /*1e590*/  STL.64 [R1+0x3870], R12 ;  /* 0x0038700c01007387 */ /* 0x0001e80000100a00 */
[----:B0-----:R-:W2:Y:S04]  /*1e5a0*/  LDL.LU R12, [R1+0x210] ;  /* 0x00021000010c7983 */ /* 0x001ea80000300800 */
[----:B------:R-:W2:Y:S04]  /*1e5b0*/  LDL.LU R13, [R1+0x214] ;  /* 0x00021400010d7983 */ /* 0x000ea80000300800 */
[----:B------:R-:W3:Y:S04]  /*1e5c0*/  LDL.LU R14, [R1+0x218] ;  /* 0x00021800010e7983 */ /* 0x000ee80000300800 */
[----:B------:R-:W3:Y:S04]  /*1e5d0*/  LDL.LU R15, [R1+0x21c] ;  /* 0x00021c00010f7983 */ /* 0x000ee80000300800 */
[----:B------:R-:W4:Y:S04]  /*1e5e0*/  LDL.LU R8, [R1+0x230] ;  /* 0x0002300001087983 */ /* 0x000f280000300800 */
[----:B------:R-:W4:Y:S04]  /*1e5f0*/  LDL.LU R9, [R1+0x234] ;  /* 0x0002340001097983 */ /* 0x000f280000300800 */
[----:B------:R-:W2:Y:S04]  /*1e600*/  LDL.LU R10, [R1+0x238] ;  /* 0x00023800010a7983 */ /* 0x000ea80000300800 */
[----:B------:R-:W2:Y:S04]  /*1e610*/  LDL.LU R11, [R1+0x23c] ;  /* 0x00023c00010b7983 */ /* 0x000ea80000300800 */
[----:B--2---:R-:W-:Y:S04]  /*1e620*/  STL.64 [R1+0x38b8], R10 ;  /* 0x0038b80a01007387 */ /* 0x004fe80000100a00 */
[----:B----4-:R0:W-:Y:S04]  /*1e630*/  STL.64 [R1+0x38b0], R8 ;  /* 0x0038b00801007387 */ /* 0x0101e80000100a00 */
[----:B0-----:R-:W2:Y:S04]  /*1e640*/  LDL.LU R8, [R1+0x240] ;  /* 0x0002400001087983 */ /* 0x001ea80000300800 */
[----:B------:R-:W2:Y:S04]  /*1e650*/  LDL.LU R9, [R1+0x244] ;  /* 0x0002440001097983 */ /* 0x000ea80000300800 */
[----:B------:R-:W4:Y:S04]  /*1e660*/  LDL.LU R10, [R1+0x248] ;  /* 0x00024800010a7983 */ /* 0x000f280000300800 */
[----:B------:R-:W4:Y:S04]  /*1e670*/  LDL.LU R11, [R1+0x24c] ;  /* 0x00024c00010b7983 */ /* 0x000f280000300800 */
[----:B----4-:R0:W-:Y:S04]  /*1e680*/  STL.64 [R1+0x38c8], R10 ;  /* 0x0038c80a01007387 */ /* 0x0101e80000100a00 */
[----:B--2---:R-:W-:Y:S04]  /*1e690*/  STL.64 [R1+0x38c0], R8 ;  /* 0x0038c00801007387 */ /* 0x004fe80000100a00 */
[----:B0-----:R-:W2:Y:S04]  /*1e6a0*/  LDL R10, [R1+0x48] ;  /* 0x00004800010a7983 */ /* 0x001ea80000100800 */
[----:B------:R-:W2:Y:S04]  /*1e6b0*/  LDL R11, [R1+0x4c] ;  /* 0x00004c00010b7983 */ /* 0x000ea80000100800 */
[----:B------:R-:W4:Y:S04]  /*1e6c0*/  LDL.LU R20, [R1+0x270] ;  /* 0x0002700001147983 */ /* 0x000f280000300800 */
[----:B------:R-:W4:Y:S04]  /*1e6d0*/  LDL.LU R21, [R1+0x274] ;  /* 0x0002740001157983 */ /* 0x000f280000300800 */
[----:B------:R-:W4:Y:S04]  /*1e6e0*/  LDL.LU R22, [R1+0x278] ;  /* 0x0002780001167983 */ /* 0x000f280000300800 */
[----:B------:R-:W4:Y:S04]  /*1e6f0*/  LDL.LU R23, [R1+0x27c] ;  /* 0x00027c0001177983 */ /* 0x000f280000300800 */
[----:B--2---:R-:W-:Y:S04]  /*1e700*/  STL.64 [R1+0x38e0], R10 ;  /* 0x0038e00a01007387 */ /* 0x004fe80000100a00 */
[----:B---3--:R0:W-:Y:S04]  /*1e710*/  STL.64 [R1+0x3888], R14 ;  /* 0x0038880e01007387 */ /* 0x0081e80000100a00 */
[----:B------:R2:W-:Y:S04]  /*1e720*/  STL.64 [R1+0x3880], R12 ;  /* 0x0038800c01007387 */ /* 0x0005e80000100a00 */
[----:B0-----:R-:W3:Y:S04]  /*1e730*/  LDL.64 R14, [R1+0x58] ;  /* 0x00005800010e7983 */ /* 0x001ee80000100a00 */
[----:B---3--:R0:W-:Y:S04]  /*1e740*/  STL.64 [R1+0x38f8], R14 ;  /* 0x0038f80e01007387 */ /* 0x0081e80000100a00 */
[----:B--2---:R-:W2:Y:S04]  /*1e750*/  LDL.LU R12, [R1+0x260] ;  /* 0x00026000010c7983 */ /* 0x004ea80000300800 */
[----:B------:R-:W2:Y:S04]  /*1e760*/  LDL.LU R13, [R1+0x264] ;  /* 0x00026400010d7983 */ /* 0x000ea80000300800 */
[----:B0-----:R-:W2:Y:S04]  /*1e770*/  LDL.LU R14, [R1+0x268] ;  /* 0x00026800010e7983 */ /* 0x001ea80000300800 */
[----:B------:R-:W2:Y:S04]  /*1e780*/  LDL.LU R15, [R1+0x26c] ;  /* 0x00026c00010f7983 */ /* 0x000ea80000300800 */
[----:B------:R-:W3:Y:S04]  /*1e790*/  LDL.LU R8, [R1+0x250] ;  /* 0x0002500001087983 */ /* 0x000ee80000300800 */
[----:B------:R-:W3:Y:S04]  /*1e7a0*/  LDL.LU R9, [R1+0x254] ;  /* 0x0002540001097983 */ /* 0x000ee80000300800 */
[----:B------:R-:W3:Y:S04]  /*1e7b0*/  LDL.LU R10, [R1+0x258] ;  /* 0x00025800010a7983 */ /* 0x000ee80000300800 */
[----:B------:R-:W3:Y:S04]  /*1e7c0*/  LDL.LU R11, [R1+0x25c] ;  /* 0x00025c00010b7983 */ /* 0x000ee80000300800 */
[----:B-1----:R-:W-:Y:S04]  /*1e7d0*/  STL.64 [R1+0x3838], R18 ;  /* 0x0038381201007387 */ /* 0x002fe80000100a00 */
[----:B------:R0:W-:Y:S04]  /*1e7e0*/  STL.64 [R1+0x3830], R16 ;  /* 0x0038301001007387 */ /* 0x0001e80000100a00 */
[----:B0-----:R-:W2:Y:S01]  /*1e7f0*/  LDL.LU R16, [R1+0x1a0] ;  /* 0x0001a00001107983 */ /* 0x001ea20000300800 */
[----:B------:R-:W-:-:S03]  /*1e800*/  IMAD.MOV.U32 R17, RZ, RZ, R28 ;  /* 0x000000ffff117224 */ /* 0x000fc600078e001c */
[----:B------:R-:W2:Y:S04]  /*1e810*/  LDL.LU R28, [R1+0x3904] ;  /* 0x00390400011c7983 */ /* 0x000ea80000300800 */
[----:B------:R-:W2:Y:S04]  /*1e820*/  LDL.LU R18, [R1+0x1a8] ;  /* 0x0001a80001127983 */ /* 0x000ea80000300800 */
[----:B------:R-:W2:Y:S01]  /*1e830*/  LDL.LU R19, [R1+0x1ac] ;  /* 0x0001ac0001137983 */ /* 0x000ea20000300800 */
[----:B----4-:R-:W-:Y:S03]  /*1e840*/  HMMA.16816.F32.BF16 R24, R4, R24, R20 ;  /* 0x000000180418723c */ /* 0x010fe60000041814 */
[----:B------:R-:W0:Y:S04]  /*1e850*/  LDSM.16.MT88.4 R20, [R2+0x3000] ;  /* 0x003000000214783b */ /* 0x000e280000004200 */
[----:B--2---:R1:W-:Y:S04]  /*1e860*/  STL.64 [R1+0x3898], R18 ;  /* 0x0038981201007387 */ /* 0x0043e80000100a00 */
[----:B------:R2:W-:Y:S01]  /*1e870*/  STL.64 [R1+0x3890], R16 ;  /* 0x0038901001007387 */ /* 0x0005e20000100a00 */
[----:B-1----:R-:W-:-:S03]  /*1e880*/  MOV R18, R28 ;  /* 0x0000001c00127202 */ /* 0x002fc60000000f00 */
[----:B--2---:R-:W2:Y:S04]  /*1e890*/  LDL.LU R16, [R1+0x220] ;  /* 0x0002200001107983 */ /* 0x004ea80000300800 */
[----:B------:R-:W2:Y:S04]  /*1e8a0*/  LDL.LU R17, [R1+0x224] ;  /* 0x0002240001117983 */ /* 0x000ea80000300800 */
[----:B------:R-:W4:Y:S04]  /*1e8b0*/  LDL.LU R28, [R1+0x3900] ;  /* 0x00390000011c7983 */ /* 0x000f280000300800 */
[----:B------:R-:W2:Y:S04]  /*1e8c0*/  LDL.LU R19, [R1+0x22c] ;  /* 0x00022c0001137983 */ /* 0x000ea80000300800 */
[----:B--2---:R-:W-:Y:S04]  /*1e8d0*/  STL.64 [R1+0x38d8], R18 ;  /* 0x0038d81201007387 */ /* 0x004fe80000100a00 */
[----:B------:R1:W-:Y:S04]  /*1e8e0*/  STL.64 [R1+0x38d0], R16 ;  /* 0x0038d01001007387 */ /* 0x0003e80000100a00 */
[----:B-1----:R-:W2:Y:S04]  /*1e8f0*/  LDL.LU R16, [R1+0x200] ;  /* 0x0002000001107983 */ /* 0x002ea80000300800 */
[----:B------:R-:W2:Y:S04]  /*1e900*/  LDL.LU R17, [R1+0x204] ;  /* 0x0002040001117983 */ /* 0x000ea80000300800 */
[----:B------:R-:W2:Y:S04]  /*1e910*/  LDL.LU R18, [R1+0x208] ;  /* 0x0002080001127983 */ /* 0x000ea80000300800 */
[----:B0-----:R0:W-:Y:S04]  /*1e920*/  STL.64 [R1+0x37f8], R22 ;  /* 0x0037f81601007387 */ /* 0x0011e80000100a00 */
[----:B------:R-:W-:Y:S04]  /*1e930*/  STL.64 [R1+0x100], R24 ;  /* 0x0001001801007387 */ /* 0x000fe80000100a00 */
[----:B------:R-:W-:Y:S04]  /*1e940*/  STL.64 [R1+0x108], R26 ;  /* 0x0001081a01007387 */ /* 0x000fe80000100a00 */
[----:B------:R-:W1:Y:S04]  /*1e950*/  LDSM.16.MT88.4 R24, [R2+0x3080] ;  /* 0x003080000218783b */ /* 0x000e680000004200 */
[----:B------:R-:W-:Y:S04]  /*1e960*/  STL.64 [R1+0x37f0], R20 ;  /* 0x0037f01401007387 */ /* 0x000fe80000100a00 */
[----:B0-----:R-:W2:Y:S04]  /*1e970*/  LDL.64 R22, [R1+0x38] ;  /* 0x0000380001167983 */ /* 0x001ea80000100a00 */
[----:B-1----:R-:W-:Y:S04]  /*1e980*/  STL.64 [R1+0x37b0], R26 ;  /* 0x0037b01a01007387 */ /* 0x002fe80000100a00 */
[----:B------:R0:W-:Y:S04]  /*1e990*/  STL.64 [R1+0x37a8], R24 ;  /* 0x0037a81801007387 */ /* 0x0001e80000100a00 */
[----:B0-----:R-:W2:Y:S01]  /*1e9a0*/  LDL.LU.64 R24, [R1] ;  /* 0x0000000001187983 */ /* 0x001ea20000300a00 */
[----:B----4-:R-:W-:-:S03]  /*1e9b0*/  MOV R19, R28 ;  /* 0x0000001c00137202 */ /* 0x010fc60000000f00 */
[----:B------:R-:W4:Y:S04]  /*1e9c0*/  LDL.LU.64 R26, [R1+0x8] ;  /* 0x00000800011a7983 */ /* 0x000f280000300a00 */
[----:B------:R-:W-:Y:S01]  /*1e9d0*/  STL [R1+0x36c8], R2 ;  /* 0x0036c80201007387 */ /* 0x000fe20000100800 */
[----:B--2---:R-:W-:Y:S03]  /*1e9e0*/  HMMA.16816.F32.BF16 R4, R4, R24, R12 ;  /* 0x000000180404723c */ /* 0x004fe6000004180c */
[----:B------:R-:W3:Y:S11]  /*1e9f0*/  LDL.LU.64 R14, [R1+0x38f8] ;  /* 0x0038f800010e7983 */ /* 0x000ef60000300a00 */
[----:B------:R-:W-:Y:S09]  /*1ea00*/  @!UPT UIADD3 URZ, URZ, URZ, URZ ;  /* 0x0000003f3f3ff290 */ /* 0x000ff2000fffe03f */
[----:B------:R-:W-:Y:S01]  /*1ea10*/  STL.64 [R1+0xe0], R4 ;  /* 0x0000e00401007387 */ /* 0x000fe20000100a00 */
[----:B------:R-:W-:-:S03]  /*1ea20*/  IMAD.MOV.U32 R28, RZ, RZ, R7 ;  /* 0x000000ffff1c7224 */ /* 0x000fc600078e0007 */
[----:B------:R0:W-:Y:S04]  /*1ea30*/  STL [R1+0xe8], R6 ;  /* 0x0000e80601007387 */ /* 0x0001e80000100800 */
[----:B0-----:R-:W3:Y:S04]  /*1ea40*/  LDL.LU.64 R6, [R1+0x38f0] ;  /* 0x0038f00001067983 */ /* 0x001ee80000300a00 */
[----:B------:R-:W3:Y:S02]  /*1ea50*/  LDL.LU.64 R4, [R1+0x38e8] ;  /* 0x0038e80001047983 */ /* 0x000ee40000300a00 */
[C---:B---3--:R-:W-:Y:S11]  /*1ea60*/  HMMA.16816.F32.BF16 R8, R4.reuse, R14, R8 ;  /* 0x0000000e0408723c */ /* 0x048ff60000041808 */
[----:B------:R-:W-:Y:S11]  /*1ea70*/  @!UPT UIADD3 URZ, URZ, URZ, URZ ;  /* 0x0000003f3f3ff290 */ /* 0x000ff6000fffe03f */
[----:B------:R-:W-:Y:S01]  /*1ea80*/  @!UPT UIADD3 URZ, URZ, URZ, URZ ;  /* 0x0000003f3f3ff290 */ /* 0x000fe2000fffe03f */
[----:B------:R-:W-:Y:S04]  /*1ea90*/  STL.64 [R1+0x1e0], R8 ;  /* 0x0001e00801007387 */ /* 0x000fe80000100a00 */
[----:B------:R0:W-:Y:S04]  /*1eaa0*/  STL.64 [R1+0x1e8], R10 ;  /* 0x0001e80a01007387 */ /* 0x0001e80000100a00 */
[----:B0-----:R-:W2:Y:S02]  /*1eab0*/  LDL.LU.64 R10, [R1+0x38e0] ;  /* 0x0038e000010a7983 */ /* 0x001ea40000300a00 */
[C---:B--2---:R-:W-:Y:S02]  /*1eac0*/  HMMA.16816.F32.BF16 R8, R4.reuse, R10, R16 ;  /* 0x0000000a0408723c */ /* 0x044fe40000041810 */
[----:B------:R-:W2:Y:S04]  /*1ead0*/  LDL.LU.64 R18, [R1+0x38d8] ;  /* 0x0038d80001127983 */ /* 0x000ea80000300a00 */
[----:B------:R-:W2:Y:S11]  /*1eae0*/  LDL.LU.64 R16, [R1+0x38d0] ;  /* 0x0038d00001107983 */ /* 0x000eb60000300a00 */
[----:B------:R-:W-:Y:S06]  /*1eaf0*/  @!UPT UIADD3 URZ, URZ, URZ, URZ ;  /* 0x0000003f3f3ff290 */ /* 0x000fec000fffe03f */
[----:B------:R-:W-:Y:S04]  /*1eb00*/  STL.64 [R1+0x200], R8 ;  /* 0x0002000801007387 */ /* 0x000fe80000100a00 */
[----:B------:R0:W-:Y:S04]  /*1eb10*/  STL.64 [R1+0x208], R10 ;  /* 0x0002080a01007387 */ /* 0x0001e80000100a00 */
[----:B0-----:R-:W3:Y:S04]  /*1eb20*/  LDL.LU.64 R10, [R1+0x38c8] ;  /* 0x0038c800010a7983 */ /* 0x001ee80000300a00 */
[----:B------:R-:W3:Y:S02]  /*1eb30*/  LDL.LU.64 R8, [R1+0x38c0] ;  /* 0x0038c00001087983 */ /* 0x000ee40000300a00 */
[C---:B---3--:R-:W-:Y:S11]  /*1eb40*/  HMMA.16816.F32.BF16 R8, R4.reuse, R22, R8 ;  /* 0x000000160408723c */ /* 0x048ff60000041808 */
[----:B------:R-:W-:Y:S11]  /*1eb50*/  @!UPT UIADD3 URZ, URZ, URZ, URZ ;  /* 0x0000003f3f3ff290 */ /* 0x000ff6000fffe03f */
[----:B------:R-:W-:Y:S01]  /*1eb60*/  @!UPT UIADD3 URZ, URZ, URZ, URZ ;  /* 0x0000003f3f3ff290 */ /* 0x000fe2000fffe03f */
[----:B------:R-:W-:Y:S04]  /*1eb70*/  STL.64 [R1+0x250], R8 ;  /* 0x0002500801007387 */ /* 0x000fe80000100a00 */
[----:B------:R0:W-:Y:S04]  /*1eb80*/  STL.64 [R1+0x258], R10 ;  /* 0x0002580a01007387 */ /* 0x0001e80000100a00 */
[----:B0-----:R-:W4:Y:S04]  /*1eb90*/  LDL.LU.64 R10, [R1+0x38b8] ;  /* 0x0038b800010a7983 */ /* 0x001f280000300a00 */
[----:B------:R-:W4:Y:S02]  /*1eba0*/  LDL.LU.64 R8, [R1+0x38b0] ;  /* 0x0038b00001087983 */ /* 0x000f240000300a00 */
[----:B----4-:R-:W-:Y:S02]  /*1ebb0*/  HMMA.16816.F32.BF16 R4, R4, R26, R8 ;  /* 0x0000001a0404723c */ /* 0x010fe40000041808 */
[----:B------:R-:W2:Y:S04]  /*1ebc0*/  LDL.LU.64 R10, [R1+0x38a8] ;  /* 0x0038a800010a7983 */ /* 0x000ea80000300a00 */
[----:B------:R-:W2:Y:S01]  /*1ebd0*/  LDL.LU.64 R8, [R1+0x38a0] ;  /* 0x0038a00001087983 */ /* 0x000ea20000300a00 */
[----:B------:R-:W-:Y:S11]  /*1ebe0*/  MOV R0, R14 ;  /* 0x0000000e00007202 */ /* 0x000ff60000000f00 */
[----:B------:R-:W-:Y:S06]  /*1ebf0*/  @!UPT UIADD3 URZ, URZ, URZ, URZ ;  /* 0x0000003f3f3ff290 */ /* 0x000fec000fffe03f */
[----:B------:R-:W-:Y:S01]  /*1ec00*/  MOV R2, R7 ;  /* 0x0000000700027202 */ /* 0x000fe20000000f00 */
[----:B------:R-:W-:Y:S04]  /*1ec10*/  STL.64 [R1+0x2a0], R4 ;  /* 0x0002a00401007387 */ /* 0x000fe80000100a00 */
[----:B------:R0:W-:Y:S04]  /*1ec20*/  STL [R1+0x2a8], R6 ;  /* 0x0002a80601007387 */ /* 0x0001e80000100800 */
[----:B0-----:R-:W3:Y:S04]  /*1ec30*/  LDL.LU.64 R6, [R1+0x48] ;  /* 0x0000480001067983 */ /* 0x001ee80000300a00 */
[----:B------:R0:W-:Y:S02]  /*1ec40*/  STL [R1+0x3780], R2 ;  /* 0x0037800201007387 */ /* 0x0001e40000100800 */
[----:B0-----:R-:W-:Y:S01]  /*1ec50*/  IMAD.MOV.U32 R2, RZ, RZ, R15 ;  /* 0x000000ffff027224 */ /* 0x001fe200078e000f */
[C---:B--2---:R-:W-:Y:S11]  /*1ec60*/  HMMA.16816.F32.BF16 R16, R8.reuse, R14, R16 ;  /* 0x0000000e0810723c */ /* 0x044ff60000041810 */
[----:B------:R-:W-:Y:S11]  /*1ec70*/  @!UPT UIADD3 URZ, URZ, URZ, URZ ;  /* 0x0000003f3f3ff290 */ /* 0x000ff6000fffe03f */
[----:B------:R-:W-:Y:S01]  /*1ec80*/  @!UPT UIADD3 URZ, URZ, URZ, URZ ;  /* 0x0000003f3f3ff290 */ /* 0x000fe2000fffe03f */
[----:B------:R-:W-:Y:S04]  /*1ec90*/  STL.64 [R1+0x350], R16 ;  /* 0x0003501001007387 */ /* 0x000fe80000100a00 */
[----:B------:R0:W-:Y:S04]  /*1eca0*/  STL.64 [R1+0x358], R18 ;  /* 0x0003581201007387 */ /* 0x0001e80000100a00 */
[----:B0-----:R-:W2:Y:S04]  /*1ecb0*/  LDL.LU.64 R18, [R1+0x3898] ;  /* 0x0038980001127983 */ /* 0x001ea80000300a00 */
[----:B------:R-:W2:Y:S04]  /*1ecc0*/  LDL.LU.64 R16, [R1+0x3890] ;  /* 0x0038900001107983 */ /* 0x000ea80000300a00 */
[----:B------:R-:W3:Y:S04]  /*1ecd0*/  LDL.LU.64 R14, [R1+0x3888] ;  /* 0x00388800010e7983 */ /* 0x000ee80000300a00 */
[----:B------:R-:W3:Y:S02]  /*1ece0*/  LDL.LU.64 R12, [R1+0x3880] ;  /* 0x00388000010c7983 */ /* 0x000ee40000300a00 */
[C---:B---3--:R-:W-:Y:S11]  /*1ecf0*/  HMMA.16816.F32.BF16 R12, R8.reuse, R6, R12 ;  /* 0x00000006080c723c */ /* 0x048ff6000004180c */
[----:B------:R-:W-:Y:S11]  /*1ed00*/  @!UPT UIADD3 URZ, URZ, URZ, URZ ;  /* 0x0000003f3f3ff290 */ /* 0x000ff6000fffe03f */
[----:B------:R-:W-:Y:S01]  /*1ed10*/  @!UPT UIADD3 URZ, URZ, URZ, URZ ;  /* 0x0000003f3f3ff290 */ /* 0x000fe2000fffe03f */
[----:B------:R-:W-:Y:S04]  /*1ed20*/  STL.64 [R1+0x340], R12 ;  /* 0x0003400c01007387 */ /* 0x000fe80000100a00 */
[----:B------:R0:W-:Y:S04]  /*1ed30*/  STL.64 [R1+0x348], R14 ;  /* 0x0003480e01007387 */ /* 0x0001e80000100a00 */
[----:B0-----:R-:W3:Y:S04]  /*1ed40*/  LDL.LU.64 R14, [R1+0x3878] ;  /* 0x00387800010e7983 */ /* 0x001ee80000300a00 */
[----:B------:R-:W3:Y:S04]  /*1ed50*/  LDL.LU.64 R12, [R1+0x3870] ;  /* 0x00387000010c7983 */ /* 0x000ee80000300a00 */
[----:B------:R0:W-:Y:S04]  /*1ed60*/  STL.64 [R1+0x3860], R6 ;  /* 0x0038600601007387 */ /* 0x0001e80000100a00 */
[----:B------:R-:W4:Y:S04]  /*1ed70*/  LDL.LU R4, [R1+0x1f0] ;  /* 0x0001f00001047983 */ /* 0x000f280000300800 */
[----:B------:R-:W4:Y:S04]  /*1ed80*/  LDL.LU R5, [R1+0x1f4] ;  /* 0x0001f40001057983 */ /* 0x000f280000300800 */
[----:B0-----:R-:W4:Y:S04]  /*1ed90*/  LDL.LU R6, [R1+0x1f8] ;  /* 0x0001f80001067983 */ /* 0x001f280000300800 */
[----:B------:R-:W4:Y:S01]  /*1eda0*/  LDL.LU R7, [R1+0x1fc] ;  /* 0x0001fc0001077983 */ /* 0x000f220000300800 */
[C---:B--2---:R-:W-:Y:S08]  /*1edb0*/  HMMA.16816.F32.BF16 R16, R8.reuse, R26, R16 ;  /* 0x0000001a0810723c */ /* 0x044ff00000041810 */
[----:B----4-:R-:W-:Y:S11]  /*1edc0*/  HMMA.16816.F32.BF16 R4, R8, R22, R4 ;  /* 0x000000160804723c */ /* 0x010ff60000041804 */
[----:B------:R-:W-:Y:S11]  /*1edd0*/  @!UPT UIADD3 URZ, URZ, URZ, URZ ;  /* 0x0000003f3f3ff290 */ /* 0x000ff6000fffe03f */
[----:B------:R-:W-:Y:S01]  /*1ede0*/  @!UPT UIADD3 URZ, URZ, URZ, URZ ;  /* 0x0000003f3f3ff290 */ /* 0x000fe2000fffe03f */
[----:B------:R-:W-:Y:S04]  /*1edf0*/  STL.64 [R1+0x330], R4 ;  /* 0x0003300401007387 */ /* 0x000fe80000100a00 */
[----:B------:R-:W-:Y:S04]  /*1ee00*/  STL.64 [R1+0x338], R6 ;  /* 0x0003380601007387 */ /* 0x000fe80000100a00 */
[----:B------:R-:W-:Y:S04]  /*1ee10*/  STL.64 [R1+0x3840], R26 ;  /* 0x0038401a01007387 */ /* 0x000fe80000100a00 */
[----:B------:R-:W2:Y:S04]  /*1ee20*/  LDL R11, [R1+0x150c] ;  /* 0x00150c00010b7983 */ /* 0x000ea80000100800 */
[----:B------:R-:W-:Y:S04]  /*1ee30*/  STL.64 [R1+0x2f0], R16 ;  /* 0x0002f01001007387 */ /* 0x000fe80000100a00 */
[----:B------:R-:W-:Y:S04]  /*1ee40*/  STL.64 [R1+0x2f8], R18 ;  /* 0x0002f81201007387 */ /* 0x000fe80000100a00 */
[----:B--2---:R0:W-:Y:S04]  /*1ee50*/  STL [R1+0x378c], R11 ;  /* 0x00378c0b01007387 */ /* 0x0041e80000100800 */
[----:B------:R-:W2:Y:S04]  /*1ee60*/  LDL.LU R8, [R1+0x20] ;  /* 0x0000200001087983 */ /* 0x000ea80000300800 */
[----:B------:R-:W2:Y:S04]  /*1ee70*/  LDL.LU R9, [R1+0x24] ;  /* 0x0000240001097983 */ /* 0x000ea80000300800 */
[----:B------:R-:W4:Y:S04]  /*1ee80*/  LDL.LU R10, [R1+0x28] ;  /* 0x00002800010a7983 */ /* 0x000f280000300800 */
[----:B0-----:R-:W4:Y:S01]  /*1ee90*/  LDL.LU R11, [R1+0x2c] ;  /* 0x00002c00010b7983 */ /* 0x001f220000300800 */
[----:B------:R-:W-:-:S02]  /*1eea0*/  MOV R5, R22 ;  /* 0x0000001600057202 */ /* 0x000fc40000000f00 */
[----:B------:R-:W-:Y:S01]  /*1eeb0*/  MOV R4, R23 ;  /* 0x0000001700047202 */ /* 0x000fe20000000f00 */
[----:B----4-:R-:W-:Y:S04]  /*1eec0*/  STL.64 [R1+0x3798], R10 ;  /* 0x0037980a01007387 */ /* 0x010fe80000100a00 */
[----:B--2---:R0:W-:Y:S04]  /*1eed0*/  STL.64 [R1+0x3790], R8 ;  /* 0x0037900801007387 */ /* 0x0041e80000100a00 */
[----:B0-----:R-:W2:Y:S04]  /*1eee0*/  LDL.LU R8, [R1+0x60] ;  /* 0x0000600001087983 */ /* 0x001ea80000300800 */
[----:B------:R-:W2:Y:S04]  /*1eef0*/  LDL.LU R9, [R1+0x64] ;  /* 0x0000640001097983 */ /* 0x000ea80000300800 */
[----:B------:R-:W4:Y:S04]  /*1ef00*/  LDL.LU R10, [R1+0x68] ;  /* 0x00006800010a7983 */ /* 0x000f280000300800 */
[----:B------:R-:W4:Y:S04]  /*1ef10*/  LDL.LU R11, [R1+0x6c] ;  /* 0x00006c00010b7983 */ /* 0x000f280000300800 */
        /* <DEDUP_REMOVED lines=10> */
[----:B------:R-:W2:Y:S04]  /*1efc0*/  LDL.LU R16, [R1+0x190] ;  /* 0x0001900001107983 */ /* 0x000ea80000300800 */
[----:B------:R-:W2:Y:S04]  /*1efd0*/  LDL.LU R17, [R1+0x194] ;  /* 0x0001940001117983 */ /* 0x000ea80000300800 */
[----:B------:R-:W2:Y:S04]  /*1efe0*/  LDL.LU R18, [R1+0x198] ;  /* 0x0001980001127983 */ /* 0x000ea80000300800 */
[----:B------:R-:W2:Y:S01]  /*1eff0*/  LDL.LU R19, [R1+0x19c] ;  /* 0x00019c0001137983 */ /* 0x000ea20000300800 */
[----:B------:R-:W-:Y:S01]  /*1f000*/  IMAD.MOV.U32 R26, RZ, RZ, R5 ;  /* 0x000000ffff1a7224 */ /* 0x000fe200078e0005 */
[----:B------:R-:W-:-:S02]  /*1f010*/  MOV R27, R4 ;  /* 0x00000004001b7202 */ /* 0x000fc40000000f00 */
[----:B--2---:R-:W-:Y:S04]  /*1f020*/  STL.64 [R1+0x3850], R18 ;  /* 0x0038501201007387 */ /* 0x004fe80000100a00 */
[----:B------:R-:W-:Y:S04]  /*1f030*/  STL.64 [R1+0x3848], R16 ;  /* 0x0038481001007387 */ /* 0x000fe80000100a00 */
[----:B------:R0:W-:Y:S04]  /*1f040*/  STL.64 [R1+0x3858], R26 ;  /* 0x0038581a01007387 */ /* 0x0001e80000100a00 */
[----:B------:R-:W2:Y:S04]  /*1f050*/  LDL.LU R24, [R1+0x1c0] ;  /* 0x0001c00001187983 */ /* 0x000ea80000300800 */
[----:B------:R-:W2:Y:S04]  /*1f060*/  LDL.LU R25, [R1+0x1c4] ;  /* 0x0001c40001197983 */ /* 0x000ea80000300800 */
[----:B0-----:R-:W2:Y:S04]  /*1f070*/  LDL.LU R26, [R1+0x1c8] ;  /* 0x0001c800011a7983 */ /* 0x001ea80000300800 */
[----:B------:R-:W2:Y:S04]  /*1f080*/  LDL.LU R27, [R1+0x1cc] ;  /* 0x0001cc00011b7983 */ /* 0x000ea80000300800 */
[----:B------:R-:W3:Y:S04]  /*1f090*/  LDL.LU R4, [R1+0x1d0] ;  /* 0x0001d00001047983 */ /* 0x000ee80000300800 */
[----:B------:R-:W3:Y:S04]  /*1f0a0*/  LDL.LU R5, [R1+0x1d4] ;  /* 0x0001d40001057983 */ /* 0x000ee80000300800 */
[----:B------:R-:W3:Y:S04]  /*1f0b0*/  LDL.LU R6, [R1+0x1d8] ;  /* 0x0001d80001067983 */ /* 0x000ee80000300800 */
[----:B------:R-:W3:Y:S04]  /*1f0c0*/  LDL.LU R7, [R1+0x1dc] ;  /* 0x0001dc0001077983 */ /* 0x000ee80000300800 */
[----:B------:R-:W2:Y:S04]  /*1f0d0*/  LDL.LU R16, [R1+0x1b0] ;  /* 0x0001b00001107983 */ /* 0x000ea80000300800 */
[----:B------:R-:W2:Y:S04]  /*1f0e0*/  LDL.LU R17, [R1+0x1b4] ;  /* 0x0001b40001117983 */ /* 0x000ea80000300800 */
        /* <DEDUP_REMOVED lines=14> */
[----:B----4-:R-:W-:Y:S04]  /*1f1d0*/  STL.64 [R1+0x37c0], R10 ;  /* 0x0037c00a01007387 */ /* 0x010fe80000100a00 */
[----:B------:R0:W-:Y:S04]  /*1f1e0*/  STL.64 [R1+0x37b8], R8 ;  /* 0x0037b80801007387 */ /* 0x0001e80000100a00 */
[----:B0-----:R-:W4:Y:S04]  /*1f1f0*/  LDL.LU R8, [R1+0x90] ;  /* 0x0000900001087983 */ /* 0x001f280000300800 */
        /* <DEDUP_REMOVED lines=9> */
[----:B----4-:R0:W-:Y:S02]  /*1f290*/  STL.64 [R1+0x37e0], R10 ;  /* 0x0037e00a01007387 */ /* 0x0101e40000100a00 */
[----:B0-----:R-:W-:Y:S01]  /*1f2a0*/  MOV R10, R0 ;  /* 0x00000000000a7202 */ /* 0x001fe20000000f00 */
[----:B------:R-:W-:-:S07]  /*1f2b0*/  IMAD.MOV.U32 R11, RZ, RZ, R2 ;  /* 0x000000ffff0b7224 */ /* 0x000fce00078e0002 */
[C---:B---3--:R-:W-:Y:S01]  /*1f2c0*/  HMMA.16816.F32.BF16 R4, R12.reuse, R10, R4 ;  /* 0x0000000a0c04723c */ /* 0x048fe20000041804 */
[----:B--2---:R-:W-:Y:S04]  /*1f2d0*/  STL.64 [R1+0x37d8], R8 ;  /* 0x0037d80801007387 */ /* 0x004fe80000100a00 */
[----:B------:R-:W2:Y:S11]  /*1f2e0*/  LDL.LU R0, [R1+0x3868] ;  /* 0x0038680001007983 */ /* 0x000eb60000300800 */
[----:B------:R-:W-:Y:S07]  /*1f2f0*/  @!UPT UIADD3 URZ, URZ, URZ, URZ ;  /* 0x0000003f3f3ff290 */ /* 0x000fee000fffe03f */
[----:B------:R-:W-:Y:S04]  /*1f300*/  STL.64 [R1+0x320], R4 ;  /* 0x0003200401007387 */ /* 0x000fe80000100a00 */
[----:B------:R0:W-:Y:S04]  /*1f310*/  STL.64 [R1+0x328], R6 ;  /* 0x0003280601007387 */ /* 0x0001e80000100a00 */
[----:B0-----:R-:W3:Y:S02]  /*1f320*/  LDL.LU.64 R6, [R1+0x3860] ;  /* 0x0038600001067983 */ /* 0x001ee40000300a00 */
[C---:B---3--:R-:W-:Y:S11]  /*1f330*/  HMMA.16816.F32.BF16 R24, R12.reuse, R6, R24 ;  /* 0x000000060c18723c */ /* 0x048ff60000041818 */
[----:B------:R-:W-:Y:S11]  /*1f340*/  @!UPT UIADD3 URZ, URZ, URZ, URZ ;  /* 0x0000003f3f3ff290 */ /* 0x000ff6000fffe03f */
[----:B------:R-:W-:Y:S01]  /*1f350*/  @!UPT UIADD3 URZ, URZ, URZ, URZ ;  /* 0x0000003f3f3ff290 */ /* 0x000fe2000fffe03f */
[----:B------:R-:W-:Y:S04]  /*1f360*/  STL.64 [R1+0x310], R24 ;  /* 0x0003101801007387 */ /* 0x000fe80000100a00 */
[----:B------:R0:W-:Y:S04]  /*1f370*/  STL.64 [R1+0x318], R26 ;  /* 0x0003181a01007387 */ /* 0x0001e80000100a00 */
[----:B0-----:R-:W3:Y:S02]  /*1f380*/  LDL.LU.64 R26, [R1+0x3858] ;  /* 0x00385800011a7983 */ /* 0x001ee40000300a00 */
[C---:B---3--:R-:W-:Y:S02]  /*1f390*/  HMMA.16816.F32.BF16 R24, R12.reuse, R26, R16 ;  /* 0x0000001a0c18723c */ /* 0x048fe40000041810 */
[----:B------:R-:W3:Y:S04]  /*1f3a0*/  LDL.LU.64 R18, [R1+0x3850] ;  /* 0x0038500001127983 */ /* 0x000ee80000300a00 */
[----:B------:R-:W3:Y:S11]  /*1f3b0*/  LDL.LU.64 R16, [R1+0x3848] ;  /* 0x0038480001107983 */ /* 0x000ef60000300a00 */
[----:B------:R-:W-:Y:S06]  /*1f3c0*/  @!UPT UIADD3 URZ, URZ, URZ, URZ ;  /* 0x0000003f3f3ff290 */ /* 0x000fec000fffe03f */
[----:B------:R-:W-:Y:S04]  /*1f3d0*/  STL.64 [R1+0x300], R24 ;  /* 0x0003001801007387 */ /* 0x000fe80000100a00 */
[----:B------:R0:W-:Y:S04]  /*1f3e0*/  STL.64 [R1+0x308], R26 ;  /* 0x0003081a01007387 */ /* 0x0001e80000100a00 */
[----:B0-----:R-:W3:Y:S02]  /*1f3f0*/  LDL.LU.64 R26, [R1+0x3840] ;  /* 0x00384000011a7983 */ /* 0x001ee40000300a00 */
[----:B---3--:R-:W-:Y:S02]  /*1f400*/  HMMA.16816.F32.BF16 R12, R12, R26, R16 ;  /* 0x0000001a0c0c723c */ /* 0x008fe40000041810 */
[----:B------:R-:W3:Y:S04]  /*1f410*/  LDL.LU.64 R18, [R1+0x3838] ;  /* 0x0038380001127983 */ /* 0x000ee80000300a00 */
[----:B------:R-:W3:Y:S11]  /*1f420*/  LDL.LU.64 R16, [R1+0x3830] ;  /* 0x0038300001107983 */ /* 0x000ef60000300a00 */
[----:B------:R-:W-:Y:S06]  /*1f430*/  @!UPT UIADD3 URZ, URZ, URZ, URZ ;  /* 0x0000003f3f3ff290 */ /* 0x000fec000fffe03f */
[----:B------:R-:W-:Y:S04]  /*1f440*/  STL.64 [R1+0x2e0], R12 ;  /* 0x0002e00c01007387 */ /* 0x000fe80000100a00 */
[----:B------:R0:W-:Y:S04]  /*1f450*/  STL.64 [R1+0x2e8], R14 ;  /* 0x0002e80e01007387 */ /* 0x0001e80000100a00 */
[----:B0-----:R-:W4:Y:S01]  /*1f460*/  LDL R15, [R1+0x640] ;  /* 0x00064000010f7983 */ /* 0x001f220000100800 */
[C---:B---3--:R-:W-:Y:S03]  /*1f470*/  HMMA.16816.F32.BF16 R20, R16.reuse, R10, R20 ;  /* 0x0000000a1014723c */ /* 0x048fe60000041814 */
[----:B----4-:R0:W-:Y:S04]  /*1f480*/  STL [R1+0x3784], R15 ;  /* 0x0037840f01007387 */ /* 0x0101e80000100800 */
[----:B0-----:R-:W3:Y:S11]  /*1f490*/  LDL.LU.64 R14, [R1+0x38] ;  /* 0x00003800010e7983 */ /* 0x001ef60000300a00 */
[----:B------:R-:W-:Y:S05]  /*1f4a0*/  @!UPT UIADD3 URZ, URZ, URZ, URZ ;  /* 0x0000003f3f3ff290 */ /* 0x000fea000fffe03f */
[----:B------:R-:W-:Y:S04]  /*1f4b0*/  STL.64 [R1+0x2d0], R20 ;  /* 0x0002d01401007387 */ /* 0x000fe80000100a00 */
[----:B------:R0:W-:Y:S04]  /*1f4c0*/  STL.64 [R1+0x2d8], R22 ;  /* 0x0002d81601007387 */ /* 0x0001e80000100a00 */
[----:B0-----:R-:W4:Y:S04]  /*1f4d0*/  LDL.LU.64 R22, [R1+0x3828] ;  /* 0x0038280001167983 */ /* 0x001f280000300a00 */
[----:B------:R-:W4:Y:S02]  /*1f4e0*/  LDL.LU.64 R20, [R1+0x3820] ;  /* 0x0038200001147983 */ /* 0x000f240000300a00 */
[C---:B----4-:R-:W-:Y:S11]  /*1f4f0*/  HMMA.16816.F32.BF16 R20, R16.reuse, R6, R20 ;  /* 0x000000061014723c */ /* 0x050ff60000041814 */
        /* <DEDUP_REMOVED lines=19> */
[----:B------:R-:W4:Y:S04]  /*1f630*/  LDL.LU.64 R22, [R1+0x37f8] ;  /* 0x0037f80001167983 */ /* 0x000f280000300a00 */
[----:B------:R-:W4:Y:S11]  /*1f640*/  LDL.LU.64 R20, [R1+0x37f0] ;  /* 0x0037f00001147983 */ /* 0x000f360000300a00 */
[----:B------:R-:W-:Y:S06]  /*1f650*/  @!UPT UIADD3 URZ, URZ, URZ, URZ ;  /* 0x0000003f3f3ff290 */ /* 0x000fec000fffe03f */
[----:B------:R0:W-:Y:S04]  /*1f660*/  STL.64 [R1+0x260], R16 ;  /* 0x0002601001007387 */ /* 0x0001e80000100a00 */
[----:B------:R1:W-:Y:S04]  /*1f670*/  STL.64 [R1+0x268], R18 ;  /* 0x0002681201007387 */ /* 0x0003e80000100a00 */
[----:B0-----:R-:W3:Y:S04]  /*1f680*/  LDL.LU R16, [R1+0x70] ;  /* 0x0000700001107983 */ /* 0x001ee80000300800 */
[----:B------:R-:W3:Y:S04]  /*1f690*/  LDL.LU R17, [R1+0x74] ;  /* 0x0000740001117983 */ /* 0x000ee80000300800 */
[----:B-1----:R-:W3:Y:S04]  /*1f6a0*/  LDL.LU R18, [R1+0x78] ;  /* 0x0000780001127983 */ /* 0x002ee80000300800 */
[----:B------:R-:W3:Y:S01]  /*1f6b0*/  LDL.LU R19, [R1+0x7c] ;  /* 0x00007c0001137983 */ /* 0x000ee20000300800 */
[C---:B----4-:R-:W-:Y:S03]  /*1f6c0*/  HMMA.16816.F32.BF16 R8, R20.reuse, R10, R4 ;  /* 0x0000000a1408723c */ /* 0x050fe60000041804 */
[----:B------:R-:W4:Y:S11]  /*1f6d0*/  LDL.LU.64 R6, [R1+0x37e8] ;  /* 0x0037e80001067983 */ /* 0x000f360000300a00 */
[----:B------:R-:W-:Y:S09]  /*1f6e0*/  @!UPT UIADD3 URZ, URZ, URZ, URZ ;  /* 0x0000003f3f3ff290 */ /* 0x000ff2000fffe03f */
        /* <DEDUP_REMOVED lines=9> */
[----:B0-----:R-:W4:Y:S04]  /*1f780*/  LDL.LU.64 R10, [R1+0x37d0] ;  /* 0x0037d000010a7983 */ /* 0x001f280000300a00 */
[----:B------:R-:W4:Y:S04]  /*1f790*/  LDL.LU.64 R8, [R1+0x37c8] ;  /* 0x0037c80001087983 */ /* 0x000f280000300a00 */
[----:B------:R0:W-:Y:S04]  /*1f7a0*/  STL.64 [R1+0x37a0], R6 ;  /* 0x0037a00601007387 */ /* 0x0001e80000100a00 */
[----:B0-----:R-:W2:Y:S01]  /*1f7b0*/  LDL.64 R6, [R1+0x58] ;  /* 0x0000580001067983 */ /* 0x001ea20000100a00 */
[C---:B----4-:R-:W-:Y:S08]  /*1f7c0*/  HMMA.16816.F32.BF16 R8, R20.reuse, R14, R8 ;  /* 0x0000000e1408723c */ /* 0x050ff00000041808 */
[----:B---3--:R-:W-:Y:S07]  /*1f7d0*/  HMMA.16816.F32.BF16 R20, R20, R26, R16 ;  /* 0x0000001a1414723c */ /* 0x008fee0000041810 */
[----:B------:R-:W-:-:S02]  /*1f7e0*/  MOV R17, R26 ;  /* 0x0000001a00117202 */ /* 0x000fc40000000f00 */
[----:B------:R-:W-:-:S06]  /*1f7f0*/  MOV R16, R27 ;  /* 0x0000001b00107202 */ /* 0x000fcc0000000f00 */
[----:B------:R-:W-:Y:S04]  /*1f800*/  STL.64 [R1+0x270], R8 ;  /* 0x0002700801007387 */ /* 0x000fe80000100a00 */
[----:B------:R0:W-:Y:S04]  /*1f810*/  STL.64 [R1+0x278], R10 ;  /* 0x0002780a01007387 */ /* 0x0001e80000100a00 */
[----:B0-----:R-:W3:Y:S04]  /*1f820*/  LDL.LU.64 R10, [R1+0x37c0] ;  /* 0x0037c000010a7983 */ /* 0x001ee80000300a00 */
[----:B------:R-:W3:Y:S04]  /*1f830*/  LDL.LU.64 R8, [R1+0x37b8] ;  /* 0x0037b80001087983 */ /* 0x000ee80000300a00 */
[----:B------:R0:W-:Y:S04]  /*1f840*/  STL.64 [R1+0x240], R20 ;  /* 0x0002401401007387 */ /* 0x0001e80000100a00 */
[----:B------:R1:W-:Y:S04]  /*1f850*/  STL.64 [R1+0x248], R22 ;  /* 0x0002481601007387 */ /* 0x0003e80000100a00 */
[----:B------:R-:W3:Y:S04]  /*1f860*/  LDL.LU.64 R26, [R1+0x37b0] ;  /* 0x0037b000011a7983 */ /* 0x000ee80000300a00 */
[----:B------:R-:W3:Y:S01]  /*1f870*/  LDL.LU.64 R24, [R1+0x37a8] ;  /* 0x0037a80001187983 */ /* 0x000ee20000300a00 */
[----:B--2---:R-:W-:-:S03]  /*1f880*/  MOV R2, R7 ;  /* 0x0000000700027202 */ /* 0x004fc60000000f00 */
[----:B0-----:R-:W2:Y:S01]  /*1f890*/  LDL.LU R20, [R1+0xf0] ;  /* 0x0000f00001147983 */ /* 0x001ea20000300800 */
[----:B-1----:R-:W-:Y:S01]  /*1f8a0*/  IMAD.MOV.U32 R22, RZ, RZ, R29 ;  /* 0x000000ffff167224 */ /* 0x002fe200078e001d */
[----:B------:R-:W-:Y:S02]  /*1f8b0*/  MOV R23, R3 ;  /* 0x0000000300177202 */ /* 0x000fe40000000f00 */
[----:B------:R-:W2:Y:S01]  /*1f8c0*/  LDL.LU R21, [R1+0xf4] ;  /* 0x0000f40001157983 */ /* 0x000ea20000300800 */
[C---:B---3--:R-:W-:Y:S03]  /*1f8d0*/  HMMA.16816.F32.BF16 R8, R24.reuse, R6, R8 ;  /* 0x000000061808723c */ /* 0x048fe60000041808 */
[----:B------:R-:W3:Y:S11]  /*1f8e0*/  LDL.LU.64 R6, [R1+0x37a0] ;  /* 0x0037a00001067983 */ /* 0x000ef60000300a00 */
[----:B------:R-:W-:Y:S09]  /*1f8f0*/  @!UPT UIADD3 URZ, URZ, URZ, URZ ;  /* 0x0000003f3f3ff290 */ /* 0x000ff2000fffe03f */
[----:B------:R0:W-:Y:S01]  /*1f900*/  STL.64 [R1+0x230], R8 ;  /* 0x0002300801007387 */ /* 0x0001e20000100a00 */
[----:B------:R-:W-:Y:S01]  /*1f910*/  IMAD.MOV.U32 R29, RZ, RZ, R10 ;  /* 0x000000ffff1d7224 */ /* 0x000fe200078e000a */
[----:B------:R-:W-:Y:S02]  /*1f920*/  MOV R3, R11 ;  /* 0x0000000b00037202 */ /* 0x000fe40000000f00 */
[----:B------:R-:W3:Y:S04]  /*1f930*/  LDL.LU.64 R10, [R1+0x3798] ;  /* 0x00379800010a7983 */ /* 0x000ee80000300a00 */
[----:B0-----:R-:W3:Y:S04]  /*1f940*/  LDL.LU.64 R8, [R1+0x3790] ;  /* 0x0037900001087983 */ /* 0x001ee80000300a00 */
[----:B------:R-:W-:Y:S04]  /*1f950*/  STL [R1+0x363c], R3 ;  /* 0x00363c0301007387 */ /* 0x000fe80000100800 */
[----:B------:R-:W-:Y:S01]  /*1f960*/  STL [R1+0x3638], R29 ;  /* 0x0036381d01007387 */ /* 0x000fe20000100800 */
[----:B---3--:R-:W-:Y:S11]  /*1f970*/  HMMA.16816.F32.BF16 R8, R24, R6, R8 ;  /* 0x000000061808723c */ /* 0x008ff60000041808 */
[----:B------:R-:W-:Y:S11]  /*1f980*/  @!UPT UIADD3 URZ, URZ, URZ, URZ ;  /* 0x0000003f3f3ff290 */ /* 0x000ff6000fffe03f */
[----:B------:R-:W-:Y:S01]  /*1f990*/  @!UPT UIADD3 URZ, URZ, URZ, URZ ;  /* 0x0000003f3f3ff290 */ /* 0x000fe2000fffe03f */
[----:B------:R-:W-:Y:S04]  /*1f9a0*/  STL.64 [R1+0x220], R8 ;  /* 0x0002200801007387 */ /* 0x000fe80000100a00 */
[----:B------:R0:W-:Y:S04]  /*1f9b0*/  STL.64 [R1+0x228], R10 ;  /* 0x0002280a01007387 */ /* 0x0001e80000100a00 */
[----:B0-----:R-:W3:Y:S01]  /*1f9c0*/  LDL.LU R11, [R1+0x378c] ;  /* 0x00378c00010b7983 */ /* 0x001ee20000300800 */
[----:B------:R-:W-:Y:S01]  /*1f9d0*/  MOV R29, R6 ;  /* 0x00000006001d7202 */ /* 0x000fe20000000f00 */
[----:B------:R-:W-:-:S02]  /*1f9e0*/  IMAD.MOV.U32 R3, RZ, RZ, R7 ;  /* 0x000000ffff037224 */ /* 0x000fc400078e0007 */
[----:B---3--:R-:W-:Y:S04]  /*1f9f0*/  LDSM.16.MT88.4 R4, [R11+0x3000] ;  /* 0x003000000b04783b */ /* 0x008fe80000004200 */
[----:B------:R-:W0:Y:S04]  /*1fa00*/  LDSM.16.MT88.4 R8, [R11+0x3080] ;  /* 0x003080000b08783b */ /* 0x000e280000004200 */
[----:B0-----:R-:W-:Y:S04]  /*1fa10*/  STL.64 [R1+0x3760], R10 ;  /* 0x0037600a01007387 */ /* 0x001fe80000100a00 */
[----:B------:R0:W-:Y:S04]  /*1fa20*/  STL.64 [R1+0x3758], R8 ;  /* 0x0037580801007387 */ /* 0x0001e80000100a00 */
[----:B0-----:R-:W3:Y:S04]  /*1fa30*/  LDL.LU R8, [R1+0xc0] ;  /* 0x0000c00001087983 */ /* 0x001ee80000300800 */
[----:B------:R-:W3:Y:S04]  /*1fa40*/  LDL.LU R9, [R1+0xc4] ;  /* 0x0000c40001097983 */ /* 0x000ee80000300800 */
[----:B------:R-:W3:Y:S01]  /*1fa50*/  LDL.LU R10, [R1+0xc8] ;  /* 0x0000c800010a7983 */ /* 0x000ee20000300800 */
[----:B------:R-:W-:-:S03]  /*1fa60*/  MOV R11, R0 ;  /* 0x00000000000b7202 */ /* 0x000fc60000000f00 */
[----:B------:R-:W4:Y:S04]  /*1fa70*/  LDL.LU R0, [R1+0x3788] ;  /* 0x0037880001007983 */ /* 0x000f280000300800 */
[----:B---3--:R-:W-:Y:S11]  /*1fa80*/  HMMA.16816.F32.BF16 R8, R24, R14, R8 ;  /* 0x0000000e1808723c */ /* 0x008ff60000041808 */
[----:B------:R-:W-:Y:S11]  /*1fa90*/  @!UPT UIADD3 URZ, URZ, URZ, URZ ;  /* 0x0000003f3f3ff290 */ /* 0x000ff6000fffe03f */
[----:B------:R-:W-:Y:S01]  /*1faa0*/  @!UPT UIADD3 URZ, URZ, URZ, URZ ;  /* 0x0000003f3f3ff290 */ /* 0x000fe2000fffe03f */
[----:B------:R0:W-:Y:S04]  /*1fab0*/  STL.64 [R1+0x210], R8 ;  /* 0x0002100801007387 */ /* 0x0001e80000100a00 */
[----:B------:R-:W-:Y:S01]  /*1fac0*/  STL.64 [R1+0x218], R10 ;  /* 0x0002180a01007387 */ /* 0x000fe20000100a00 */
[----:B0-----:R-:W-:-:S03]  /*1fad0*/  IMAD.MOV.U32 R8, RZ, RZ, R15 ;  /* 0x000000ffff087224 */ /* 0x001fc600078e000f */
[----:B------:R-:W3:Y:S01]  /*1fae0*/  LDL.LU R15, [R1+0x3784] ;  /* 0x00378400010f7983 */ /* 0x000ee20000300800 */
[----:B------:R-:W-:-:S03]  /*1faf0*/  MOV R9, R14 ;  /* 0x0000000e00097202 */ /* 0x000fc60000000f00 */
[----:B---3--:R-:W0:Y:S04]  /*1fb00*/  LDSM.16.MT88.4 R12, [R15+0x4000] ;  /* 0x004000000f0c783b */ /* 0x008e280000004200 */
[----:B0-----:R0:W-:Y:S02]  /*1fb10*/  STL.64 [R1+0x36f0], R14 ;  /* 0x0036f00e01007387 */ /* 0x0011e40000100a00 */
[----:B0-----:R-:W-:Y:S02]  /*1fb20*/  MOV R14, R17 ;  /* 0x00000011000e7202 */ /* 0x001fe40000000f00 */
[----:B------:R-:W-:Y:S02]  /*1fb30*/  MOV R15, R16 ;  /* 0x00000010000f7202 */ /* 0x000fe40000000f00 */
[----:B----4-:R-:W0:Y:S04]  /*1fb40*/  LDSM.16.M88.4 R16, [R0+0x10080] ;  /* 0x010080000010783b */ /* 0x010e280000000200 */
[----:B------:R-:W-:Y:S01]  /*1fb50*/  STL.64 [R1+0x36e8], R12 ;  /* 0x0036e80c01007387 */ /* 0x000fe20000100a00 */
[----:B--2---:R-:W-:Y:S03]  /*1fb60*/  HMMA.16816.F32.BF16 R20, R24, R14, R20 ;  /* 0x0000000e1814723c */ /* 0x004fe60000041814 */
[----:B0-----:R-:W-:Y:S04]  /*1fb70*/  STL.64 [R1+0x80], R16 ;  /* 0x0000801001007387 */ /* 0x001fe80000100a00 */
[----:B------:R-:W-:Y:S04]  /*1fb80*/  STL.64 [R1+0x88], R18 ;  /* 0x0000881201007387 */ /* 0x000fe80000100a00 */
[----:B------:R-:W-:Y:S04]  /*1fb90*/  STL.64 [R1+0x3768], R14 ;  /* 0x0037680e01007387 */ /* 0x000fe80000100a00 */
[----:B------:R-:W0:Y:S08]  /*1fba0*/  LDSM.16.M88.4 R12, [R0+0x18080] ;  /* 0x01808000000c783b */ /* 0x000e300000000200 */
[----:B------:R-:W-:Y:S04]  /*1fbb0*/  STL.64 [R1+0x1f0], R20 ;  /* 0x0001f01401007387 */ /* 0x000fe80000100a00 */
[----:B------:R-:W-:Y:S04]  /*1fbc0*/  STL.64 [R1+0x1f8], R22 ;  /* 0x0001f81601007387 */ /* 0x000fe80000100a00 */
[----:B------:R-:W2:Y:S04]  /*1fbd0*/  LDL.LU R24, [R1+0x1e0] ;  /* 0x0001e00001187983 */ /* 0x000ea80000300800 */
[----:B------:R-:W1:Y:S04]  /*1fbe0*/  LDSM.16.M88.4 R16, [R0+0x14080] ;  /* 0x014080000010783b */ /* 0x000e680000000200 */
[----:B------:R-:W3:Y:S04]  /*1fbf0*/  LDSM.16.M88.4 R20, [R0+0x1c080] ;  /* 0x01c080000014783b */ /* 0x000ee80000000200 */
[----:B0-----:R-:W-:Y:S04]  /*1fc00*/  STL.64 [R1+0x60], R12 ;  /* 0x0000600c01007387 */ /* 0x001fe80000100a00 */
[----:B------:R-:W-:Y:S04]  /*1fc10*/  STL.64 [R1+0x68], R14 ;  /* 0x0000680e01007387 */ /* 0x000fe80000100a00 */
[----:B------:R-:W2:Y:S04]  /*1fc20*/  LDL.LU R25, [R1+0x1e4] ;  /* 0x0001e40001197983 */ /* 0x000ea80000300800 */
[----:B------:R-:W4:Y:S04]  /*1fc30*/  LDL.LU R26, [R1+0x1e8] ;  /* 0x0001e800011a7983 */ /* 0x000f280000300800 */
[----:B------:R-:W4:Y:S04]  /*1fc40*/  LDL.LU R27, [R1+0x1ec] ;  /* 0x0001ec00011b7983 */ /* 0x000f280000300800 */
[----:B----4-:R-:W-:Y:S04]  /*1fc50*/  STL.64 [R1+0x3700], R26 ;  /* 0x0037001a01007387 */ /* 0x010fe80000100a00 */
[----:B--2---:R0:W-:Y:S04]  /*1fc60*/  STL.64 [R1+0x36f8], R24 ;  /* 0x0036f81801007387 */ /* 0x0041e80000100a00 */
[----:B0-----:R-:W2:Y:S04]  /*1fc70*/  LDL.LU R24, [R1+0xe0] ;  /* 0x0000e00001187983 */ /* 0x001ea80000300800 */
[----:B------:R-:W2:Y:S04]  /*1fc80*/  LDL.LU R25, [R1+0xe4] ;  /* 0x0000e40001197983 */ /* 0x000ea80000300800 */
[----:B------:R-:W4:Y:S01]  /*1fc90*/  LDL.LU R26, [R1+0xe8] ;  /* 0x0000e800011a7983 */ /* 0x000f220000300800 */
[----:B------:R-:W-:-:S05]  /*1fca0*/  IMAD.MOV.U32 R27, RZ, RZ, R28 ;  /* 0x000000ffff1b7224 */ /* 0x000fca00078e001c */
[----:B----4-:R0:W-:Y:S04]  /*1fcb0*/  STL.64 [R1+0x3710], R26 ;  /* 0x0037101a01007387 */ /* 0x0101e80000100a00 */
[----:B--2---:R-:W-:Y:S01]  /*1fcc0*/  STL.64 [R1+0x3708], R24 ;  /* 0x0037081801007387 */ /* 0x004fe20000100a00 */
[----:B0-----:R-:W-:Y:S02]  /*1fcd0*/  MOV R26, R9 ;  /* 0x00000009001a7202 */ /* 0x001fe40000000f00 */
[----:B------:R-:W-:-:S05]  /*1fce0*/  MOV R27, R8 ;  /* 0x00000008001b7202 */ /* 0x000fca0000000f00 */
[----:B------:R-:W-:Y:S04]  /*1fcf0*/  STL.64 [R1+0x3770], R26 ;  /* 0x0037701a01007387 */ /* 0x000fe80000100a00 */
[----:B-1----:R-:W-:Y:S04]  /*1fd00*/  STL.64 [R1+0x70], R16 ;  /* 0x0000701001007387 */ /* 0x002fe80000100a00 */
[----:B------:R-:W-:Y:S04]  /*1fd10*/  STL.64 [R1+0x78], R18 ;  /* 0x0000781201007387 */ /* 0x000fe80000100a00 */
[----:B------:R0:W-:Y:S04]  /*1fd20*/  STL.64 [R1+0x36e0], R16 ;  /* 0x0036e01001007387 */ /* 0x0001e80000100a00 */
[----:B0-----:R-:W2:Y:S04]  /*1fd30*/  LDL.64 R16, [R1+0x80] ;  /* 0x0000800001107983 */ /* 0x001ea80000100a00 */
[----:B--2---:R0:W-:Y:S04]  /*1fd40*/  STL.64 [R1+0x3718], R16 ;  /* 0x0037181001007387 */ /* 0x0041e80000100a00 */
[----:B0-----:R-:W2:Y:S04]  /*1fd50*/  LDL.LU R16, [R1+0x100] ;  /* 0x0001000001107983 */ /* 0x001ea80000300800 */
[----:B------:R-:W2:Y:S04]  /*1fd60*/  LDL.LU R17, [R1+0x104] ;  /* 0x0001040001117983 */ /* 0x000ea80000300800 */
[----:B------:R-:W4:Y:S04]  /*1fd70*/  LDL.LU R18, [R1+0x108] ;  /* 0x0001080001127983 */ /* 0x000f280000300800 */
[----:B------:R-:W4:Y:S01]  /*1fd80*/  LDL.LU R19, [R1+0x10c] ;  /* 0x00010c0001137983 */ /* 0x000f220000300800 */
[----:B---3--:R-:W-:-:S03]  /*1fd90*/  IMAD.MOV.U32 R28, RZ, RZ, R23 ;  /* 0x000000ffff1c7224 */ /* 0x008fc600078e0017 */
[----:B----4-:R0:W-:Y:S04]  /*1fda0*/  STL.64 [R1+0x3728], R18 ;  /* 0x0037281201007387 */ /* 0x0101e80000100a00 */
[----:B--2---:R1:W-:Y:S01]  /*1fdb0*/  STL.64 [R1+0x3720], R16 ;  /* 0x0037201001007387 */ /* 0x0043e20000100a00 */
[----:B0-----:R-:W-:Y:S02]  /*1fdc0*/  MOV R18, R29 ;  /* 0x0000001d00127202 */ /* 0x001fe40000000f00 */
[----:B------:R-:W-:-:S05]  /*1fdd0*/  MOV R19, R3 ;  /* 0x0000000300137202 */ /* 0x000fca0000000f00 */
[----:B------:R0:W-:Y:S04]  /*1fde0*/  STL.64 [R1+0x3778], R18 ;  /* 0x0037781201007387 */ /* 0x0001e80000100a00 */
[----:B------:R-:W2:Y:S04]  /*1fdf0*/  LDL.LU R24, [R1+0x150] ;  /* 0x0001500001187983 */ /* 0x000ea80000300800 */
[----:B------:R-:W2:Y:S04]  /*1fe00*/  LDL.LU R25, [R1+0x154] ;  /* 0x0001540001197983 */ /* 0x000ea80000300800 */
[----:B------:R-:W2:Y:S04]  /*1fe10*/  LDL.LU R26, [R1+0x158] ;  /* 0x00015800011a7983 */ /* 0x000ea80000300800 */
[----:B------:R-:W2:Y:S04]  /*1fe20*/  LDL.LU R27, [R1+0x15c] ;  /* 0x00015c00011b7983 */ /* 0x000ea80000300800 */
[----:B-1----:R-:W3:Y:S04]  /*1fe30*/  LDL.LU R16, [R1+0x160] ;  /* 0x0001600001107983 */ /* 0x002ee80000300800 */
[----:B------:R-:W3:Y:S04]  /*1fe40*/  LDL.LU R17, [R1+0x164] ;  /* 0x0001640001117983 */ /* 0x000ee80000300800 */
[----:B0-----:R-:W3:Y:S04]  /*1fe50*/  LDL.LU R18, [R1+0x168] ;  /* 0x0001680001127983 */ /* 0x001ee80000300800 */
[----:B------:R-:W3:Y:S04]  /*1fe60*/  LDL.LU R19, [R1+0x16c] ;  /* 0x00016c0001137983 */ /* 0x000ee80000300800 */
[----:B------:R-:W4:Y:S04]  /*1fe70*/  LDL.LU R8, [R1+0x130] ;  /* 0x0001300001087983 */ /* 0x000f280000300800 */
[----:B------:R-:W4:Y:S04]  /*1fe80*/  LDL.LU R9, [R1+0x134] ;  /* 0x0001340001097983 */ /* 0x000f280000300800 */
[----:B------:R-:W4:Y:S04]  /*1fe90*/  LDL.LU R10, [R1+0x138] ;  /* 0x00013800010a7983 */ /* 0x000f280000300800 */
[----:B------:R-:W4:Y:S04]  /*1fea0*/  LDL.LU R11, [R1+0x13c] ;  /* 0x00013c00010b7983 */ /* 0x000f280000300800 */
[----:B------:R-:W2:Y:S04]  /*1feb0*/  LDL.LU R12, [R1+0x140] ;  /* 0x00014000010c7983 */ /* 0x000ea80000300800 */
[----:B------:R-:W2:Y:S04]  /*1fec0*/  LDL.LU R13, [R1+0x144] ;  /* 0x00014400010d7983 */ /* 0x000ea80000300800 */
[----:B------:R-:W2:Y:S04]  /*1fed0*/  LDL.LU R14, [R1+0x148] ;  /* 0x00014800010e7983 */ /* 0x000ea80000300800 */
[----:B------:R-:W2:Y:S04]  /*1fee0*/  LDL.LU R15, [R1+0x14c] ;  /* 0x00014c00010f7983 */ /* 0x000ea80000300800 */
[----:B------:R-:W-:Y:S04]  /*1fef0*/  STL [R1+0x3570], R28 ;  /* 0x0035701c01007387 */ /* 0x000fe80000100800 */
[----:B------:R-:W-:Y:S04]  /*1ff00*/  STL [R1+0x2fcc], R0 ;  /* 0x002fcc0001007387 */ /* 0x000fe80000100800 */
[----:B------:R-:W-:Y:S04]  /*1ff10*/  STL.64 [R1+0x10], R20 ;  /* 0x0000101401007387 */ /* 0x000fe80000100a00 */
[----:B------:R0:W-:Y:S04]  /*1ff20*/  STL.64 [R1+0x18], R22 ;  /* 0x0000181601007387 */ /* 0x0001e80000100a00 */
[----:B0-----:R-:W2:Y:S04]  /*1ff30*/  LDL R23, [R1+0x1514] ;  /* 0x0015140001177983 */ /* 0x001ea80000100800 */
[----:B--2---:R-:W-:Y:S04]  /*1ff40*/  STL [R1+0x36d8], R23 ;  /* 0x0036d81701007387 */ /* 0x004fe80000100800 */
        /* <DEDUP_REMOVED lines=11> */
[----:B--2---:R0:W-:Y:S04]  /*20000*/  STL.64 [R1+0x3748], R22 ;  /* 0x0037481601007387 */ /* 0x0041e80000100a00 */
[----:B------:R-:W-:Y:S04]  /*20010*/  STL.64 [R1+0x3740], R20 ;  /* 0x0037401401007387 */ /* 0x000fe80000100a00 */
[----:B0-----:R-:W3:Y:S01]  /*20020*/  LDL.LU R22, [R1+0x58] ;  /* 0x0000580001167983 */ /* 0x001ee20000300800 */
[----:B------:R-:W-:-:S03]  /*20030*/  IMAD.MOV.U32 R23, RZ, RZ, R2 ;  /* 0x000000ffff177224 */ /* 0x000fc600078e0002 */
[----:B------:R-:W2:Y:S04]  /*20040*/  LDL.LU R2, [R1+0x3780] ;  /* 0x0037800001027983 */ /* 0x000ea80000300800 */
[----:B------:R-:W2:Y:S01]  /*20050*/  LDL R0, [R1+0x150c] ;  /* 0x00150c0001007983 */ /* 0x000ea20000100800 */
[C---:B---3--:R-:W-:Y:S11]  /*20060*/  HMMA.16816.F32.BF16 R16, R4.reuse, R22, R16 ;  /* 0x000000160410723c */ /* 0x048ff60000041810 */
[----:B------:R-:W-:Y:S11]  /*20070*/  @!UPT UIADD3 URZ, URZ, URZ, URZ ;  /* 0x0000003f3f3ff290 */ /* 0x000ff6000fffe03f */
[----:B------:R-:W-:Y:S01]  /*20080*/  @!UPT UIADD3 URZ, URZ, URZ, URZ ;  /* 0x0000003f3f3ff290 */ /* 0x000fe2000fffe03f */
[----:B------:R-:W-:Y:S04]  /*20090*/  STL.64 [R1+0x1d0], R16 ;  /* 0x0001d01001007387 */ /* 0x000fe80000100a00 */
[----:B------:R0:W-:Y:S04]  /*200a0*/  STL.64 [R1+0x1d8], R18 ;  /* 0x0001d81201007387 */ /* 0x0001e80000100a00 */
[----:B0-----:R-:W3:Y:S02]  /*200b0*/  LDL.LU.64 R18, [R1+0x3778] ;  /* 0x0037780001127983 */ /* 0x001ee40000300a00 */
[C---:B---3--:R-:W-:Y:S11]  /*200c0*/  HMMA.16816.F32.BF16 R24, R4.reuse, R18, R24 ;  /* 0x000000120418723c */ /* 0x048ff60000041818 */
[----:B------:R-:W-:Y:S11]  /*200d0*/  @!UPT UIADD3 URZ, URZ, URZ, URZ ;  /* 0x0000003f3f3ff290 */ /* 0x000ff6000fffe03f */
[----:B------:R-:W-:Y:S01]  /*200e0*/  @!UPT UIADD3 URZ, URZ, URZ, URZ ;  /* 0x0000003f3f3ff290 */ /* 0x000fe2000fffe03f */
[----:B------:R-:W-:Y:S01]  /*200f0*/  STL.64 [R1+0x1b0], R24 ;  /* 0x0001b01801007387 */ /* 0x000fe20000100a00 */
[----:B------:R-:W-:Y:S02]  /*20100*/  MOV R3, R26 ;  /* 0x0000001a00037202 */ /* 0x000fe40000000f00 */
[----:B------:R-:W-:Y:S02]  /*20110*/  MOV R29, R27 ;  /* 0x0000001b001d7202 */ /* 0x000fe40000000f00 */
[----:B------:R-:W3:Y:S04]  /*20120*/  LDL.LU.64 R26, [R1+0x3770] ;  /* 0x00377000011a7983 */ /* 0x000ee80000300a00 */
[----:B------:R0:W-:Y:S04]  /*20130*/  STL.64 [R1+0x3750], R18 ;  /* 0x0037501201007387 */ /* 0x0001e80000100a00 */
[----:B------:R-:W2:Y:S04]  /*20140*/  LDL.LU R16, [R1+0x120] ;  /* 0x0001200001107983 */ /* 0x000ea80000300800 */
[----:B------:R-:W2:Y:S04]  /*20150*/  LDL.LU R17, [R1+0x124] ;  /* 0x0001240001117983 */ /* 0x000ea80000300800 */
[----:B0-----:R-:W2:Y:S04]  /*20160*/  LDL.LU R18, [R1+0x128] ;  /* 0x0001280001127983 */ /* 0x001ea80000300800 */
[----:B------:R-:W2:Y:S04]  /*20170*/  LDL.LU R19, [R1+0x12c] ;  /* 0x00012c0001137983 */ /* 0x000ea80000300800 */
[----:B------:R-:W-:Y:S04]  /*20180*/  STL [R1+0x3644], R29 ;  /* 0x0036441d01007387 */ /* 0x000fe80000100800 */
[----:B------:R-:W-:Y:S01]  /*20190*/  STL [R1+0x3640], R3 ;  /* 0x0036400301007387 */ /* 0x000fe20000100800 */
[C---:B---3--:R-:W-:Y:S11]  /*201a0*/  HMMA.16816.F32.BF16 R12, R4.reuse, R26, R12 ;  /* 0x0000001a040c723c */ /* 0x048ff6000004180c */
[----:B------:R-:W-:Y:S11]  /*201b0*/  @!UPT UIADD3 URZ, URZ, URZ, URZ ;  /* 0x0000003f3f3ff290 */ /* 0x000ff6000fffe03f */
[----:B------:R-:W-:Y:S01]  /*201c0*/  @!UPT UIADD3 URZ, URZ, URZ, URZ ;  /* 0x0000003f3f3ff290 */ /* 0x000fe2000fffe03f */
[----:B------:R-:W-:Y:S04]  /*201d0*/  STL.64 [R1+0x1a0], R12 ;  /* 0x0001a00c01007387 */ /* 0x000fe80000100a00 */
[----:B------:R0:W-:Y:S04]  /*201e0*/  STL.64 [R1+0x1a8], R14 ;  /* 0x0001a80e01007387 */ /* 0x0001e80000100a00 */
[----:B0-----:R-:W4:Y:S02]  /*201f0*/  LDL.LU.64 R14, [R1+0x3768] ;  /* 0x00376800010e7983 */ /* 0x001f240000300a00 */
[----:B----4-:R-:W-:Y:S02]  /*20200*/  HMMA.16816.F32.BF16 R4, R4, R14, R8 ;  /* 0x0000000e0404723c */ /* 0x010fe40000041808 */
[----:B------:R-:W2:Y:S04]  /*20210*/  LDL.LU.64 R10, [R1+0x3760] ;  /* 0x00376000010a7983 */ /* 0x000ea80000300a00 */
[----:B------:R-:W2:Y:S11]  /*20220*/  LDL.LU.64 R8, [R1+0x3758] ;  /* 0x0037580001087983 */ /* 0x000eb60000300a00 */
[----:B------:R-:W-:Y:S06]  /*20230*/  @!UPT UIADD3 URZ, URZ, URZ, URZ ;  /* 0x0000003f3f3ff290 */ /* 0x000fec000fffe03f */
[----:B------:R0:W-:Y:S04]  /*20240*/  STL.64 [R1+0x190], R4 ;  /* 0x0001900401007387 */ /* 0x0001e80000100a00 */
[----:B------:R-:W-:Y:S04]  /*20250*/  STL.64 [R1+0x198], R6 ;  /* 0x0001980601007387 */ /* 0x000fe80000100a00 */
[----:B0-----:R-:W3:Y:S01]  /*20260*/  LDL.64 R4, [R1+0x60] ;  /* 0x0000600001047983 */ /* 0x001ee20000100a00 */
[C---:B--2---:R-:W-:Y:S03]  /*20270*/  HMMA.16816.F32.BF16 R20, R8.reuse, R22, R16 ;  /* 0x000000160814723c */ /* 0x044fe60000041810 */
[----:B------:R-:W2:Y:S11]  /*20280*/  LDL.LU.64 R18, [R1+0x3750] ;  /* 0x0037500001127983 */ /* 0x000eb60000300a00 */
[----:B------:R-:W-:Y:S09]  /*20290*/  @!UPT UIADD3 URZ, URZ, URZ, URZ ;  /* 0x0000003f3f3ff290 */ /* 0x000ff2000fffe03f */
[----:B------:R-:W-:Y:S04]  /*202a0*/  STL.64 [R1+0x1c0], R20 ;  /* 0x0001c01401007387 */ /* 0x000fe80000100a00 */
[----:B------:R0:W-:Y:S04]  /*202b0*/  STL.64 [R1+0x1c8], R22 ;  /* 0x0001c81601007387 */ /* 0x0001e80000100a00 */
[----:B0-----:R-:W2:Y:S04]  /*202c0*/  LDL.LU.64 R22, [R1+0x3748] ;  /* 0x0037480001167983 */ /* 0x001ea80000300a00 */
[----:B------:R-:W2:Y:S02]  /*202d0*/  LDL.LU.64 R20, [R1+0x3740] ;  /* 0x0037400001147983 */ /* 0x000ea40000300a00 */
[C---:B--2---:R-:W-:Y:S02]  /*202e0*/  HMMA.16816.F32.BF16 R16, R8.reuse, R18, R20 ;  /* 0x000000120810723c */ /* 0x044fe40000041814 */
[----:B------:R-:W2:Y:S04]  /*202f0*/  LDL.LU.64 R22, [R1+0x3738] ;  /* 0x0037380001167983 */ /* 0x000ea80000300a00 */
[----:B------:R-:W2:Y:S11]  /*20300*/  LDL.LU.64 R20, [R1+0x3730] ;  /* 0x0037300001147983 */ /* 0x000eb60000300a00 */
[----:B------:R-:W-:Y:S06]  /*20310*/  @!UPT UIADD3 URZ, URZ, URZ, URZ ;  /* 0x0000003f3f3ff290 */ /* 0x000fec000fffe03f */
[----:B------:R-:W-:Y:S04]  /*20320*/  STL.64 [R1+0x180], R16 ;  /* 0x0001801001007387 */ /* 0x000fe80000100a00 */
[----:B------:R0:W-:Y:S04]  /*20330*/  STL.64 [R1+0x188], R18 ;  /* 0x0001881201007387 */ /* 0x0001e80000100a00 */
[----:B0-----:R-:W4:Y:S04]  /*20340*/  LDL.LU.64 R18, [R1+0x3728] ;  /* 0x0037280001127983 */ /* 0x001f280000300a00 */
[----:B------:R-:W4:Y:S02]  /*20350*/  LDL.LU.64 R16, [R1+0x3720] ;  /* 0x0037200001107983 */ /* 0x000f240000300a00 */
[C---:B----4-:R-:W-:Y:S02]  /*20360*/  HMMA.16816.F32.BF16 R24, R8.reuse, R26, R16 ;  /* 0x0000001a0818723c */ /* 0x050fe40000041810 */
[----:B------:R-:W4:Y:S11]  /*20370*/  LDL.LU.64 R16, [R1+0x3718] ;  /* 0x0037180001107983 */ /* 0x000f360000300a00 */
[----:B------:R-:W-:Y:S10]  /*20380*/  @!UPT UIADD3 URZ, URZ, URZ, URZ ;  /* 0x0000003f3f3ff290 */ /* 0x000ff4000fffe03f */
[----:B------:R-:W-:Y:S04]  /*20390*/  STL.64 [R1+0x170], R24 ;  /* 0x0001701801007387 */ /* 0x000fe80000100a00 */
[----:B------:R0:W-:Y:S04]  /*203a0*/  STL.64 [R1+0x178], R26 ;  /* 0x0001781a01007387 */ /* 0x0001e80000100a00 */
[----:B0-----:R-:W2:Y:S04]  /*203b0*/  LDL.LU.64 R26, [R1+0x3710] ;  /* 0x00371000011a7983 */ /* 0x001ea80000300a00 */
[----:B------:R-:W2:Y:S02]  /*203c0*/  LDL.LU.64 R24, [R1+0x3708] ;  /* 0x0037080001187983 */ /* 0x000ea40000300a00 */
[----:B--2---:R-:W-:Y:S02]  /*203d0*/  HMMA.16816.F32.BF16 R8, R8, R14, R24 ;  /* 0x0000000e0808723c */ /* 0x004fe40000041818 */
[----:B------:R-:W4:Y:S04]  /*203e0*/  LDL.LU.64 R26, [R1+0x3700] ;  /* 0x00370000011a7983 */ /* 0x000f280000300a00 */
[----:B------:R-:W4:Y:S04]  /*203f0*/  LDL.LU.64 R24, [R1+0x36f8] ;  /* 0x0036f80001187983 */ /* 0x000f280000300a00 */
[----:B------:R-:W4:Y:S04]  /*20400*/  LDL.LU.64 R14, [R1+0x36f0] ;  /* 0x0036f000010e7983 */ /* 0x000f280000300a00 */
[----:B------:R-:W4:Y:S09]  /*20410*/  LDL.LU.64 R12, [R1+0x36e8] ;  /* 0x0036e800010c7983 */ /* 0x000f320000300a00 */
[----:B------:R0:W-:Y:S01]  /*20420*/  STL.64 [R1+0x150], R8 ;  /* 0x0001500801007387 */ /* 0x0001e20000100a00 */
[----:B------:R-:W-:-:S03]  /*20430*/  IMAD.MOV.U32 R28, RZ, RZ, R10 ;  /* 0x000000ffff1c7224 */ /* 0x000fc600078e000a */
[----:B------:R1:W-:Y:S04]  /*20440*/  STL [R1+0x15c], R11 ;  /* 0x00015c0b01007387 */ /* 0x0003e80000100800 */
[----:B0-----:R-:W3:Y:S04]  /*20450*/  LDL.LU R8, [R1+0x250] ;  /* 0x0002500001087983 */ /* 0x001ee80000300800 */
[----:B------:R-:W3:Y:S04]  /*20460*/  LDL.LU R9, [R1+0x254] ;  /* 0x0002540001097983 */ /* 0x000ee80000300800 */
[----:B------:R-:W3:Y:S04]  /*20470*/  LDL.LU R10, [R1+0x258] ;  /* 0x00025800010a7983 */ /* 0x000ee80000300800 */
[----:B-1----:R-:W3:Y:S04]  /*20480*/  LDL.LU R11, [R1+0x25c] ;  /* 0x00025c00010b7983 */ /* 0x002ee80000300800 */
[----:B------:R0:W-:Y:S04]  /*20490*/  STL [R1+0x3574], R28 ;  /* 0x0035741c01007387 */ /* 0x0001e80000100800 */
[----:B0-----:R-:W2:Y:S01]  /*204a0*/  LDL R28, [R1+0x640] ;  /* 0x00064000011c7983 */ /* 0x001ea20000100800 */
[C---:B----4-:R-:W-:Y:S11]  /*204b0*/  HMMA.16816.F32.BF16 R24, R12.reuse, R16, R24 ;  /* 0x000000100c18723c */ /* 0x050ff60000041818 */
[----:B------:R-:W-:Y:S11]  /*204c0*/  @!UPT UIADD3 URZ, URZ, URZ, URZ ;  /* 0x0000003f3f3ff290 */ /* 0x000ff6000fffe03f */
[----:B------:R-:W-:Y:S01]  /*204d0*/  @!UPT UIADD3 URZ, URZ, URZ, URZ ;  /* 0x0000003f3f3ff290 */ /* 0x000fe2000fffe03f */
[----:B------:R0:W-:Y:S04]  /*204e0*/  STL.64 [R1+0x140], R24 ;  /* 0x0001401801007387 */ /* 0x0001e80000100a00 */
[----:B------:R1:W-:Y:S01]  /*204f0*/  STL.64 [R1+0x148], R26 ;  /* 0x0001481a01007387 */ /* 0x0003e20000100a00 */
[----:B0-----:R-:W-:Y:S02]  /*20500*/  MOV R25, R16 ;  /* 0x0000001000197202 */ /* 0x001fe40000000f00 */
[----:B------:R-:W-:Y:S02]  /*20510*/  MOV R24, R17 ;  /* 0x0000001100187202 */ /* 0x000fe40000000f00 */
[----:B------:R-:W4:Y:S01]  /*20520*/  LDL.LU.64 R16, [R1+0x36e0] ;  /* 0x0036e00001107983 */ /* 0x000f220000300a00 */
[C---:B---3--:R-:W-:Y:S08]  /*20530*/  HMMA.16816.F32.BF16 R8, R12.reuse, R4, R8 ;  /* 0x000000040c08723c */ /* 0x048ff00000041808 */
[----:B----4-:R-:W-:Y:S01]  /*20540*/  HMMA.16816.F32.BF16 R16, R12, R16, R20 ;  /* 0x000000100c10723c */ /* 0x010fe20000041814 */
[----:B------:R-:W3:Y:S04]  /*20550*/  LDL.LU R23, [R1+0x36d8] ;  /* 0x0036d80001177983 */ /* 0x000ee80000300800 */
[----:B------:R-:W4:Y:S01]  /*20560*/  LDL.LU.64 R20, [R1+0x36d0] ;  /* 0x0036d00001147983 */ /* 0x000f220000300a00 */
[----:B-1----:R-:W-:Y:S01]  /*20570*/  IMAD.MOV.U32 R27, RZ, RZ, R4 ;  /* 0x000000ffff1b7224 */ /* 0x002fe200078e0004 */
[----:B------:R-:W-:Y:S11]  /*20580*/  MOV R26, R5 ;  /* 0x00000005001a7202 */ /* 0x000ff60000000f00 */
[----:B------:R-:W-:Y:S05]  /*20590*/  @!UPT UIADD3 URZ, URZ, URZ, URZ ;  /* 0x0000003f3f3ff290 */ /* 0x000fea000fffe03f */
[----:B------:R-:W-:Y:S04]  /*205a0*/  STL.64 [R1+0x130], R16 ;  /* 0x0001301001007387 */ /* 0x000fe80000100a00 */
[----:B------:R-:W-:Y:S04]  /*205b0*/  STL.64 [R1+0x138], R18 ;  /* 0x0001381201007387 */ /* 0x000fe80000100a00 */
[----:B------:R-:W-:Y:S04]  /*205c0*/  STL.64 [R1+0x120], R8 ;  /* 0x0001200801007387 */ /* 0x000fe80000100a00 */
[----:B------:R-:W-:Y:S04]  /*205d0*/  STL.64 [R1+0x128], R10 ;  /* 0x0001280a01007387 */ /* 0x000fe80000100a00 */
[----:B--2---:R-:W-:Y:S04]  /*205e0*/  LDSM.16.MT88.4 R16, [R28+0x4080] ;  /* 0x004080001c10783b */ /* 0x004fe80000004200 */
[----:B---3--:R-:W0:Y:S04]  /*205f0*/  LDSM.16.MT88.4 R8, [R23+0x4000] ;  /* 0x004000001708783b */ /* 0x008e280000004200 */
[----:B------:R-:W1:Y:S04]  /*20600*/  LDSM.16.MT88.4 R4, [R23+0x4080] ;  /* 0x004080001704783b */ /* 0x000e680000004200 */
[----:B0-----:R0:W-:Y:S04]  /*20610*/  STL.64 [R1+0x3690], R10 ;  /* 0x0036900a01007387 */ /* 0x0011e80000100a00 */
[----:B------:R2:W-:Y:S01]  /*20620*/  STL.64 [R1+0x3688], R8 ;  /* 0x0036880801007387 */ /* 0x0005e20000100a00 */
[----:B0-----:R-:W-:-:S03]  /*20630*/  MOV R11, R2 ;  /* 0x00000002000b7202 */ /* 0x001fc60000000f00 */
[----:B--2---:R-:W2:Y:S04]  /*20640*/  LDL.LU R8, [R1+0x2a0] ;  /* 0x0002a00001087983 */ /* 0x004ea80000300800 */
[----:B------:R-:W2:Y:S04]  /*20650*/  LDL.LU R9, [R1+0x2a4] ;  /* 0x0002a40001097983 */ /* 0x000ea80000300800 */
[----:B------:R-:W2:Y:S04]  /*20660*/  LDL.LU R10, [R1+0x2a8] ;  /* 0x0002a800010a7983 */ /* 0x000ea80000300800 */
[----:B------:R-:W3:Y:S04]  /*20670*/  LDL.LU R2, [R1+0x36c8] ;  /* 0x0036c80001027983 */ /* 0x000ee80000300800 */
[----:B-1----:R-:W-:Y:S04]  /*20680*/  STL.64 [R1+0x3650], R6 ;  /* 0x0036500601007387 */ /* 0x002fe80000100a00 */
[----:B------:R0:W-:Y:S04]  /*20690*/  STL.64 [R1+0x3648], R4 ;  /* 0x0036480401007387 */ /* 0x0001e80000100a00 */
[----:B0-----:R-:W2:Y:S01]  /*206a0*/  LDL.64 R4, [R1+0x70] ;  /* 0x0000700001047983 */ /* 0x001ea20000100a00 */
[----:B----4-:R-:W-:Y:S01]  /*206b0*/  IMAD.MOV.U32 R29, RZ, RZ, R20 ;  /* 0x000000ffff1d7224 */ /* 0x010fe200078e0014 */
[----:B------:R-:W-:-:S02]  /*206c0*/  MOV R3, R21 ;  /* 0x0000001500037202 */ /* 0x000fc40000000f00 */
[----:B--2---:R0:W-:Y:S02]  /*206d0*/  STL.64 [R1+0x36c0], R4 ;  /* 0x0036c00401007387 */ /* 0x0041e40000100a00 */
[----:B0-----:R-:W-:Y:S02]  /*206e0*/  HMMA.16816.F32.BF16 R4, R12, R20, R8 ;  /* 0x000000140c04723c */ /* 0x001fe40000041808 */
[----:B---3--:R-:W0:Y:S04]  /*206f0*/  LDSM.16.MT88.4 R20, [R2+0x4000] ;  /* 0x004000000214783b */ /* 0x008e280000004200 */
[----:B------:R-:W-:Y:S11]  /*20700*/  LDSM.16.MT88.4 R12, [R0+0x4000] ;  /* 0x00400000000c783b */ /* 0x000ff60000004200 */
[----:B------:R-:W-:Y:S06]  /*20710*/  @!UPT UIADD3 URZ, URZ, URZ, URZ ;  /* 0x0000003f3f3ff290 */ /* 0x000fec000fffe03f */
[----:B------:R-:W-:Y:S04]  /*20720*/  STL.64 [R1+0x110], R4 ;  /* 0x0001100401007387 */ /* 0x000fe80000100a00 */
[----:B------:R-:W-:Y:S04]  /*20730*/  STL.64 [R1+0x118], R6 ;  /* 0x0001180601007387 */ /* 0x000fe80000100a00 */
[----:B0-----:R-:W-:Y:S04]  /*20740*/  STL.64 [R1+0x3610], R22 ;  /* 0x0036101601007387 */ /* 0x001fe80000100a00 */
        /* <DEDUP_REMOVED lines=10> */
[----:B----4-:R0:W-:Y:S02]  /*207f0*/  STL.64 [R1+0x3698], R8 ;  /* 0x0036980801007387 */ /* 0x0101e40000100a00 */
[----:B0-----:R-:W-:Y:S01]  /*20800*/  MOV R8, R27 ;  /* 0x0000001b00087202 */ /* 0x001fe20000000f00 */
[----:B------:R-:W-:-:S05]  /*20810*/  IMAD.MOV.U32 R9, RZ, RZ, R26 ;  /* 0x000000ffff097224 */ /* 0x000fca00078e001a */
[----:B------:R0:W-:Y:S04]  /*20820*/  STL.64 [R1+0x36b8], R8 ;  /* 0x0036b80801007387 */ /* 0x0001e80000100a00 */
[----:B0-----:R-:W2:Y:S04]  /*20830*/  LDL.LU R8, [R1+0x340] ;  /* 0x0003400001087983 */ /* 0x001ea80000300800 */
[----:B------:R-:W2:Y:S04]  /*20840*/  LDL.LU R9, [R1+0x344] ;  /* 0x0003440001097983 */ /* 0x000ea80000300800 */
[----:B------:R-:W2:Y:S04]  /*20850*/  LDL.LU R10, [R1+0x348] ;  /* 0x00034800010a7983 */ /* 0x000ea80000300800 */
[----:B------:R-:W2:Y:S04]  /*20860*/  LDL.LU R11, [R1+0x34c] ;  /* 0x00034c00010b7983 */ /* 0x000ea80000300800 */
[----:B------:R-:W4:Y:S04]  /*20870*/  LDL.LU R4, [R1+0x350] ;  /* 0x0003500001047983 */ /* 0x000f280000300800 */
[----:B------:R-:W4:Y:S04]  /*20880*/  LDL.LU R5, [R1+0x354] ;  /* 0x0003540001057983 */ /* 0x000f280000300800 */
[----:B------:R-:W4:Y:S04]  /*20890*/  LDL.LU R6, [R1+0x358] ;  /* 0x0003580001067983 */ /* 0x000f280000300800 */
[----:B------:R-:W4:Y:S04]  /*208a0*/  LDL.LU R7, [R1+0x35c] ;  /* 0x00035c0001077983 */ /* 0x000f280000300800 */
[----:B---3--:R-:W-:Y:S04]  /*208b0*/  STL.64 [R1+0x3660], R22 ;  /* 0x0036601601007387 */ /* 0x008fe80000100a00 */
[----:B------:R0:W-:Y:S04]  /*208c0*/  STL.64 [R1+0x3658], R20 ;  /* 0x0036581401007387 */ /* 0x0001e80000100a00 */
[----:B0-----:R-:W3:Y:S04]  /*208d0*/  LDL.LU R20, [R1+0x310] ;  /* 0x0003100001147983 */ /* 0x001ee80000300800 */
[----:B------:R-:W3:Y:S04]  /*208e0*/  LDL.LU R21, [R1+0x314] ;  /* 0x0003140001157983 */ /* 0x000ee80000300800 */
[----:B------:R-:W2:Y:S04]  /*208f0*/  LDL.LU R22, [R1+0x318] ;  /* 0x0003180001167983 */ /* 0x000ea80000300800 */
[----:B------:R-:W2:Y:S04]  /*20900*/  LDL.LU R23, [R1+0x31c] ;  /* 0x00031c0001177983 */ /* 0x000ea80000300800 */
[----:B--2---:R-:W-:Y:S04]  /*20910*/  STL.64 [R1+0x3670], R22 ;  /* 0x0036701601007387 */ /* 0x004fe80000100a00 */
[----:B---3--:R0:W-:Y:S02]  /*20920*/  STL.64 [R1+0x3668], R20 ;  /* 0x0036681401007387 */ /* 0x0081e40000100a00 */
[----:B0-----:R-:W-:-:S02]  /*20930*/  MOV R20, R25 ;  /* 0x0000001900147202 */ /* 0x001fc40000000f00 */
[----:B------:R-:W-:Y:S02]  /*20940*/  MOV R21, R24 ;  /* 0x0000001800157202 */ /* 0x000fe40000000f00 */
[----:B------:R-:W0:Y:S04]  /*20950*/  LDSM.16.MT88.4 R24, [R2+0x4080] ;  /* 0x004080000218783b */ /* 0x000e280000004200 */
[----:B0-----:R-:W-:Y:S04]  /*20960*/  STL.64 [R1+0x35d0], R26 ;  /* 0x0035d01a01007387 */ /* 0x001fe80000100a00 */
[----:B------:R0:W-:Y:S04]  /*20970*/  STL.64 [R1+0x35c8], R24 ;  /* 0x0035c81801007387 */ /* 0x0001e80000100a00 */
[----:B0-----:R-:W2:Y:S04]  /*20980*/  LDL.LU R24, [R1+0x300] ;  /* 0x0003000001187983 */ /* 0x001ea80000300800 */
[----:B------:R-:W2:Y:S04]  /*20990*/  LDL.LU R25, [R1+0x304] ;  /* 0x0003040001197983 */ /* 0x000ea80000300800 */
[----:B------:R-:W3:Y:S04]  /*209a0*/  LDL.LU R26, [R1+0x308] ;  /* 0x00030800011a7983 */ /* 0x000ee80000300800 */
[----:B------:R-:W3:Y:S01]  /*209b0*/  LDL.LU R27, [R1+0x30c] ;  /* 0x00030c00011b7983 */ /* 0x000ee20000300800 */
[C---:B----4-:R-:W-:Y:S03]  /*209c0*/  HMMA.16816.F32.BF16 R4, R16.reuse, R20, R4 ;  /* 0x000000141004723c */ /* 0x050fe60000041804 */
        /* <DEDUP_REMOVED lines=14> */
[----:B------:R0:W-:Y:S04]  /*20ab0*/  STL.64 [R1+0x100], R4 ;  /* 0x0001000401007387 */ /* 0x0001e80000100a00 */
[----:B------:R-:W-:Y:S04]  /*20ac0*/  STL.64 [R1+0x108], R6 ;  /* 0x0001080601007387 */ /* 0x000fe80000100a00 */
[----:B0-----:R-:W3:Y:S02]  /*20ad0*/  LDL.LU.64 R4, [R1+0x36c0] ;  /* 0x0036c00001047983 */ /* 0x001ee40000300a00 */
[C---:B---3--:R-:W-:Y:S11]  /*20ae0*/  HMMA.16816.F32.BF16 R8, R16.reuse, R4, R8 ;  /* 0x000000041008723c */ /* 0x048ff60000041808 */
[----:B------:R-:W-:Y:S11]  /*20af0*/  @!UPT UIADD3 URZ, URZ, URZ, URZ ;  /* 0x0000003f3f3ff290 */ /* 0x000ff6000fffe03f */
[----:B------:R-:W-:Y:S01]  /*20b00*/  @!UPT UIADD3 URZ, URZ, URZ, URZ ;  /* 0x0000003f3f3ff290 */ /* 0x000fe2000fffe03f */
[----:B------:R0:W-:Y:S04]  /*20b10*/  STL.64 [R1+0xf0], R8 ;  /* 0x0000f00801007387 */ /* 0x0001e80000100a00 */
[----:B------:R2:W-:Y:S04]  /*20b20*/  STL.64 [R1+0xf8], R10 ;  /* 0x0000f80a01007387 */ /* 0x0005e80000100a00 */
[----:B0-----:R-:W2:Y:S02]  /*20b30*/  LDL.LU.64 R8, [R1+0x36b8] ;  /* 0x0036b80001087983 */ /* 0x001ea40000300a00 */
[----:B--2---:R-:W-:Y:S02]  /*20b40*/  HMMA.16816.F32.BF16 R8, R16, R8, R24 ;  /* 0x000000081008723c */ /* 0x004fe40000041818 */
[----:B------:R-:W2:Y:S04]  /*20b50*/  LDL.LU.64 R26, [R1+0x36b0] ;  /* 0x0036b000011a7983 */ /* 0x000ea80000300a00 */
[----:B------:R-:W2:Y:S11]  /*20b60*/  LDL.LU.64 R24, [R1+0x36a8] ;  /* 0x0036a80001187983 */ /* 0x000eb60000300a00 */
[----:B------:R-:W-:Y:S06]  /*20b70*/  @!UPT UIADD3 URZ, URZ, URZ, URZ ;  /* 0x0000003f3f3ff290 */ /* 0x000fec000fffe03f */
[----:B------:R-:W-:Y:S04]  /*20b80*/  STL.64 [R1+0xe0], R8 ;  /* 0x0000e00801007387 */ /* 0x000fe80000100a00 */
[----:B------:R0:W-:Y:S04]  /*20b90*/  STL.64 [R1+0xe8], R10 ;  /* 0x0000e80a01007387 */ /* 0x0001e80000100a00 */
[----:B0-----:R-:W3:Y:S04]  /*20ba0*/  LDL.LU.64 R10, [R1+0x36a0] ;  /* 0x0036a000010a7983 */ /* 0x001ee80000300a00 */
[----:B------:R-:W3:Y:S01]  /*20bb0*/  LDL.LU.64 R8, [R1+0x3698] ;  /* 0x0036980001087983 */ /* 0x000ee20000300a00 */
[----:B------:R-:W-:Y:S01]  /*20bc0*/  IMAD.MOV.U32 R12, RZ, RZ, R29 ;  /* 0x000000ffff0c7224 */ /* 0x000fe200078e001d */
[----:B------:R-:W-:-:S07]  /*20bd0*/  MOV R13, R3 ;  /* 0x00000003000d7202 */ /* 0x000fce0000000f00 */
[----:B---3--:R-:W-:Y:S01]  /*20be0*/  HMMA.16816.F32.BF16 R16, R16, R12, R8 ;  /* 0x0000000c1010723c */ /* 0x008fe20000041808 */
[----:B------:R-:W2:Y:S04]  /*20bf0*/  LDL.LU.64 R10, [R1+0x3690] ;  /* 0x00369000010a7983 */ /* 0x000ea80000300a00 */
[----:B------:R-:W2:Y:S11]  /*20c00*/  LDL.LU.64 R8, [R1+0x3688] ;  /* 0x0036880001087983 */ /* 0x000eb60000300a00 */
[----:B------:R-:W-:Y:S07]  /*20c10*/  @!UPT UIADD3 URZ, URZ, URZ, URZ ;  /* 0x0000003f3f3ff290 */ /* 0x000fee000fffe03f */
[----:B------:R0:W-:Y:S04]  /*20c20*/  STL.64 [R1+0xa0], R16 ;  /* 0x0000a01001007387 */ /* 0x0001e80000100a00 */
[----:B------:R-:W-:Y:S04]  /*20c30*/  STL.64 [R1+0xa8], R18 ;  /* 0x0000a81201007387 */ /* 0x000fe80000100a00 */
[----:B0-----:R-:W3:Y:S01]  /*20c40*/  LDL.LU.64 R16, [R1+0x60] ;  /* 0x0000600001107983 */ /* 0x001ee20000300a00 */
[C---:B--2---:R-:W-:Y:S03]  /*20c50*/  HMMA.16816.F32.BF16 R20, R8.reuse, R20, R24 ;  /* 0x000000140814723c */ /* 0x044fe60000041818 */
[----:B------:R-:W3:Y:S04]  /*20c60*/  LDL.LU.64 R26, [R1+0x3680] ;  /* 0x00368000011a7983 */ /* 0x000ee80000300a00 */
[----:B------:R-:W3:Y:S11]  /*20c70*/  LDL.LU.64 R24, [R1+0x3678] ;  /* 0x0036780001187983 */ /* 0x000ef60000300a00 */
[----:B------:R-:W-:Y:S05]  /*20c80*/  @!UPT UIADD3 URZ, URZ, URZ, URZ ;  /* 0x0000003f3f3ff290 */ /* 0x000fea000fffe03f */
        /* <DEDUP_REMOVED lines=10> */
[----:B------:R-:W2:Y:S01]  /*20d30*/  LDL.LU.64 R20, [R1+0x3658] ;  /* 0x0036580001147983 */ /* 0x000ea20000300a00 */
[C---:B---3--:R-:W-:Y:S01]  /*20d40*/  HMMA.16816.F32.BF16 R24, R8.reuse, R16, R24 ;  /* 0x000000100818723c */ /* 0x048fe20000041818 */
[----:B------:R-:W-:Y:S01]  /*20d50*/  MOV R29, R4 ;  /* 0x00000004001d7202 */ /* 0x000fe20000000f00 */
[----:B------:R-:W-:Y:S01]  /*20d60*/  IMAD.MOV.U32 R3, RZ, RZ, R5 ;  /* 0x000000ffff037224 */ /* 0x000fe200078e0005 */
[----:B------:R-:W3:Y:S04]  /*20d70*/  LDL.LU.64 R6, [R1+0x3650] ;  /* 0x0036500001067983 */ /* 0x000ee80000300a00 */
[----:B------:R-:W3:Y:S04]  /*20d80*/  LDL.LU.64 R4, [R1+0x3648] ;  /* 0x0036480001047983 */ /* 0x000ee80000300a00 */
[----:B------:R-:W-:Y:S11]  /*20d90*/  STL.64 [R1+0x3620], R16 ;  /* 0x0036201001007387 */ /* 0x000ff60000100a00 */
[----:B------:R-:W-:Y:S01]  /*20da0*/  @!UPT UIADD3 URZ, URZ, URZ, URZ ;  /* 0x0000003f3f3ff290 */ /* 0x000fe2000fffe03f */
[----:B------:R0:W-:Y:S04]  /*20db0*/  STL.64 [R1+0xb0], R24 ;  /* 0x0000b01801007387 */ /* 0x0001e80000100a00 */
[----:B------:R1:W-:Y:S04]  /*20dc0*/  STL.64 [R1+0xb8], R26 ;  /* 0x0000b81a01007387 */ /* 0x0003e80000100a00 */
[----:B------:R-:W-:Y:S04]  /*20dd0*/  STL.64 [R1+0x3618], R12 ;  /* 0x0036180c01007387 */ /* 0x000fe80000100a00 */
[----:B0-----:R-:W4:Y:S01]  /*20de0*/  LDL.LU R24, [R1+0x240] ;  /* 0x0002400001187983 */ /* 0x001f220000300800 */
[----:B--2---:R-:W-:Y:S11]  /*20df0*/  HMMA.16816.F32.BF16 R8, R8, R12, R20 ;  /* 0x0000000c0808723c */ /* 0x004ff60000041814 */
[----:B------:R-:W-:Y:S11]  /*20e00*/  @!UPT UIADD3 URZ, URZ, URZ, URZ ;  /* 0x0000003f3f3ff290 */ /* 0x000ff6000fffe03f */
[----:B------:R-:W-:Y:S01]  /*20e10*/  @!UPT UIADD3 URZ, URZ, URZ, URZ ;  /* 0x0000003f3f3ff290 */ /* 0x000fe2000fffe03f */
[----:B------:R-:W-:Y:S04]  /*20e20*/  STL.64 [R1+0x90], R8 ;  /* 0x0000900801007387 */ /* 0x000fe80000100a00 */
[----:B------:R-:W-:Y:S04]  /*20e30*/  STL.64 [R1+0x98], R10 ;  /* 0x0000980a01007387 */ /* 0x000fe80000100a00 */
[----:B------:R-:W4:Y:S04]  /*20e40*/  LDL.LU R25, [R1+0x244] ;  /* 0x0002440001197983 */ /* 0x000f280000300800 */
[----:B-1----:R-:W2:Y:S04]  /*20e50*/  LDL.LU R26, [R1+0x248] ;  /* 0x00024800011a7983 */ /* 0x002ea80000300800 */
[----:B------:R-:W2:Y:S04]  /*20e60*/  LDL.LU R27, [R1+0x24c] ;  /* 0x00024c00011b7983 */ /* 0x000ea80000300800 */
[----:B------:R-:W2:Y:S04]  /*20e70*/  LDL.LU R16, [R1+0x2c0] ;  /* 0x0002c00001107983 */ /* 0x000ea80000300800 */
[----:B------:R-:W2:Y:S04]  /*20e80*/  LDL.LU R17, [R1+0x2c4] ;  /* 0x0002c40001117983 */ /* 0x000ea80000300800 */
[----:B------:R-:W2:Y:S04]  /*20e90*/  LDL.LU R18, [R1+0x2c8] ;  /* 0x0002c80001127983 */ /* 0x000ea80000300800 */
[----:B------:R-:W2:Y:S04]  /*20ea0*/  LDL.LU R19, [R1+0x2cc] ;  /* 0x0002cc0001137983 */ /* 0x000ea80000300800 */
[----:B--2---:R-:W-:Y:S04]  /*20eb0*/  STL.64 [R1+0x3630], R18 ;  /* 0x0036301201007387 */ /* 0x004fe80000100a00 */
[----:B------:R0:W-:Y:S04]  /*20ec0*/  STL.64 [R1+0x3628], R16 ;  /* 0x0036281001007387 */ /* 0x0001e80000100a00 */
[----:B0-----:R-:W3:Y:S04]  /*20ed0*/  LDL.LU R16, [R1+0x2d0] ;  /* 0x0002d00001107983 */ /* 0x001ee80000300800 */
        /* <DEDUP_REMOVED lines=8> */
[----:B----4-:R0:W-:Y:S04]  /*20f60*/  STL.64 [R1+0x35d8], R24 ;  /* 0x0035d81801007387 */ /* 0x0101e80000100a00 */
[----:B0-----:R-:W4:Y:S04]  /*20f70*/  LDL.LU R24, [R1+0x270] ;  /* 0x0002700001187983 */ /* 0x001f280000300800 */
[----:B------:R-:W4:Y:S04]  /*20f80*/  LDL.LU R25, [R1+0x274] ;  /* 0x0002740001197983 */ /* 0x000f280000300800 */
[----:B------:R-:W2:Y:S04]  /*20f90*/  LDL.LU R26, [R1+0x278] ;  /* 0x00027800011a7983 */ /* 0x000ea80000300800 */
[----:B------:R-:W2:Y:S04]  /*20fa0*/  LDL.LU R27, [R1+0x27c] ;  /* 0x00027c00011b7983 */ /* 0x000ea80000300800 */
[----:B------:R-:W3:Y:S04]  /*20fb0*/  LDL.LU R20, [R1+0x260] ;  /* 0x0002600001147983 */ /* 0x000ee80000300800 */
[----:B------:R-:W3:Y:S04]  /*20fc0*/  LDL.LU R21, [R1+0x264] ;  /* 0x0002640001157983 */ /* 0x000ee80000300800 */
[----:B------:R-:W3:Y:S04]  /*20fd0*/  LDL.LU R22, [R1+0x268] ;  /* 0x0002680001167983 */ /* 0x000ee80000300800 */
[----:B------:R-:W3:Y:S04]  /*20fe0*/  LDL.LU R23, [R1+0x26c] ;  /* 0x00026c0001177983 */ /* 0x000ee80000300800 */
[----:B--2---:R-:W-:Y:S04]  /*20ff0*/  STL.64 [R1+0x35f0], R26 ;  /* 0x0035f01a01007387 */ /* 0x004fe80000100a00 */
[----:B----4-:R0:W-:Y:S02]  /*21000*/  STL.64 [R1+0x35e8], R24 ;  /* 0x0035e81801007387 */ /* 0x0101e40000100a00 */
[----:B0-----:R-:W-:-:S02]  /*21010*/  MOV R24, R29 ;  /* 0x0000001d00187202 */ /* 0x001fc40000000f00 */
[----:B------:R-:W2:Y:S01]  /*21020*/  LDL.LU R29, [R1+0x3644] ;  /* 0x00364400011d7983 */ /* 0x000ea20000300800 */
[----:B------:R-:W-:-:S03]  /*21030*/  MOV R25, R3 ;  /* 0x0000000300197202 */ /* 0x000fc60000000f00 */
        /* <DEDUP_REMOVED lines=8> */
[----:B------:R-:W2:Y:S01]  /*210c0*/  LDL.LU R9, [R1+0x1b4] ;  /* 0x0001b40001097983 */ /* 0x000ea20000300800 */
[----:B----4-:R-:W-:Y:S01]  /*210d0*/  IMAD.MOV.U32 R10, RZ, RZ, R3 ;  /* 0x000000ffff0a7224 */ /* 0x010fe200078e0003 */
[----:B------:R-:W-:-:S02]  /*210e0*/  MOV R11, R29 ;  /* 0x0000001d000b7202 */ /* 0x000fc40000000f00 */
[----:B------:R-:W4:Y:S04]  /*210f0*/  LDL.LU R3, [R1+0x363c] ;  /* 0x00363c0001037983 */ /* 0x000f280000300800 */
[----:B------:R-:W3:Y:S04]  /*21100*/  LDL.LU R29, [R1+0x3638] ;  /* 0x00363800011d7983 */ /* 0x000ee80000300800 */
[----:B------:R-:W-:Y:S04]  /*21110*/  STL.64 [R1+0x3590], R10 ;  /* 0x0035900a01007387 */ /* 0x000fe80000100a00 */
[----:B--2---:R0:W-:Y:S04]  /*21120*/  STL.64 [R1+0x3588], R8 ;  /* 0x0035880801007387 */ /* 0x0041e80000100a00 */
[----:B0-----:R-:W3:Y:S02]  /*21130*/  LDL.LU.64 R8, [R1+0x80] ;  /* 0x0000800001087983 */ /* 0x001ee40000300a00 */
[C---:B---3--:R-:W-:Y:S11]  /*21140*/  HMMA.16816.F32.BF16 R16, R4.reuse, R8, R16 ;  /* 0x000000080410723c */ /* 0x048ff60000041810 */
        /* <DEDUP_REMOVED lines=11> */
[----:B0-----:R-:W2:Y:S04]  /*21200*/  LDL.LU.64 R16, [R1+0x3620] ;  /* 0x0036200001107983 */ /* 0x001ea80000300a00 */
[----:B------:R0:W-:Y:S04]  /*21210*/  STL.64 [R1+0x3600], R24 ;  /* 0x0036001801007387 */ /* 0x0001e80000100a00 */
[----:B0-----:R-:W3:Y:S04]  /*21220*/  LDL.LU R24, [R1+0x290] ;  /* 0x0002900001187983 */ /* 0x001ee80000300800 */
[----:B------:R-:W3:Y:S04]  /*21230*/  LDL.LU R25, [R1+0x294] ;  /* 0x0002940001197983 */ /* 0x000ee80000300800 */
[----:B------:R-:W3:Y:S04]  /*21240*/  LDL.LU R26, [R1+0x298] ;  /* 0x00029800011a7983 */ /* 0x000ee80000300800 */
[----:B------:R-:W3:Y:S01]  /*21250*/  LDL.LU R27, [R1+0x29c] ;  /* 0x00029c00011b7983 */ /* 0x000ee20000300800 */
        /* <DEDUP_REMOVED lines=11> */
[----:B--2---:R-:W-:Y:S03]  /*21310*/  HMMA.16816.F32.BF16 R4, R4, R12, R20 ;  /* 0x0000000c0404723c */ /* 0x004fe60000041814 */
[----:B------:R-:W3:Y:S04]  /*21320*/  LDL.LU.64 R22, [R1+0x3610] ;  /* 0x0036100001167983 */ /* 0x000ee80000300a00 */
[----:B------:R-:W3:Y:S11]  /*21330*/  LDL.LU.64 R20, [R1+0x3608] ;  /* 0x0036080001147983 */ /* 0x000ef60000300a00 */
[----:B------:R-:W-:Y:S05]  /*21340*/  @!UPT UIADD3 URZ, URZ, URZ, URZ ;  /* 0x0000003f3f3ff290 */ /* 0x000fea000fffe03f */
[----:B------:R0:W-:Y:S04]  /*21350*/  STL.64 [R1], R4 ;  /* 0x0000000401007387 */ /* 0x0001e80000100a00 */
[----:B------:R-:W-:Y:S04]  /*21360*/  STL.64 [R1+0x8], R6 ;  /* 0x0000080601007387 */ /* 0x000fe80000100a00 */
[----:B0-----:R-:W2:Y:S04]  /*21370*/  LDL.LU R4, [R1+0x230] ;  /* 0x0002300001047983 */ /* 0x001ea80000300800 */
[----:B------:R-:W2:Y:S01]  /*21380*/  LDL.LU R5, [R1+0x234] ;  /* 0x0002340001057983 */ /* 0x000ea20000300800 */
[C---:B---3--:R-:W-:Y:S11]  /*21390*/  HMMA.16816.F32.BF16 R24, R20.reuse, R8, R24 ;  /* 0x000000081418723c */ /* 0x048ff60000041818 */
[----:B------:R-:W-:Y:S11]  /*213a0*/  @!UPT UIADD3 URZ, URZ, URZ, URZ ;  /* 0x0000003f3f3ff290 */ /* 0x000ff6000fffe03f */
[----:B------:R-:W-:Y:S01]  /*213b0*/  @!UPT UIADD3 URZ, URZ, URZ, URZ ;  /* 0x0000003f3f3ff290 */ /* 0x000fe2000fffe03f */
[----:B------:R0:W-:Y:S04]  /*213c0*/  STL.64 [R1+0x20], R24 ;  /* 0x0000201801007387 */ /* 0x0001e80000100a00 */
[----:B------:R1:W-:Y:S04]  /*213d0*/  STL.64 [R1+0x28], R26 ;  /* 0x0000281a01007387 */ /* 0x0003e80000100a00 */
[----:B0-----:R-:W1:Y:S01]  /*213e0*/  LDL.LU.64 R24, [R1+0x3600] ;  /* 0x0036000001187983 */ /* 0x001e620000300a00 */
[----:B------:R-:W-:Y:S01]  /*213f0*/  MOV R6, R29 ;  /* 0x0000001d00067202 */ /* 0x000fe20000000f00 */
[----:B----4-:R-:W-:Y:S01]  /*21400*/  IMAD.MOV.U32 R7, RZ, RZ, R3 ;  /* 0x000000ffff077224 */ /* 0x010fe200078e0003 */
[C---:B-1----:R-:W-:Y:S01]  /*21410*/  HMMA.16816.F32.BF16 R24, R20.reuse, R24, R16 ;  /* 0x000000181418723c */ /* 0x042fe20000041810 */
[----:B------:R-:W3:Y:S11]  /*21420*/  LDL.LU.64 R16, [R1+0x35f8] ;  /* 0x0035f80001107983 */ /* 0x000ef60000300a00 */
[----:B------:R-:W-:Y:S11]  /*21430*/  @!UPT UIADD3 URZ, URZ, URZ, URZ ;  /* 0x0000003f3f3ff290 */ /* 0x000ff6000fffe03f */
[----:B------:R0:W-:Y:S01]  /*21440*/  STL.64 [R1+0x160], R24 ;  /* 0x0001601801007387 */ /* 0x0001e20000100a00 */
[----:B------:R-:W-:Y:S02]  /*21450*/  MOV R29, R26 ;  /* 0x0000001a001d7202 */ /* 0x000fe40000000f00 */
[----:B------:R-:W-:Y:S02]  /*21460*/  MOV R3, R27 ;  /* 0x0000001b00037202 */ /* 0x000fe40000000f00 */
[----:B------:R-:W3:Y:S04]  /*21470*/  LDL.LU.64 R26, [R1+0x35f0] ;  /* 0x0035f000011a7983 */ /* 0x000ee80000300a00 */
[----:B0-----:R-:W3:Y:S04]  /*21480*/  LDL.LU.64 R24, [R1+0x35e8] ;  /* 0x0035e80001187983 */ /* 0x001ee80000300a00 */
[----:B------:R-:W-:Y:S04]  /*21490*/  STL [R1+0x349c], R3 ;  /* 0x00349c0301007387 */ /* 0x000fe80000100800 */
[----:B------:R-:W-:Y:S01]  /*214a0*/  STL [R1+0x3498], R29 ;  /* 0x0034981d01007387 */ /* 0x000fe20000100800 */
        /* <DEDUP_REMOVED lines=8> */
[----:B0-----:R-:W4:Y:S04]  /*21530*/  LDL.LU R16, [R1+0x220] ;  /* 0x0002200001107983 */ /* 0x001f280000300800 */
[----:B------:R-:W4:Y:S04]  /*21540*/  LDL.LU R17, [R1+0x224] ;  /* 0x0002240001117983 */ /* 0x000f280000300800 */
[----:B------:R-:W4:Y:S04]  /*21550*/  LDL.LU R18, [R1+0x228] ;  /* 0x0002280001127983 */ /* 0x000f280000300800 */
[----:B------:R-:W4:Y:S01]  /*21560*/  LDL.LU R19, [R1+0x22c] ;  /* 0x00022c0001137983 */ /* 0x000f220000300800 */
[----:B---3--:R-:W-:Y:S03]  /*21570*/  HMMA.16816.F32.BF16 R20, R20, R12, R24 ;  /* 0x0000000c1414723c */ /* 0x008fe60000041818 */
[----:B------:R-:W2:Y:S04]  /*21580*/  LDL.LU.64 R26, [R1+0x35d0] ;  /* 0x0035d000011a7983 */ /* 0x000ea80000300a00 */
[----:B------:R-:W2:Y:S11]  /*21590*/  LDL.LU.64 R24, [R1+0x35c8] ;  /* 0x0035c80001187983 */ /* 0x000eb60000300a00 */
[----:B------:R-:W-:Y:S05]  /*215a0*/  @!UPT UIADD3 URZ, URZ, URZ, URZ ;  /* 0x0000003f3f3ff290 */ /* 0x000fea000fffe03f */
[----:B------:R-:W-:Y:S04]  /*215b0*/  STL.64 [R1+0x240], R20 ;  /* 0x0002401401007387 */ /* 0x000fe80000100a00 */
[----:B------:R0:W-:Y:S01]  /*215c0*/  STL.64 [R1+0x35b8], R12 ;  /* 0x0035b80c01007387 */ /* 0x0001e20000100a00 */
[----:B------:R-:W-:Y:S01]  /*215d0*/  MOV R29, R23 ;  /* 0x00000017001d7202 */ /* 0x000fe20000000f00 */
[----:B------:R-:W-:Y:S02]  /*215e0*/  IMAD.MOV.U32 R3, RZ, RZ, R22 ;  /* 0x000000ffff037224 */ /* 0x000fe400078e0016 */
[----:B0-----:R-:W3:Y:S04]  /*215f0*/  LDL.LU R12, [R1+0x210] ;  /* 0x00021000010c7983 */ /* 0x001ee80000300800 */
[----:B------:R-:W3:Y:S04]  /*21600*/  LDL.LU R13, [R1+0x214] ;  /* 0x00021400010d7983 */ /* 0x000ee80000300800 */
[----:B------:R-:W3:Y:S04]  /*21610*/  LDL.LU R14, [R1+0x218] ;  /* 0x00021800010e7983 */ /* 0x000ee80000300800 */
[----:B------:R-:W3:Y:S04]  /*21620*/  LDL.LU R15, [R1+0x21c] ;  /* 0x00021c00010f7983 */ /* 0x000ee80000300800 */
[----:B------:R-:W4:Y:S04]  /*21630*/  LDL.LU.64 R20, [R1+0x70] ;  /* 0x0000700001147983 */ /* 0x000f280000300a00 */
[----:B------:R-:W-:Y:S04]  /*21640*/  STL [R1+0x356c], R29 ;  /* 0x00356c1d01007387 */ /* 0x000fe80000100800 */
[----:B------:R-:W-:Y:S04]  /*21650*/  STL [R1+0x3568], R3 ;  /* 0x0035680301007387 */ /* 0x000fe80000100800 */
[----:B------:R0:W-:Y:S01]  /*21660*/  STL.64 [R1+0x35b0], R8 ;  /* 0x0035b00801007387 */ /* 0x0001e20000100a00 */
[C---:B--2---:R-:W-:Y:S03]  /*21670*/  HMMA.16816.F32.BF16 R4, R24.reuse, R8, R4 ;  /* 0x000000081804723c */ /* 0x044fe60000041804 */
[----:B0-----:R-:W2:Y:S11]  /*21680*/  LDL.LU R8, [R1+0x1f0] ;  /* 0x0001f00001087983 */ /* 0x001eb60000300800 */
[----:B------:R-:W-:Y:S09]  /*21690*/  @!UPT UIADD3 URZ, URZ, URZ, URZ ;  /* 0x0000003f3f3ff290 */ /* 0x000ff2000fffe03f */
[----:B------:R-:W-:Y:S04]  /*216a0*/  STL.64 [R1+0x290], R4 ;  /* 0x0002900401007387 */ /* 0x000fe80000100a00 */
[----:B------:R0:W-:Y:S04]  /*216b0*/  STL.64 [R1+0x298], R6 ;  /* 0x0002980601007387 */ /* 0x0001e80000100a00 */
[----:B------:R-:W2:Y:S04]  /*216c0*/  LDL.LU R9, [R1+0x1f4] ;  /* 0x0001f40001097983 */ /* 0x000ea80000300800 */
[----:B------:R-:W2:Y:S04]  /*216d0*/  LDL.LU R10, [R1+0x1f8] ;  /* 0x0001f800010a7983 */ /* 0x000ea80000300800 */
[----:B------:R-:W2:Y:S04]  /*216e0*/  LDL.LU R11, [R1+0x1fc] ;  /* 0x0001fc00010b7983 */ /* 0x000ea80000300800 */
[----:B0-----:R-:W2:Y:S01]  /*216f0*/  LDL R7, [R1+0x1514] ;  /* 0x0015140001077983 */ /* 0x001ea20000100800 */
[C---:B----4-:R-:W-:Y:S03]  /*21700*/  HMMA.16816.F32.BF16 R16, R24.reuse, R20, R16 ;  /* 0x000000141810723c */ /* 0x050fe60000041810 */
[----:B--2---:R0:W-:Y:S04]  /*21710*/  STL [R1+0x3598], R7 ;  /* 0x0035980701007387 */ /* 0x0041e80000100800 */
[----:B------:R-:W2:Y:S04]  /*21720*/  LDL.LU R4, [R1+0x1d0] ;  /* 0x0001d00001047983 */ /* 0x000ea80000300800 */
[----:B------:R-:W2:Y:S04]  /*21730*/  LDL.LU R5, [R1+0x1d4] ;  /* 0x0001d40001057983 */ /* 0x000ea80000300800 */
[----:B------:R-:W2:Y:S04]  /*21740*/  LDL.LU R6, [R1+0x1d8] ;  /* 0x0001d80001067983 */ /* 0x000ea80000300800 */
[----:B0-----:R-:W2:Y:S04]  /*21750*/  LDL.LU R7, [R1+0x1dc] ;  /* 0x0001dc0001077983 */ /* 0x001ea80000300800 */
        /* <DEDUP_REMOVED lines=8> */
[----:B0-----:R-:W3:Y:S02]  /*217e0*/  LDL.LU.64 R12, [R1+0x35b8] ;  /* 0x0035b800010c7983 */ /* 0x001ee40000300a00 */
[----:B---3--:R-:W-:Y:S02]  /*217f0*/  HMMA.16816.F32.BF16 R24, R24, R12, R8 ;  /* 0x0000000c1818723c */ /* 0x008fe40000041808 */
[----:B------:R-:W2:Y:S04]  /*21800*/  LDL.LU.64 R8, [R1+0x35b0] ;  /* 0x0035b00001087983 */ /* 0x000ea80000300a00 */
[----:B-1----:R-:W2:Y:S04]  /*21810*/  LDL.LU.64 R14, [R1+0x35a8] ;  /* 0x0035a800010e7983 */ /* 0x002ea80000300a00 */
[----:B------:R-:W2:Y:S11]  /*21820*/  LDL.LU.64 R12, [R1+0x35a0] ;  /* 0x0035a000010c7983 */ /* 0x000eb60000300a00 */
[----:B------:R-:W-:Y:S02]  /*21830*/  @!UPT UIADD3 URZ, URZ, URZ, URZ ;  /* 0x0000003f3f3ff290 */ /* 0x000fe4000fffe03f */
[----:B------:R0:W-:Y:S04]  /*21840*/  STL.64 [R1+0x250], R24 ;  /* 0x0002501801007387 */ /* 0x0001e80000100a00 */
[----:B------:R-:W-:Y:S04]  /*21850*/  STL.64 [R1+0x258], R26 ;  /* 0x0002581a01007387 */ /* 0x000fe80000100a00 */
[----:B0-----:R-:W3:Y:S01]  /*21860*/  LDL.LU.64 R24, [R1+0x10] ;  /* 0x0000100001187983 */ /* 0x001ee20000300a00 */
[----:B--2---:R-:W-:Y:S01]  /*21870*/  HMMA.16816.F32.BF16 R4, R12, R8, R4 ;  /* 0x000000080c04723c */ /* 0x004fe20000041804 */
[----:B------:R-:W-:Y:S11]  /*21880*/  IMAD.MOV.U32 R3, RZ, RZ, R9 ;  /* 0x000000ffff037224 */ /* 0x000ff600078e0009 */
[----:B------:R-:W-:Y:S11]  /*21890*/  @!UPT UIADD3 URZ, URZ, URZ, URZ ;  /* 0x0000003f3f3ff290 */ /* 0x000ff6000fffe03f */
[----:B------:R-:W-:Y:S04]  /*218a0*/  STL.64 [R1+0x260], R4 ;  /* 0x0002600401007387 */ /* 0x000fe80000100a00 */
[----:B------:R0:W-:Y:S04]  /*218b0*/  STL.64 [R1+0x268], R6 ;  /* 0x0002680601007387 */ /* 0x0001e80000100a00 */
[----:B0-----:R-:W2:Y:S01]  /*218c0*/  LDL.LU R7, [R1+0x3598] ;  /* 0x0035980001077983 */ /* 0x001ea20000300800 */
[----:B------:R-:W-:-:S03]  /*218d0*/  MOV R6, R8 ;  /* 0x0000000800067202 */ /* 0x000fc60000000f00 */
[----:B------:R-:W4:Y:S04]  /*218e0*/  LDL.LU.64 R10, [R1+0x3590] ;  /* 0x00359000010a7983 */ /* 0x000f280000300a00 */
[----:B------:R-:W4:Y:S02]  /*218f0*/  LDL.LU.64 R8, [R1+0x3588] ;  /* 0x0035880001087983 */ /* 0x000f240000300a00 */
[C---:B----4-:R-:W-:Y:S11]  /*21900*/  HMMA.16816.F32.BF16 R8, R12.reuse, R20, R8 ;  /* 0x000000140c08723c */ /* 0x050ff60000041808 */
[----:B------:R-:W-:Y:S11]  /*21910*/  @!UPT UIADD3 URZ, URZ, URZ, URZ ;  /* 0x0000003f3f3ff290 */ /* 0x000ff6000fffe03f */
[----:B------:R-:W-:Y:S01]  /*21920*/  @!UPT UIADD3 URZ, URZ, URZ, URZ ;  /* 0x0000003f3f3ff290 */ /* 0x000fe2000fffe03f */
[----:B------:R-:W-:Y:S04]  /*21930*/  STL.64 [R1+0x230], R8 ;  /* 0x0002300801007387 */ /* 0x000fe80000100a00 */
[----:B------:R0:W-:Y:S04]  /*21940*/  STL.64 [R1+0x238], R10 ;  /* 0x0002380a01007387 */ /* 0x0001e80000100a00 */
[----:B0-----:R-:W4:Y:S04]  /*21950*/  LDL.LU.64 R10, [R1+0x3580] ;  /* 0x00358000010a7983 */ /* 0x001f280000300a00 */
[----:B------:R-:W4:Y:S01]  /*21960*/  LDL.LU.64 R8, [R1+0x3578] ;  /* 0x0035780001087983 */ /* 0x000f220000300a00 */
[----:B------:R-:W-:Y:S01]  /*21970*/  IMAD.MOV.U32 R27, RZ, RZ, R16 ;  /* 0x000000ffff1b7224 */ /* 0x000fe200078e0010 */
[----:B------:R-:W-:Y:S01]  /*21980*/  MOV R26, R17 ;  /* 0x00000011001a7202 */ /* 0x000fe20000000f00 */
[----:B----4-:R-:W-:Y:S01]  /*21990*/  HMMA.16816.F32.BF16 R8, R12, R16, R8 ;  /* 0x000000100c08723c */ /* 0x010fe20000041808 */
[----:B------:R-:W0:Y:S11]  /*219a0*/  LDSM.16.MT88.4 R16, [R28+0x5000] ;  /* 0x005000001c10783b */ /* 0x000e360000004200 */
[----:B------:R-:W-:Y:S11]  /*219b0*/  @!UPT UIADD3 URZ, URZ, URZ, URZ ;  /* 0x0000003f3f3ff290 */ /* 0x000ff6000fffe03f */
[----:B------:R-:W-:Y:S04]  /*219c0*/  STL.64 [R1+0x220], R8 ;  /* 0x0002200801007387 */ /* 0x000fe80000100a00 */
[----:B------:R-:W-:Y:S04]  /*219d0*/  STL.64 [R1+0x228], R10 ;  /* 0x0002280a01007387 */ /* 0x000fe80000100a00 */
[----:B------:R1:W4:Y:S04]  /*219e0*/  LDSM.16.MT88.4 R8, [R28+0x5080] ;  /* 0x005080001c08783b */ /* 0x0003280000004200 */
[----:B0-----:R-:W-:Y:S04]  /*219f0*/  STL.64 [R1+0x3530], R18 ;  /* 0x0035301201007387 */ /* 0x001fe80000100a00 */
[----:B------:R0:W-:Y:S04]  /*21a00*/  STL.64 [R1+0x3528], R16 ;  /* 0x0035281001007387 */ /* 0x0001e80000100a00 */
[----:B-1----:R-:W2:Y:S01]  /*21a10*/  LDL.LU R28, [R1+0x3574] ;  /* 0x00357400011c7983 */ /* 0x002ea20000300800 */
[----:B0-----:R-:W-:Y:S01]  /*21a20*/  MOV R16, R27 ;  /* 0x0000001b00107202 */ /* 0x001fe20000000f00 */
[----:B------:R-:W-:-:S05]  /*21a30*/  IMAD.MOV.U32 R17, RZ, RZ, R26 ;  /* 0x000000ffff117224 */ /* 0x000fca00078e001a */
[----:B------:R0:W-:Y:S04]  /*21a40*/  STL.64 [R1+0x3548], R16 ;  /* 0x0035481001007387 */ /* 0x0001e80000100a00 */
[----:B0-----:R-:W3:Y:S04]  /*21a50*/  LDL.LU R16, [R1+0x190] ;  /* 0x0001900001107983 */ /* 0x001ee80000300800 */
[----:B------:R-:W3:Y:S04]  /*21a60*/  LDL.LU R17, [R1+0x194] ;  /* 0x0001940001117983 */ /* 0x000ee80000300800 */
[----:B------:R-:W3:Y:S04]  /*21a70*/  LDL.LU R18, [R1+0x198] ;  /* 0x0001980001127983 */ /* 0x000ee80000300800 */
[----:B------:R-:W3:Y:S04]  /*21a80*/  LDL.LU R19, [R1+0x19c] ;  /* 0x00019c0001137983 */ /* 0x000ee80000300800 */
[----:B----4-:R0:W-:Y:S04]  /*21a90*/  STL.64 [R1+0x34f8], R10 ;  /* 0x0034f80a01007387 */ /* 0x0101e80000100a00 */
[----:B------:R-:W-:Y:S04]  /*21aa0*/  STL.64 [R1+0x34f0], R8 ;  /* 0x0034f00801007387 */ /* 0x000fe80000100a00 */
[----:B0-----:R-:W4:Y:S04]  /*21ab0*/  LDL R10, [R1+0x88] ;  /* 0x00008800010a7983 */ /* 0x001f280000100800 */
[----:B------:R-:W4:Y:S01]  /*21ac0*/  LDL R11, [R1+0x8c] ;  /* 0x00008c00010b7983 */ /* 0x000f220000100800 */
[----:B------:R-:W-:-:S02]  /*21ad0*/  MOV R4, R21 ;  /* 0x0000001500047202 */ /* 0x000fc40000000f00 */
[----:B------:R-:W-:Y:S02]  /*21ae0*/  MOV R5, R20 ;  /* 0x0000001400057202 */ /* 0x000fe40000000f00 */
[----:B------:R-:W-:Y:S01]  /*21af0*/  LDSM.16.MT88.4 R20, [R0+0x4080] ;  /* 0x004080000014783b */ /* 0x000fe20000004200 */
[----:B---3--:R-:W-:Y:S11]  /*21b00*/  HMMA.16816.F32.BF16 R12, R12, R24, R16 ;  /* 0x000000180c0c723c */ /* 0x008ff60000041810 */
[----:B------:R-:W-:Y:S11]  /*21b10*/  @!UPT UIADD3 URZ, URZ, URZ, URZ ;  /* 0x0000003f3f3ff290 */ /* 0x000ff6000fffe03f */
[----:B------:R-:W-:Y:S01]  /*21b20*/  @!UPT UIADD3 URZ, URZ, URZ, URZ ;  /* 0x0000003f3f3ff290 */ /* 0x000fe2000fffe03f */
[----:B------:R-:W-:Y:S04]  /*21b30*/  STL.64 [R1+0x210], R12 ;  /* 0x0002100c01007387 */ /* 0x000fe80000100a00 */
[----:B------:R-:W-:Y:S04]  /*21b40*/  STL.64 [R1+0x218], R14 ;  /* 0x0002180e01007387 */ /* 0x000fe80000100a00 */
[----:B--2---:R-:W0:Y:S01]  /*21b50*/  LDSM.16.MT88.4 R12, [R7+0x5000] ;  /* 0x00500000070c783b */ /* 0x004e220000004200 */
[----:B------:R-:W-:Y:S01]  /*21b60*/  MOV R16, R5 ;  /* 0x0000000500107202 */ /* 0x000fe20000000f00 */
[----:B------:R-:W-:-:S05]  /*21b70*/  IMAD.MOV.U32 R17, RZ, RZ, R4 ;  /* 0x000000ffff117224 */ /* 0x000fca00078e0004 */
[----:B------:R1:W-:Y:S04]  /*21b80*/  STL.64 [R1+0x3560], R16 ;  /* 0x0035601001007387 */ /* 0x0003e80000100a00 */
[----:B-1----:R-:W2:Y:S04]  /*21b90*/  LDL.LU R16, [R1+0x1c0] ;  /* 0x0001c00001107983 */ /* 0x002ea80000300800 */
[----:B------:R-:W2:Y:S04]  /*21ba0*/  LDL.LU R17, [R1+0x1c4] ;  /* 0x0001c40001117983 */ /* 0x000ea80000300800 */
[----:B------:R-:W2:Y:S04]  /*21bb0*/  LDL.LU R18, [R1+0x1c8] ;  /* 0x0001c80001127983 */ /* 0x000ea80000300800 */
[----:B------:R-:W2:Y:S04]  /*21bc0*/  LDL.LU R19, [R1+0x1cc] ;  /* 0x0001cc0001137983 */ /* 0x000ea80000300800 */
[----:B0-----:R-:W-:Y:S04]  /*21bd0*/  STL.64 [R1+0x34a8], R14 ;  /* 0x0034a80e01007387 */ /* 0x001fe80000100a00 */
[----:B------:R0:W-:Y:S04]  /*21be0*/  STL.64 [R1+0x34a0], R12 ;  /* 0x0034a00c01007387 */ /* 0x0001e80000100a00 */
[----:B0-----:R-:W3:Y:S04]  /*21bf0*/  LDL.LU R12, [R1+0x140] ;  /* 0x00014000010c7983 */ /* 0x001ee80000300800 */
[----:B------:R-:W3:Y:S04]  /*21c00*/  LDL.LU R13, [R1+0x144] ;  /* 0x00014400010d7983 */ /* 0x000ee80000300800 */
[----:B------:R-:W2:Y:S04]  /*21c10*/  LDL.LU R14, [R1+0x148] ;  /* 0x00014800010e7983 */ /* 0x000ea80000300800 */
[----:B------:R-:W2:Y:S01]  /*21c20*/  LDL.LU R15, [R1+0x14c] ;  /* 0x00014c00010f7983 */ /* 0x000ea20000300800 */
[----:B------:R-:W-:Y:S01]  /*21c30*/  MOV R9, R3 ;  /* 0x0000000300097202 */ /* 0x000fe20000000f00 */
[----:B------:R-:W-:Y:S01]  /*21c40*/  IMAD.MOV.U32 R29, RZ, RZ, R24 ;  /* 0x000000ffff1d7224 */ /* 0x000fe200078e0018 */
[----:B------:R-:W-:-:S02]  /*21c50*/  MOV R3, R25 ;  /* 0x0000001900037202 */ /* 0x000fc40000000f00 */
[----:B------:R-:W0:Y:S01]  /*21c60*/  LDSM.16.MT88.4 R24, [R7+0x5080] ;  /* 0x005080000718783b */ /* 0x000e220000004200 */
[----:B------:R-:W-:-:S03]  /*21c70*/  MOV R8, R6 ;  /* 0x0000000600087202 */ /* 0x000fc60000000f00 */
[----:B------:R-:W1:Y:S04]  /*21c80*/  LDSM.16.MT88.4 R4, [R2+0x5000] ;  /* 0x005000000204783b */ /* 0x000e680000004200 */
[----:B--2---:R-:W-:Y:S04]  /*21c90*/  STL.64 [R1+0x3540], R14 ;  /* 0x0035400e01007387 */ /* 0x004fe80000100a00 */
[----:B---3--:R2:W-:Y:S04]  /*21ca0*/  STL.64 [R1+0x3538], R12 ;  /* 0x0035380c01007387 */ /* 0x0085e80000100a00 */
[----:B--2---:R-:W2:Y:S04]  /*21cb0*/  LDL.LU R12, [R1+0x170] ;  /* 0x00017000010c7983 */ /* 0x004ea80000300800 */
[----:B------:R-:W2:Y:S04]  /*21cc0*/  LDL.LU R13, [R1+0x174] ;  /* 0x00017400010d7983 */ /* 0x000ea80000300800 */
[----:B------:R-:W3:Y:S04]  /*21cd0*/  LDL.LU R14, [R1+0x178] ;  /* 0x00017800010e7983 */ /* 0x000ee80000300800 */
[----:B------:R-:W3:Y:S01]  /*21ce0*/  LDL.LU R15, [R1+0x17c] ;  /* 0x00017c00010f7983 */ /* 0x000ee20000300800 */
[----:B------:R-:W-:Y:S03]  /*21cf0*/  HMMA.16816.F32.BF16 R16, R20, R8, R16 ;  /* 0x000000081410723c */ /* 0x000fe60000041810 */
[----:B---3--:R-:W-:Y:S04]  /*21d00*/  STL.64 [R1+0x3558], R14 ;  /* 0x0035580e01007387 */ /* 0x008fe80000100a00 */
[----:B--2---:R2:W-:Y:S04]  /*21d10*/  STL.64 [R1+0x3550], R12 ;  /* 0x0035500c01007387 */ /* 0x0045e80000100a00 */
[----:B--2---:R-:W2:Y:S04]  /*21d20*/  LDL.LU R12, [R1+0x180] ;  /* 0x00018000010c7983 */ /* 0x004ea80000300800 */
[----:B------:R-:W2:Y:S04]  /*21d30*/  LDL.LU R13, [R1+0x184] ;  /* 0x00018400010d7983 */ /* 0x000ea80000300800 */
[----:B------:R-:W2:Y:S04]  /*21d40*/  LDL.LU R14, [R1+0x188] ;  /* 0x00018800010e7983 */ /* 0x000ea80000300800 */
[----:B------:R-:W2:Y:S04]  /*21d50*/  LDL.LU R15, [R1+0x18c] ;  /* 0x00018c00010f7983 */ /* 0x000ea80000300800 */
[----:B0-----:R0:W-:Y:S04]  /*21d60*/  STL.64 [R1+0x3460], R26 ;  /* 0x0034601a01007387 */ /* 0x0011e80000100a00 */
[----:B------:R3:W-:Y:S01]  /*21d70*/  STL.64 [R1+0x3458], R24 ;  /* 0x0034581801007387 */ /* 0x0007e20000100a00 */
[----:B0-----:R-:W-:-:S03]  /*21d80*/  MOV R26, R28 ;  /* 0x0000001c001a7202 */ /* 0x001fc60000000f00 */
[----:B---3--:R-:W3:Y:S04]  /*21d90*/  LDL.LU R24, [R1+0x150] ;  /* 0x0001500001187983 */ /* 0x008ee80000300800 */
[----:B------:R-:W3:Y:S04]  /*21da0*/  LDL.LU R25, [R1+0x154] ;  /* 0x0001540001197983 */ /* 0x000ee80000300800 */
[----:B------:R-:W2:Y:S04]  /*21db0*/  LDL.LU R28, [R1+0x3570] ;  /* 0x00357000011c7983 */ /* 0x000ea80000300800 */
[----:B------:R-:W3:Y:S04]  /*21dc0*/  LDL.LU R27, [R1+0x15c] ;  /* 0x00015c00011b7983 */ /* 0x000ee80000300800 */
[----:B-1----:R-:W-:Y:S04]  /*21dd0*/  STL.64 [R1+0x3428], R6 ;  /* 0x0034280601007387 */ /* 0x002fe80000100a00 */
[----:B------:R0:W-:Y:S02]  /*21de0*/  STL.64 [R1+0x3420], R4 ;  /* 0x0034200401007387 */ /* 0x0001e40000100a00 */
[----:B0-----:R-:W-:Y:S01]  /*21df0*/  MOV R4, R29 ;  /* 0x0000001d00047202 */ /* 0x001fe20000000f00 */
[----:B------:R-:W-:Y:S01]  /*21e00*/  IMAD.MOV.U32 R5, RZ, RZ, R3 ;  /* 0x000000ffff057224 */ /* 0x000fe200078e0003 */
[----:B------:R-:W3:Y:S04]  /*21e10*/  LDL.LU R29, [R1+0x356c] ;  /* 0x00356c00011d7983 */ /* 0x000ee80000300800 */
[----:B------:R-:W3:Y:S04]  /*21e20*/  LDL.LU R3, [R1+0x3568] ;  /* 0x0035680001037983 */ /* 0x000ee80000300800 */
[----:B------:R-:W3:Y:S04]  /*21e30*/  LDL R6, [R1+0x18] ;  /* 0x0000180001067983 */ /* 0x000ee80000100800 */
[----:B------:R0:W-:Y:S04]  /*21e40*/  STL.64 [R1+0x200], R16 ;  /* 0x0002001001007387 */ /* 0x0001e80000100a00 */
[----:B------:R1:W-:Y:S04]  /*21e50*/  STL [R1+0x208], R18 ;  /* 0x0002081201007387 */ /* 0x0003e80000100800 */
[----:B0-----:R-:W1:Y:S01]  /*21e60*/  LDL.LU.64 R16, [R1+0x3560] ;  /* 0x0035600001107983 */ /* 0x001e620000300a00 */
[----:B--2---:R-:W-:-:S02]  /*21e70*/  MOV R7, R28 ;  /* 0x0000001c00077202 */ /* 0x004fc40000000f00 */
[----:B------:R-:W-:-:S05]  /*21e80*/  MOV R28, R19 ;  /* 0x00000013001c7202 */ /* 0x000fca0000000f00 */
[----:B------:R-:W-:Y:S01]  /*21e90*/  STL [R1+0x33b8], R28 ;  /* 0x0033b81c01007387 */ /* 0x000fe20000100800 */
[C---:B-1----:R-:W-:Y:S03]  /*21ea0*/  HMMA.16816.F32.BF16 R16, R20.reuse, R16, R12 ;  /* 0x000000101410723c */ /* 0x042fe6000004180c */
[----:B------:R-:W2:Y:S04]  /*21eb0*/  LDL.LU.64 R14, [R1+0x3558] ;  /* 0x00355800010e7983 */ /* 0x000ea80000300a00 */
[----:B------:R-:W2:Y:S11]  /*21ec0*/  LDL.LU.64 R12, [R1+0x3550] ;  /* 0x00355000010c7983 */ /* 0x000eb60000300a00 */
[----:B------:R-:W-:Y:S05]  /*21ed0*/  @!UPT UIADD3 URZ, URZ, URZ, URZ ;  /* 0x0000003f3f3ff290 */ /* 0x000fea000fffe03f */
[----:B------:R0:W-:Y:S04]  /*21ee0*/  STL.64 [R1+0x1f0], R16 ;  /* 0x0001f01001007387 */ /* 0x0001e80000100a00 */
[----:B------:R2:W-:Y:S04]  /*21ef0*/  STL.64 [R1+0x1f8], R18 ;  /* 0x0001f81201007387 */ /* 0x0005e80000100a00 */
[----:B0-----:R-:W2:Y:S02]  /*21f00*/  LDL.LU.64 R16, [R1+0x3548] ;  /* 0x0035480001107983 */ /* 0x001ea40000300a00 */
[C---:B--2---:R-:W-:Y:S02]  /*21f10*/  HMMA.16816.F32.BF16 R16, R20.reuse, R16, R12 ;  /* 0x000000101410723c */ /* 0x044fe4000004180c */
[----:B------:R-:W4:Y:S04]  /*21f20*/  LDL.LU.64 R14, [R1+0x3540] ;  /* 0x00354000010e7983 */ /* 0x000f280000300a00 */
[----:B------:R-:W4:Y:S11]  /*21f30*/  LDL.LU.64 R12, [R1+0x3538] ;  /* 0x00353800010c7983 */ /* 0x000f360000300a00 */
[----:B------:R-:W-:Y:S06]  /*21f40*/  @!UPT UIADD3 URZ, URZ, URZ, URZ ;  /* 0x0000003f3f3ff290 */ /* 0x000fec000fffe03f */
[----:B------:R-:W-:Y:S04]  /*21f50*/  STL.64 [R1+0x1d0], R16 ;  /* 0x0001d01001007387 */ /* 0x000fe80000100a00 */
[----:B------:R0:W-:Y:S04]  /*21f60*/  STL.64 [R1+0x1d8], R18 ;  /* 0x0001d81201007387 */ /* 0x0001e80000100a00 */
[----:B0-----:R-:W4:Y:S04]  /*21f70*/  LDL.LU.64 R18, [R1+0x3530] ;  /* 0x0035300001127983 */ /* 0x001f280000300a00 */
[----:B------:R-:W4:Y:S01]  /*21f80*/  LDL.LU.64 R16, [R1+0x3528] ;  /* 0x0035280001107983 */ /* 0x000f220000300a00 */
[----:B---3--:R-:W-:Y:S03]  /*21f90*/  HMMA.16816.F32.BF16 R24, R20, R4, R24 ;  /* 0x000000041418723c */ /* 0x008fe60000041818 */
[----:B------:R4:W-:Y:S04]  /*21fa0*/  STL.64 [R1+0x3510], R6 ;  /* 0x0035100601007387 */ /* 0x0009e80000100a00 */
[----:B------:R-:W2:Y:S11]  /*21fb0*/  LDL R22, [R1+0x78] ;  /* 0x0000780001167983 */ /* 0x000eb60000100800 */
[----:B------:R-:W-:Y:S05]  /*21fc0*/  @!UPT UIADD3 URZ, URZ, URZ, URZ ;  /* 0x0000003f3f3ff290 */ /* 0x000fea000fffe03f */
[----:B------:R-:W-:Y:S04]  /*21fd0*/  STL.64 [R1+0x1c0], R24 ;  /* 0x0001c01801007387 */ /* 0x000fe80000100a00 */
[----:B------:R-:W-:Y:S04]  /*21fe0*/  STL.64 [R1+0x1c8], R26 ;  /* 0x0001c81a01007387 */ /* 0x000fe80000100a00 */
[----:B------:R-:W2:Y:S01]  /*21ff0*/  LDL R23, [R1+0x7c] ;  /* 0x00007c0001177983 */ /* 0x000ea20000100800 */
[C---:B----4-:R-:W-:Y:S03]  /*22000*/  HMMA.16816.F32.BF16 R4, R16.reuse, R10, R12 ;  /* 0x0000000a1004723c */ /* 0x050fe6000004180c */
[----:B------:R-:W3:Y:S11]  /*22010*/  LDL.LU R12, [R1+0xa0] ;  /* 0x0000a000010c7983 */ /* 0x000ef60000300800 */
[----:B------:R-:W-:Y:S09]  /*22020*/  @!UPT UIADD3 URZ, URZ, URZ, URZ ;  /* 0x0000003f3f3ff290 */ /* 0x000ff2000fffe03f */
[----:B------:R-:W-:Y:S04]  /*22030*/  STL.64 [R1+0x1b0], R4 ;  /* 0x0001b00401007387 */ /* 0x000fe80000100a00 */
[----:B------:R-:W-:Y:S04]  /*22040*/  STL.64 [R1+0x1b8], R6 ;  /* 0x0001b80601007387 */ /* 0x000fe80000100a00 */
[----:B------:R-:W3:Y:S04]  /*22050*/  LDL.LU R13, [R1+0xa4] ;  /* 0x0000a400010d7983 */ /* 0x000ee80000300800 */
[----:B------:R-:W4:Y:S04]  /*22060*/  LDL.LU R14, [R1+0xa8] ;  /* 0x0000a800010e7983 */ /* 0x000f280000300800 */
[----:B------:R-:W4:Y:S04]  /*22070*/  LDL.LU R15, [R1+0xac] ;  /* 0x0000ac00010f7983 */ /* 0x000f280000300800 */
[----:B----4-:R-:W-:Y:S04]  /*22080*/  STL.64 [R1+0x34b8], R14 ;  /* 0x0034b80e01007387 */ /* 0x010fe80000100a00 */
[----:B---3--:R0:W-:Y:S04]  /*22090*/  STL.64 [R1+0x34b0], R12 ;  /* 0x0034b00c01007387 */ /* 0x0081e80000100a00 */
[----:B0-----:R-:W3:Y:S04]  /*220a0*/  LDL.LU R12, [R1+0xe0] ;  /* 0x0000e000010c7983 */ /* 0x001ee80000300800 */
        /* <DEDUP_REMOVED lines=23> */
[----:B------:R0:W-:Y:S04]  /*22220*/  STL.64 [R1+0x3508], R10 ;  /* 0x0035080a01007387 */ /* 0x0001e80000100a00 */
[----:B------:R-:W-:Y:S04]  /*22230*/  STL.64 [R1+0x3500], R8 ;  /* 0x0035000801007387 */ /* 0x000fe80000100a00 */
[----:B0-----:R-:W2:Y:S04]  /*22240*/  LDL.64 R10, [R1+0x68] ;  /* 0x00006800010a7983 */ /* 0x001ea80000100a00 */
[----:B----4-:R0:W-:Y:S04]  /*22250*/  STL.64 [R1+0x34d8], R14 ;  /* 0x0034d80e01007387 */ /* 0x0101e80000100a00 */
[----:B---3--:R-:W-:Y:S04]  /*22260*/  STL.64 [R1+0x34d0], R12 ;  /* 0x0034d00c01007387 */ /* 0x008fe80000100a00 */
[----:B0-----:R-:W3:Y:S04]  /*22270*/  LDL.64 R14, [R1+0x88] ;  /* 0x00008800010e7983 */ /* 0x001ee80000100a00 */
        /* <DEDUP_REMOVED lines=10> */
[----:B----4-:R-:W-:Y:S04]  /*22320*/  STL.64 [R1+0x3480], R26 ;  /* 0x0034801a01007387 */ /* 0x010fe80000100a00 */
[----:B--2---:R0:W-:Y:S04]  /*22330*/  STL.64 [R1+0x3478], R24 ;  /* 0x0034781801007387 */ /* 0x0041e80000100a00 */
[----:B0-----:R-:W2:Y:S04]  /*22340*/  LDL.LU R24, [R1+0xc0] ;  /* 0x0000c00001187983 */ /* 0x001ea80000300800 */
[----:B------:R-:W2:Y:S04]  /*22350*/  LDL.LU R25, [R1+0xc4] ;  /* 0x0000c40001197983 */ /* 0x000ea80000300800 */
[----:B------:R-:W4:Y:S04]  /*22360*/  LDL.LU R26, [R1+0xc8] ;  /* 0x0000c800011a7983 */ /* 0x000f280000300800 */
[----:B------:R-:W4:Y:S01]  /*22370*/  LDL.LU R27, [R1+0xcc] ;  /* 0x0000cc00011b7983 */ /* 0x000f220000300800 */
[C---:B------:R-:W-:Y:S03]  /*22380*/  HMMA.16816.F32.BF16 R4, R16.reuse, R22, R4 ;  /* 0x000000161004723c */ /* 0x040fe60000041804 */
[----:B----4-:R-:W-:Y:S04]  /*22390*/  STL.64 [R1+0x3490], R26 ;  /* 0x0034901a01007387 */ /* 0x010fe80000100a00 */
[----:B--2---:R0:W-:Y:S04]  /*223a0*/  STL.64 [R1+0x3488], R24 ;  /* 0x0034881801007387 */ /* 0x0041e80000100a00 */
        /* <DEDUP_REMOVED lines=8> */
[----:B------:R-:W2:Y:S04]  /*22430*/  LDL.LU R26, [R1+0x108] ;  /* 0x00010800011a7983 */ /* 0x000ea80000300800 */
[----:B------:R-:W2:Y:S04]  /*22440*/  LDL.LU R27, [R1+0x10c] ;  /* 0x00010c00011b7983 */ /* 0x000ea80000300800 */
        /* <DEDUP_REMOVED lines=8> */
[----:B------:R1:W-:Y:S01]  /*224d0*/  STL.64 [R1+0x198], R6 ;  /* 0x0001980601007387 */ /* 0x0003e20000100a00 */
[----:B0-----:R-:W-:Y:S01]  /*224e0*/  IMAD.MOV.U32 R5, RZ, RZ, R10 ;  /* 0x000000ffff057224 */ /* 0x001fe200078e000a */
[----:B------:R-:W-:Y:S02]  /*224f0*/  MOV R4, R11 ;  /* 0x0000000b00047202 */ /* 0x000fe40000000f00 */
[----:B-1----:R-:W4:Y:S04]  /*22500*/  LDL.LU.64 R6, [R1+0x3510] ;  /* 0x0035100001067983 */ /* 0x002f280000300a00 */
[----:B------:R-:W4:Y:S04]  /*22510*/  LDL.LU.64 R10, [R1+0x3508] ;  /* 0x00350800010a7983 */ /* 0x000f280000300a00 */
[----:B------:R-:W4:Y:S02]  /*22520*/  LDL.LU.64 R8, [R1+0x3500] ;  /* 0x0035000001087983 */ /* 0x000f240000300a00 */
[----:B----4-:R-:W-:Y:S02]  /*22530*/  HMMA.16816.F32.BF16 R16, R16, R6, R8 ;  /* 0x000000061010723c */ /* 0x010fe40000041808 */
[----:B------:R-:W2:Y:S04]  /*22540*/  LDL.LU.64 R10, [R1+0x34f8] ;  /* 0x0034f800010a7983 */ /* 0x000ea80000300a00 */
[----:B------:R-:W2:Y:S11]  /*22550*/  LDL.LU.64 R8, [R1+0x34f0] ;  /* 0x0034f00001087983 */ /* 0x000eb60000300a00 */
[----:B------:R-:W-:Y:S06]  /*22560*/  @!UPT UIADD3 URZ, URZ, URZ, URZ ;  /* 0x0000003f3f3ff290 */ /* 0x000fec000fffe03f */
[----:B------:R-:W-:Y:S04]  /*22570*/  STL.64 [R1+0x180], R16 ;  /* 0x0001801001007387 */ /* 0x000fe80000100a00 */
[----:B------:R0:W-:Y:S02]  /*22580*/  STL.64 [R1+0x188], R18 ;  /* 0x0001881201007387 */ /* 0x0001e40000100a00 */
[----:B0-----:R-:W-:Y:S01]  /*22590*/  MOV R18, R5 ;  /* 0x0000000500127202 */ /* 0x001fe20000000f00 */
[----:B------:R-:W-:Y:S01]  /*225a0*/  IMAD.MOV.U32 R19, RZ, RZ, R4 ;  /* 0x000000ffff137224 */ /* 0x000fe200078e0004 */
[----:B---3--:R-:W-:Y:S02]  /*225b0*/  MOV R5, R14 ;  /* 0x0000000e00057202 */ /* 0x008fe40000000f00 */
[----:B------:R-:W-:Y:S01]  /*225c0*/  MOV R4, R15 ;  /* 0x0000000f00047202 */ /* 0x000fe20000000f00 */
        /* <DEDUP_REMOVED lines=24> */
[----:B------:R-:W2:Y:S04]  /*22750*/  LDL.LU.64 R14, [R1+0x34a8] ;  /* 0x0034a800010e7983 */ /* 0x000ea80000300a00 */
[----:B------:R-:W2:Y:S11]  /*22760*/  LDL.LU.64 R12, [R1+0x34a0] ;  /* 0x0034a000010c7983 */ /* 0x000eb60000300a00 */
[----:B------:R-:W-:Y:S06]  /*22770*/  @!UPT UIADD3 URZ, URZ, URZ, URZ ;  /* 0x0000003f3f3ff290 */ /* 0x000fec000fffe03f */
[----:B------:R0:W-:Y:S04]  /*22780*/  STL.64 [R1+0x130], R8 ;  /* 0x0001300801007387 */ /* 0x0001e80000100a00 */
[----:B------:R1:W-:Y:S04]  /*22790*/  STL.64 [R1+0x138], R10 ;  /* 0x0001380a01007387 */ /* 0x0003e80000100a00 */
[----:B0-----:R-:W3:Y:S04]  /*227a0*/  LDL.LU R8, [R1+0x240] ;  /* 0x0002400001087983 */ /* 0x001ee80000300800 */
[----:B------:R-:W3:Y:S01]  /*227b0*/  LDL.LU R9, [R1+0x244] ;  /* 0x0002440001097983 */ /* 0x000ee20000300800 */
[----:B-1----:R-:W-:Y:S01]  /*227c0*/  IMAD.MOV.U32 R10, RZ, RZ, R3 ;  /* 0x000000ffff0a7224 */ /* 0x002fe200078e0003 */
[----:B------:R-:W-:-:S02]  /*227d0*/  MOV R11, R29 ;  /* 0x0000001d000b7202 */ /* 0x000fc40000000f00 */
[----:B------:R-:W4:Y:S04]  /*227e0*/  LDL.LU R3, [R1+0x349c] ;  /* 0x00349c0001037983 */ /* 0x000f280000300800 */
[----:B------:R-:W4:Y:S04]  /*227f0*/  LDL.LU R29, [R1+0x3498] ;  /* 0x00349800011d7983 */ /* 0x000f280000300800 */
[----:B------:R0:W-:Y:S02]  /*22800*/  STL.64 [R1+0x3408], R10 ;  /* 0x0034080a01007387 */ /* 0x0001e40000100a00 */
[----:B0-----:R-:W-:Y:S01]  /*22810*/  MOV R10, R5 ;  /* 0x00000005000a7202 */ /* 0x001fe20000000f00 */
[----:B------:R-:W-:-:S07]  /*22820*/  IMAD.MOV.U32 R11, RZ, RZ, R4 ;  /* 0x000000ffff0b7224 */ /* 0x000fce00078e0004 */
[C---:B--2---:R-:W-:Y:S01]  /*22830*/  HMMA.16816.F32.BF16 R24, R12.reuse, R10, R24 ;  /* 0x0000000a0c18723c */ /* 0x044fe20000041818 */
[----:B---3--:R-:W-:Y:S11]  /*22840*/  STL.64 [R1+0x3400], R8 ;  /* 0x0034000801007387 */ /* 0x008ff60000100a00 */
[----:B------:R-:W-:Y:S11]  /*22850*/  @!UPT UIADD3 URZ, URZ, URZ, URZ ;  /* 0x0000003f3f3ff290 */ /* 0x000ff6000fffe03f */
        /* <DEDUP_REMOVED lines=29> */
[----:B------:R-:W3:Y:S04]  /*22a30*/  LDL.LU.64 R26, [R1+0x3460] ;  /* 0x00346000011a7983 */ /* 0x000ee80000300a00 */
[----:B------:R-:W3:Y:S04]  /*22a40*/  LDL.LU.64 R24, [R1+0x3458] ;  /* 0x0034580001187983 */ /* 0x000ee80000300a00 */
[----:B------:R0:W-:Y:S04]  /*22a50*/  STL.64 [R1+0x3440], R6 ;  /* 0x0034400601007387 */ /* 0x0001e80000100a00 */
[----:B------:R-:W2:Y:S08]  /*22a60*/  LDL.LU R4, [R1+0x30] ;  /* 0x0000300001047983 */ /* 0x000eb00000300800 */
[----:B------:R1:W-:Y:S04]  /*22a70*/  STL.64 [R1+0x2f0], R12 ;  /* 0x0002f00c01007387 */ /* 0x0003e80000100a00 */
[----:B------:R1:W-:Y:S04]  /*22a80*/  STL.64 [R1+0x2f8], R14 ;  /* 0x0002f80e01007387 */ /* 0x0003e80000100a00 */
[----:B------:R-:W2:Y:S04]  /*22a90*/  LDL.LU R5, [R1+0x34] ;  /* 0x0000340001057983 */ /* 0x000ea80000300800 */
[----:B0-----:R-:W2:Y:S04]  /*22aa0*/  LDL.LU R6, [R1+0x38] ;  /* 0x0000380001067983 */ /* 0x001ea80000300800 */
[----:B------:R-:W2:Y:S04]  /*22ab0*/  LDL.LU R7, [R1+0x3c] ;  /* 0x00003c0001077983 */ /* 0x000ea80000300800 */
[----:B-1----:R-:W2:Y:S04]  /*22ac0*/  LDL.LU R12, [R1+0x1e0] ;  /* 0x0001e000010c7983 */ /* 0x002ea80000300800 */
        /* <DEDUP_REMOVED lines=8> */
[----:B------:R-:W2:Y:S01]  /*22b50*/  LDL.LU R15, [R1+0x2c] ;  /* 0x00002c00010f7983 */ /* 0x000ea20000300800 */
[C---:B---3--:R-:W-:Y:S03]  /*22b60*/  HMMA.16816.F32.BF16 R20, R24.reuse, R10, R20 ;  /* 0x0000000a1814723c */ /* 0x048fe60000041814 */
[----:B--2---:R-:W-:Y:S04]  /*22b70*/  STL.64 [R1+0x3438], R14 ;  /* 0x0034380e01007387 */ /* 0x004fe80000100a00 */
[----:B------:R0:W-:Y:S04]  /*22b80*/  STL.64 [R1+0x3430], R12 ;  /* 0x0034300c01007387 */ /* 0x0001e80000100a00 */
[----:B0-----:R-:W2:Y:S04]  /*22b90*/  LDL.LU R12, [R1] ;  /* 0x00000000010c7983 */ /* 0x001ea80000300800 */
[----:B------:R-:W2:Y:S04]  /*22ba0*/  LDL.LU R13, [R1+0x4] ;  /* 0x00000400010d7983 */ /* 0x000ea80000300800 */
[----:B------:R-:W2:Y:S04]  /*22bb0*/  LDL.LU R14, [R1+0x8] ;  /* 0x00000800010e7983 */ /* 0x000ea80000300800 */
[----:B------:R-:W2:Y:S04]  /*22bc0*/  LDL.LU R15, [R1+0xc] ;  /* 0x00000c00010f7983 */ /* 0x000ea80000300800 */
[----:B------:R-:W-:Y:S04]  /*22bd0*/  STL.64 [R1+0x120], R20 ;  /* 0x0001201401007387 */ /* 0x000fe80000100a00 */
[----:B------:R0:W-:Y:S04]  /*22be0*/  STL.64 [R1+0x128], R22 ;  /* 0x0001281601007387 */ /* 0x0001e80000100a00 */
[----:B0-----:R-:W3:Y:S02]  /*22bf0*/  LDL.LU.64 R22, [R1+0x3450] ;  /* 0x0034500001167983 */ /* 0x001ee40000300a00 */
[C---:B---3--:R-:W-:Y:S11]  /*22c00*/  HMMA.16816.F32.BF16 R16, R24.reuse, R22, R16 ;  /* 0x000000161810723c */ /* 0x048ff60000041810 */
[----:B------:R-:W-:Y:S11]  /*22c10*/  @!UPT UIADD3 URZ, URZ, URZ, URZ ;  /* 0x0000003f3f3ff290 */ /* 0x000ff6000fffe03f */
[----:B------:R-:W-:Y:S01]  /*22c20*/  @!UPT UIADD3 URZ, URZ, URZ, URZ ;  /* 0x0000003f3f3ff290 */ /* 0x000fe2000fffe03f */
[----:B------:R-:W-:Y:S01]  /*22c30*/  STL.64 [R1+0x110], R16 ;  /* 0x0001101001007387 */ /* 0x000fe20000100a00 */
[----:B------:R0:W-:Y:S03]  /*22c40*/  STL.64 [R1+0x118], R18 ;  /* 0x0001181201007387 */ /* 0x0001e60000100a00 */
[----:B0-----:R-:W3:Y:S02]  /*22c50*/  LDL.LU.64 R18, [R1+0x3448] ;  /* 0x0034480001127983 */ /* 0x001ee40000300a00 */
[C---:B---3--:R-:W-:Y:S11]  /*22c60*/  HMMA.16816.F32.BF16 R4, R24.reuse, R18, R4 ;  /* 0x000000121804723c */ /* 0x048ff60000041804 */
[----:B------:R-:W-:Y:S11]  /*22c70*/  @!UPT UIADD3 URZ, URZ, URZ, URZ ;  /* 0x0000003f3f3ff290 */ /* 0x000ff6000fffe03f */
[----:B------:R-:W-:Y:S01]  /*22c80*/  @!UPT UIADD3 URZ, URZ, URZ, URZ ;  /* 0x0000003f3f3ff290 */ /* 0x000fe2000fffe03f */
[----:B------:R-:W-:Y:S01]  /*22c90*/  STL.64 [R1+0x100], R4 ;  /* 0x0001000401007387 */ /* 0x000fe20000100a00 */
[----:B------:R0:W-:Y:S03]  /*22ca0*/  STL.64 [R1+0x108], R6 ;  /* 0x0001080601007387 */ /* 0x0001e60000100a00 */
[----:B0-----:R-:W2:Y:S02]  /*22cb0*/  LDL.LU.64 R6, [R1+0x3440] ;  /* 0x0034400001067983 */ /* 0x001ea40000300a00 */
[----:B--2---:R-:W-:Y:S02]  /*22cc0*/  HMMA.16816.F32.BF16 R24, R24, R6, R12 ;  /* 0x000000061818723c */ /* 0x004fe4000004180c */
[----:B------:R-:W2:Y:S01]  /*22cd0*/  LDL.LU.64 R14, [R1+0x3438] ;  /* 0x00343800010e7983 */ /* 0x000ea20000300a00 */
[----:B------:R-:W2:Y:S02]  /*22ce0*/  LDL.LU.64 R12, [R1+0x3430] ;  /* 0x00343000010c7983 */ /* 0x000ea40000300a00 */
[----:B------:R-:W2:Y:S02]  /*22cf0*/  LDL.LU.64 R6, [R1+0x3428] ;  /* 0x0034280001067983 */ /* 0x000ea40000300a00 */
[----:B------:R-:W2:Y:S11]  /*22d00*/  LDL.LU.64 R4, [R1+0x3420] ;  /* 0x0034200001047983 */ /* 0x000eb60000300a00 */
[----:B------:R-:W-:Y:S05]  /*22d10*/  @!UPT UIADD3 URZ, URZ, URZ, URZ ;  /* 0x0000003f3f3ff290 */ /* 0x000fea000fffe03f */
[----:B------:R0:W-:Y:S01]  /*22d20*/  STL.64 [R1+0xd0], R24 ;  /* 0x0000d01801007387 */ /* 0x0001e20000100a00 */
[----:B------:R4:W-:Y:S03]  /*22d30*/  STL.64 [R1+0xd8], R26 ;  /* 0x0000d81a01007387 */ /* 0x0009e60000100a00 */
[----:B0-----:R-:W3:Y:S01]  /*22d40*/  LDL.LU R24, [R1+0x160] ;  /* 0x0001600001187983 */ /* 0x001ee20000300800 */
[----:B------:R-:W3:Y:S01]  /*22d50*/  LDL.LU R25, [R1+0x164] ;  /* 0x0001640001197983 */ /* 0x000ee20000300800 */
[----:B--2---:R-:W-:Y:S02]  /*22d60*/  HMMA.16816.F32.BF16 R8, R4, R10, R12 ;  /* 0x0000000a0408723c */ /* 0x004fe4000004180c */
[----:B------:R-:W2:Y:S01]  /*22d70*/  LDL.LU.64 R14, [R1+0x3418] ;  /* 0x00341800010e7983 */ /* 0x000ea20000300a00 */
[----:B------:R-:W2:Y:S01]  /*22d80*/  LDL.LU.64 R12, [R1+0x3410] ;  /* 0x00341000010c7983 */ /* 0x000ea20000300a00 */
[----:B----4-:R-:W-:-:S02]  /*22d90*/  MOV R26, R29 ;  /* 0x0000001d001a7202 */ /* 0x010fc40000000f00 */
[----:B------:R-:W-:-:S07]  /*22da0*/  MOV R27, R3 ;  /* 0x00000003001b7202 */ /* 0x000fce0000000f00 */
[C---:B---3--:R-:W-:Y:S10]  /*22db0*/  HMMA.16816.F32.BF16 R24, R4.reuse, R22, R24 ;  /* 0x000000160418723c */ /* 0x048ff40000041818 */
[----:B------:R-:W-:Y:S01]  /*22dc0*/  STL.64 [R1+0xb0], R8 ;  /* 0x0000b00801007387 */ /* 0x000fe20000100a00 */
[----:B------:R0:W-:Y:S03]  /*22dd0*/  STL.64 [R1+0xb8], R10 ;  /* 0x0000b80a01007387 */ /* 0x0001e60000100a00 */
[----:B------:R-:W-:Y:S04]  /*22de0*/  LDSM.16.MT88.4 R20, [R2+0x5080] ;  /* 0x005080000214783b */ /* 0x000fe80000004200 */
[----:B0-----:R-:W3:Y:S01]  /*22df0*/  LDL.LU.64 R10, [R1+0x3408] ;  /* 0x00340800010a7983 */ /* 0x001ee20000300a00 */
[----:B------:R-:W3:Y:S02]  /*22e00*/  LDL.LU.64 R8, [R1+0x3400] ;  /* 0x0034000001087983 */ /* 0x000ee40000300a00 */
[----:B------:R-:W4:Y:S02]  /*22e10*/  LDL R28, [R1+0x640] ;  /* 0x00064000011c7983 */ /* 0x000f240000100800 */
[----:B------:R-:W-:Y:S01]  /*22e20*/  STL.64 [R1+0xa0], R24 ;  /* 0x0000a01801007387 */ /* 0x000fe20000100a00 */
[----:B------:R0:W-:Y:S03]  /*22e30*/  STL.64 [R1+0xa8], R26 ;  /* 0x0000a81a01007387 */ /* 0x0001e60000100a00 */
[----:B0-----:R-:W3:Y:S01]  /*22e40*/  LDL R27, [R1+0x1564] ;  /* 0x00156400011b7983 */ /* 0x001ee20000100800 */
[C---:B--2---:R-:W-:Y:S03]  /*22e50*/  HMMA.16816.F32.BF16 R12, R4.reuse, R18, R12 ;  /* 0x00000012040c723c */ /* 0x044fe6000004180c */
[----:B------:R-:W0:Y:S11]  /*22e60*/  LDSM.16.MT88.4 R16, [R0+0x5000] ;  /* 0x005000000010783b */ /* 0x000e360000004200 */
[----:B------:R-:W-:Y:S09]  /*22e70*/  @!UPT UIADD3 URZ, URZ, URZ, URZ ;  /* 0x0000003f3f3ff290 */ /* 0x000ff2000fffe03f */
[----:B------:R-:W-:Y:S01]  /*22e80*/  STL.64 [R1+0x90], R12 ;  /* 0x0000900c01007387 */ /* 0x000fe20000100a00 */
[----:B------:R-:W-:Y:S02]  /*22e90*/  STL.64 [R1+0x98], R14 ;  /* 0x0000980e01007387 */ /* 0x000fe40000100a00 */
[----:B------:R-:W1:Y:S01]  /*22ea0*/  LDSM.16.MT88.4 R12, [R0+0x5080] ;  /* 0x00508000000c783b */ /* 0x000e620000004200 */
[----:B0-----:R-:W-:Y:S03]  /*22eb0*/  STL [R1+0x33c4], R17 ;  /* 0x0033c41101007387 */ /* 0x001fe60000100800 */
[----:B------:R-:W-:Y:S02]  /*22ec0*/  STL [R1+0x33c0], R18 ;  /* 0x0033c01201007387 */ /* 0x000fe40000100800 */
[----:B------:R-:W-:Y:S01]  /*22ed0*/  STL [R1+0x33bc], R19 ;  /* 0x0033bc1301007387 */ /* 0x000fe20000100800 */
[----:B-1----:R0:W-:Y:S01]  /*22ee0*/  STL.64 [R1+0x3388], R14 ;  /* 0x0033880e01007387 */ /* 0x0021e20000100a00 */
[----:B------:R-:W-:Y:S03]  /*22ef0*/  STL.64 [R1+0x3380], R12 ;  /* 0x0033800c01007387 */ /* 0x000fe60000100a00 */
[----:B0-----:R-:W3:Y:S01]  /*22f00*/  LDL.LU.64 R14, [R1+0x18] ;  /* 0x00001800010e7983 */ /* 0x001ee20000300a00 */
[----:B------:R0:W-:Y:S01]  /*22f10*/  STL [R1+0x32ac], R0 ;  /* 0x0032ac0001007387 */ /* 0x0001e20000100800 */
[----:B---3--:R-:W-:Y:S01]  /*22f20*/  HMMA.16816.F32.BF16 R8, R4, R14, R8 ;  /* 0x0000000e0408723c */ /* 0x008fe20000041808 */
[----:B------:R-:W-:Y:S01]  /*22f30*/  IMAD.MOV.U32 R17, RZ, RZ, R14 ;  /* 0x000000ffff117224 */ /* 0x000fe200078e000e */
[----:B0-----:R-:W-:Y:S01]  /*22f40*/  MOV R0, R15 ;  /* 0x0000000f00007202 */ /* 0x001fe20000000f00 */
[----:B------:R-:W0:Y:S11]  /*22f50*/  LDSM.16.M88.4 R4, [R27+0x10080] ;  /* 0x010080001b04783b */ /* 0x000e360000000200 */
[----:B------:R-:W-:Y:S09]  /*22f60*/  @!UPT UIADD3 URZ, URZ, URZ, URZ ;  /* 0x0000003f3f3ff290 */ /* 0x000ff2000fffe03f */
[----:B------:R-:W-:Y:S01]  /*22f70*/  STL [R1+0x50], R8 ;  /* 0x0000500801007387 */ /* 0x000fe20000100800 */
[----:B------:R-:W2:Y:S02]  /*22f80*/  LDL.LU R12, [R1+0x270] ;  /* 0x00027000010c7983 */ /* 0x000ea40000300800 */
[----:B------:R-:W2:Y:S02]  /*22f90*/  LDL.LU R13, [R1+0x274] ;  /* 0x00027400010d7983 */ /* 0x000ea40000300800 */
[----:B------:R-:W3:Y:S01]  /*22fa0*/  LDL.LU R14, [R1+0x278] ;  /* 0x00027800010e7983 */ /* 0x000ee20000300800 */
[----:B------:R-:W3:Y:S01]  /*22fb0*/  LDL.LU R15, [R1+0x27c] ;  /* 0x00027c00010f7983 */ /* 0x000ee20000300800 */
[----:B------:R-:W-:Y:S01]  /*22fc0*/  MOV R29, R9 ;  /* 0x00000009001d7202 */ /* 0x000fe20000000f00 */
[----:B------:R-:W-:Y:S01]  /*22fd0*/  IMAD.MOV.U32 R3, RZ, RZ, R10 ;  /* 0x000000ffff037224 */ /* 0x000fe200078e000a */
[----:B------:R-:W-:Y:S02]  /*22fe0*/  MOV R2, R11 ;  /* 0x0000000b00027202 */ /* 0x000fe40000000f00 */
[----:B----4-:R-:W1:Y:S04]  /*22ff0*/  LDSM.16.MT88.4 R8, [R28+0x6000] ;  /* 0x006000001c08783b */ /* 0x010e680000004200 */
[----:B---3--:R3:W-:Y:S01]  /*23000*/  STL.64 [R1+0x33d0], R14 ;  /* 0x0033d00e01007387 */ /* 0x0087e20000100a00 */
[----:B--2---:R2:W-:Y:S03]  /*23010*/  STL.64 [R1+0x33c8], R12 ;  /* 0x0033c80c01007387 */ /* 0x0045e60000100a00 */
[----:B---3--:R-:W3:Y:S01]  /*23020*/  LDL.LU.64 R14, [R1+0x78] ;  /* 0x00007800010e7983 */ /* 0x008ee20000300a00 */
[----:B0-----:R-:W-:-:S02]  /*23030*/  MOV R18, R4 ;  /* 0x0000000400127202 */ /* 0x001fc40000000f00 */
[----:B------:R-:W-:Y:S01]  /*23040*/  MOV R19, R5 ;  /* 0x0000000500137202 */ /* 0x000fe20000000f00 */
[----:B---3--:R0:W-:Y:S01]  /*23050*/  STL.64 [R1+0x33e8], R14 ;  /* 0x0033e80e01007387 */ /* 0x0081e20000100a00 */
[----:B--2---:R-:W2:Y:S02]  /*23060*/  LDL.LU R12, [R1+0x290] ;  /* 0x00029000010c7983 */ /* 0x004ea40000300800 */
[----:B------:R-:W2:Y:S01]  /*23070*/  LDL.LU R13, [R1+0x294] ;  /* 0x00029400010d7983 */ /* 0x000ea20000300800 */
[----:B0-----:R-:W2:Y:S01]  /*23080*/  LDL.LU R14, [R1+0x298] ;  /* 0x00029800010e7983 */ /* 0x001ea20000300800 */
[----:B------:R-:W2:Y:S02]  /*23090*/  LDL.LU R15, [R1+0x29c] ;  /* 0x00029c00010f7983 */ /* 0x000ea40000300800 */
[----:B------:R-:W-:Y:S02]  /*230a0*/  STL [R1+0x32a8], R2 ;  /* 0x0032a80201007387 */ /* 0x000fe40000100800 */
[----:B------:R-:W-:Y:S01]  /*230b0*/  STL [R1+0x32a4], R3 ;  /* 0x0032a40301007387 */ /* 0x000fe20000100800 */
[----:B------:R-:W-:Y:S01]  /*230c0*/  STL [R1+0x32a0], R29 ;  /* 0x0032a01d01007387 */ /* 0x000fe20000100800 */
[----:B-1----:R0:W-:Y:S02]  /*230d0*/  STL.64 [R1+0x3320], R10 ;  /* 0x0033200a01007387 */ /* 0x0021e40000100a00 */
[----:B------:R-:W-:Y:S02]  /*230e0*/  STL.64 [R1+0x3318], R8 ;  /* 0x0033180801007387 */ /* 0x000fe40000100a00 */
[----:B------:R-:W-:Y:S01]  /*230f0*/  STL.64 [R1+0x30], R4 ;  /* 0x0000300401007387 */ /* 0x000fe20000100a00 */
[----:B------:R-:W-:Y:S01]  /*23100*/  STL.64 [R1+0x38], R6 ;  /* 0x0000380601007387 */ /* 0x000fe20000100a00 */
[----:B------:R-:W-:Y:S02]  /*23110*/  STL.64 [R1+0x33e0], R18 ;  /* 0x0033e01201007387 */ /* 0x000fe40000100a00 */
[----:B------:R1:W-:Y:S02]  /*23120*/  STL [R1+0x33d8], R16 ;  /* 0x0033d81001007387 */ /* 0x0003e40000100800 */
[----:B------:R-:W3:Y:S01]  /*23130*/  LDSM.16.M88.4 R4, [R27+0x14080] ;  /* 0x014080001b04783b */ /* 0x000ee20000000200 */
[----:B0-----:R-:W-:Y:S01]  /*23140*/  MOV R10, R17 ;  /* 0x00000011000a7202 */ /* 0x001fe20000000f00 */
[----:B-1----:R-:W4:Y:S02]  /*23150*/  LDL.LU R16, [R1+0x280] ;  /* 0x0002800001107983 */ /* 0x002f240000300800 */
[----:B------:R-:W4:Y:S02]  /*23160*/  LDL.LU R17, [R1+0x284] ;  /* 0x0002840001117983 */ /* 0x000f240000300800 */
[----:B------:R-:W2:Y:S02]  /*23170*/  LDL.LU R18, [R1+0x288] ;  /* 0x0002880001127983 */ /* 0x000ea40000300800 */
[----:B------:R-:W2:Y:S02]  /*23180*/  LDL.LU R19, [R1+0x28c] ;  /* 0x00028c0001137983 */ /* 0x000ea40000300800 */
[----:B------:R-:W-:Y:S01]  /*23190*/  IMAD.MOV.U32 R11, RZ, RZ, R0 ;  /* 0x000000ffff0b7224 */ /* 0x000fe200078e0000 */
[----:B--2---:R0:W-:Y:S01]  /*231a0*/  STL.64 [R1+0x33f8], R18 ;  /* 0x0033f81201007387 */ /* 0x0041e20000100a00 */
[----:B----4-:R-:W-:Y:S03]  /*231b0*/  STL.64 [R1+0x33f0], R16 ;  /* 0x0033f01001007387 */ /* 0x010fe60000100a00 */
[----:B0-----:R-:W2:Y:S01]  /*231c0*/  LDL.64 R18, [R1+0x88] ;  /* 0x0000880001127983 */ /* 0x001ea20000100a00 */
[----:B---3--:R-:W-:Y:S02]  /*231d0*/  STL.64 [R1+0x20], R4 ;  /* 0x0000200401007387 */ /* 0x008fe40000100a00 */
[----:B------:R-:W-:Y:S02]  /*231e0*/  STL.64 [R1+0x28], R6 ;  /* 0x0000280601007387 */ /* 0x000fe40000100a00 */
[----:B------:R-:W0:Y:S04]  /*231f0*/  LDSM.16.M88.4 R4, [R27+0x18080] ;  /* 0x018080001b04783b */ /* 0x000e280000000200 */
[----:B0-----:R-:W-:Y:S01]  /*23200*/  STL.64 [R1], R4 ;  /* 0x0000000401007387 */ /* 0x001fe20000100a00 */
[----:B------:R-:W-:-:S02]  /*23210*/  IMAD.MOV.U32 R8, RZ, RZ, R4 ;  /* 0x000000ffff087224 */ /* 0x000fc400078e0004 */
[----:B------:R-:W-:Y:S01]  /*23220*/  STL.64 [R1+0x8], R6 ;  /* 0x0000080601007387 */ /* 0x000fe20000100a00 */
[----:B------:R-:W-:Y:S02]  /*23230*/  MOV R0, R5 ;  /* 0x0000000500007202 */ /* 0x000fe40000000f00 */
[----:B------:R-:W0:Y:S02]  /*23240*/  LDSM.16.M88.4 R4, [R27+0x1c080] ;  /* 0x01c080001b04783b */ /* 0x000e240000000200 */
[----:B------:R-:W1:Y:S02]  /*23250*/  LDSM.16.MT88.4 R24, [R28+0x6080] ;  /* 0x006080001c18783b */ /* 0x000e640000004200 */
[----:B0-----:R-:W-:Y:S02]  /*23260*/  STL [R1+0x313c], R6 ;  /* 0x00313c0601007387 */ /* 0x001fe40000100800 */
[----:B------:R-:W-:Y:S02]  /*23270*/  STL [R1+0x3138], R7 ;  /* 0x0031380701007387 */ /* 0x000fe40000100800 */
[----:B------:R0:W-:Y:S02]  /*23280*/  STL.64 [R1+0x3328], R4 ;  /* 0x0033280401007387 */ /* 0x0001e40000100a00 */
[----:B0-----:R-:W3:Y:S01]  /*23290*/  LDL.LU R4, [R1+0x250] ;  /* 0x0002500001047983 */ /* 0x001ee20000300800 */
[----:B------:R-:W3:Y:S02]  /*232a0*/  LDL.LU R5, [R1+0x254] ;  /* 0x0002540001057983 */ /* 0x000ee40000300800 */
[----:B------:R-:W3:Y:S02]  /*232b0*/  LDL.LU R6, [R1+0x258] ;  /* 0x0002580001067983 */ /* 0x000ee40000300800 */
[----:B------:R-:W3:Y:S01]  /*232c0*/  LDL.LU R7, [R1+0x25c] ;  /* 0x00025c0001077983 */ /* 0x000ee20000300800 */
[----:B-1----:R0:W-:Y:S01]  /*232d0*/  STL.64 [R1+0x32e0], R26 ;  /* 0x0032e01a01007387 */ /* 0x0021e20000100a00 */
[----:B------:R-:W-:Y:S03]  /*232e0*/  STL.64 [R1+0x32d8], R24 ;  /* 0x0032d81801007387 */ /* 0x000fe60000100a00 */
[----:B0-----:R-:W4:Y:S01]  /*232f0*/  LDL.LU.64 R26, [R1+0x68] ;  /* 0x00006800011a7983 */ /* 0x001f220000300a00 */
[----:B--2---:R-:W-:Y:S01]  /*23300*/  HMMA.16816.F32.BF16 R12, R20, R18, R12 ;  /* 0x00000012140c723c */ /* 0x004fe2000004180c */
[----:B------:R-:W-:-:S02]  /*23310*/  MOV R28, R19 ;  /* 0x00000013001c7202 */ /* 0x000fc40000000f00 */
[----:B------:R-:W2:Y:S01]  /*23320*/  LDL.LU.64 R18, [R1+0x33f8] ;  /* 0x0033f80001127983 */ /* 0x000ea20000300a00 */
[----:B------:R-:W2:Y:S11]  /*23330*/  LDL.LU.64 R16, [R1+0x33f0] ;  /* 0x0033f00001107983 */ /* 0x000eb60000300a00 */
[----:B------:R-:W-:Y:S08]  /*23340*/  @!UPT UIADD3 URZ, URZ, URZ, URZ ;  /* 0x0000003f3f3ff290 */ /* 0x000ff0000fffe03f */
[----:B------:R-:W-:Y:S01]  /*23350*/  STL [R1+0xc0], R12 ;  /* 0x0000c00c01007387 */ /* 0x000fe20000100800 */
[----:B------:R-:W-:Y:S02]  /*23360*/  MOV R3, R14 ;  /* 0x0000000e00037202 */ /* 0x000fe40000000f00 */
[----:B------:R-:W-:Y:S02]  /*23370*/  MOV R29, R15 ;  /* 0x0000000f001d7202 */ /* 0x000fe40000000f00 */
[----:B------:R-:W2:Y:S01]  /*23380*/  LDL.LU.64 R14, [R1+0x33e8] ;  /* 0x0033e800010e7983 */ /* 0x000ea20000300a00 */
[----:B------:R-:W-:-:S05]  /*23390*/  IMAD.MOV.U32 R2, RZ, RZ, R13 ;  /* 0x000000ffff027224 */ /* 0x000fca00078e000d */
[----:B------:R0:W-:Y:S01]  /*233a0*/  STL [R1+0x32b0], R2 ;  /* 0x0032b00201007387 */ /* 0x0001e20000100800 */
[C---:B--2---:R-:W-:Y:S01]  /*233b0*/  HMMA.16816.F32.BF16 R16, R20.reuse, R14, R16 ;  /* 0x0000000e1410723c */ /* 0x044fe20000041810 */
[----:B0-----:R-:W-:Y:S11]  /*233c0*/  MOV R2, R15 ;  /* 0x0000000f00027202 */ /* 0x001ff60000000f00 */
[----:B------:R-:W-:Y:S11]  /*233d0*/  @!UPT UIADD3 URZ, URZ, URZ, URZ ;  /* 0x0000003f3f3ff290 */ /* 0x000ff6000fffe03f */
[----:B------:R0:W-:Y:S01]  /*233e0*/  STL.64 [R1+0xe0], R16 ;  /* 0x0000e01001007387 */ /* 0x0001e20000100a00 */
[----:B------:R1:W-:Y:S02]  /*233f0*/  STL.64 [R1+0xe8], R18 ;  /* 0x0000e81201007387 */ /* 0x0003e40000100a00 */
[----:B0-----:R-:W-:Y:S01]  /*23400*/  IMAD.MOV.U32 R17, RZ, RZ, R14 ;  /* 0x000000ffff117224 */ /* 0x001fe200078e000e */
[----:B-1----:R-:W2:Y:S01]  /*23410*/  LDL.LU.64 R18, [R1+0x33e0] ;  /* 0x0033e00001127983 */ /* 0x002ea20000300a00 */
[----:B------:R-:W2:Y:S02]  /*23420*/  LDL.LU R16, [R1+0x33d8] ;  /* 0x0033d80001107983 */ /* 0x000ea40000300800 */
[----:B------:R-:W2:Y:S02]  /*23430*/  LDL.LU.64 R14, [R1+0x33d0] ;  /* 0x0033d000010e7983 */ /* 0x000ea40000300a00 */
[----:B------:R-:W2:Y:S01]  /*23440*/  LDL.LU.64 R12, [R1+0x33c8] ;  /* 0x0033c800010c7983 */ /* 0x000ea20000300a00 */
[----:B---3--:R-:W-:Y:S01]  /*23450*/  HMMA.16816.F32.BF16 R4, R20, R10, R4 ;  /* 0x0000000a1404723c */ /* 0x008fe20000041804 */
[----:B----4-:R-:W-:-:S07]  /*23460*/  IMAD.MOV.U32 R9, RZ, RZ, R27 ;  /* 0x000000ffff097224 */ /* 0x010fce00078e001b */
[----:B--2---:R-:W-:Y:S11]  /*23470*/  HMMA.16816.F32.BF16 R12, R20, R26, R12 ;  /* 0x0000001a140c723c */ /* 0x004ff6000004180c */
[----:B------:R-:W-:Y:S11]  /*23480*/  @!UPT UIADD3 URZ, URZ, URZ, URZ ;  /* 0x0000003f3f3ff290 */ /* 0x000ff6000fffe03f */
[----:B------:R-:W-:Y:S01]  /*23490*/  @!UPT UIADD3 URZ, URZ, URZ, URZ ;  /* 0x0000003f3f3ff290 */ /* 0x000fe2000fffe03f */
[----:B------:R0:W-:Y:S01]  /*234a0*/  STL.64 [R1+0x300], R12 ;  /* 0x0003000c01007387 */ /* 0x0001e20000100a00 */
[----:B------:R-:W-:Y:S02]  /*234b0*/  STL.64 [R1+0x308], R14 ;  /* 0x0003080e01007387 */ /* 0x000fe40000100a00 */
[----:B------:R-:W-:Y:S02]  /*234c0*/  STL.64 [R1+0x3398], R10 ;  /* 0x0033980a01007387 */ /* 0x000fe40000100a00 */
[----:B------:R-:W-:Y:S01]  /*234d0*/  STL [R1+0x3390], R8 ;  /* 0x0033900801007387 */ /* 0x000fe20000100800 */
[----:B------:R1:W-:Y:S01]  /*234e0*/  STL.64 [R1+0xf0], R4 ;  /* 0x0000f00401007387 */ /* 0x0003e20000100a00 */
[----:B------:R2:W-:Y:S02]  /*234f0*/  STL.64 [R1+0xf8], R6 ;  /* 0x0000f80601007387 */ /* 0x0005e40000100a00 */
[----:B------:R-:W3:Y:S02]  /*23500*/  LDL.LU R24, [R1+0x180] ;  /* 0x0001800001187983 */ /* 0x000ee40000300800 */
[----:B------:R-:W3:Y:S01]  /*23510*/  LDL.LU R25, [R1+0x184] ;  /* 0x0001840001197983 */ /* 0x000ee20000300800 */
[----:B0-----:R-:W-:-:S02]  /*23520*/  MOV R12, R26 ;  /* 0x0000001a000c7202 */ /* 0x001fc40000000f00 */
[----:B------:R-:W4:Y:S01]  /*23530*/  LDL.LU R26, [R1+0x188] ;  /* 0x00018800011a7983 */ /* 0x000f220000300800 */
[----:B------:R-:W4:Y:S02]  /*23540*/  LDL.LU R27, [R1+0x18c] ;  /* 0x00018c00011b7983 */ /* 0x000f240000300800 */
[----:B-1----:R-:W3:Y:S02]  /*23550*/  LDL.LU R4, [R1+0x1c0] ;  /* 0x0001c00001047983 */ /* 0x002ee40000300800 */
[----:B------:R-:W3:Y:S01]  /*23560*/  LDL.LU R5, [R1+0x1c4] ;  /* 0x0001c40001057983 */ /* 0x000ee20000300800 */
[----:B--2---:R-:W2:Y:S01]  /*23570*/  LDL.LU R6, [R1+0x1c8] ;  /* 0x0001c80001067983 */ /* 0x004ea20000300800 */
[----:B------:R-:W2:Y:S03]  /*23580*/  LDL.LU R7, [R1+0x1cc] ;  /* 0x0001cc0001077983 */ /* 0x000ea60000300800 */
[----:B--2---:R0:W-:Y:S01]  /*23590*/  STL.64 [R1+0x3338], R6 ;  /* 0x0033380601007387 */ /* 0x0041e20000100a00 */
[----:B---3--:R-:W-:Y:S01]  /*235a0*/  STL.64 [R1+0x3330], R4 ;  /* 0x0033300401007387 */ /* 0x008fe20000100a00 */
[----:B0-----:R-:W-:-:S02]  /*235b0*/  MOV R6, R12 ;  /* 0x0000000c00067202 */ /* 0x001fc40000000f00 */
[----:B------:R-:W-:-:S05]  /*235c0*/  MOV R7, R9 ;  /* 0x0000000900077202 */ /* 0x000fca0000000f00 */
[----:B------:R-:W-:Y:S01]  /*235d0*/  STL.64 [R1+0x33a0], R6 ;  /* 0x0033a00601007387 */ /* 0x000fe20000100a00 */
[----:B----4-:R-:W-:Y:S02]  /*235e0*/  STL.64 [R1+0x32f0], R26 ;  /* 0x0032f01a01007387 */ /* 0x010fe40000100a00 */
[----:B------:R0:W-:Y:S02]  /*235f0*/  STL.64 [R1+0x32e8], R24 ;  /* 0x0032e81801007387 */ /* 0x0001e40000100a00 */
[----:B0-----:R-:W2:Y:S01]  /*23600*/  LDL.LU R24, [R1+0x190] ;  /* 0x0001900001187983 */ /* 0x001ea20000300800 */
[----:B------:R-:W2:Y:S02]  /*23610*/  LDL.LU R25, [R1+0x194] ;  /* 0x0001940001197983 */ /* 0x000ea40000300800 */
[----:B------:R-:W3:Y:S02]  /*23620*/  LDL.LU R26, [R1+0x198] ;  /* 0x00019800011a7983 */ /* 0x000ee40000300800 */
[----:B------:R-:W3:Y:S02]  /*23630*/  LDL.LU R27, [R1+0x19c] ;  /* 0x00019c00011b7983 */ /* 0x000ee40000300800 */
[----:B---3--:R-:W-:Y:S01]  /*23640*/  STL.64 [R1+0x3300], R26 ;  /* 0x0033001a01007387 */ /* 0x008fe20000100a00 */
[----:B--2---:R0:W-:Y:S03]  /*23650*/  STL.64 [R1+0x32f8], R24 ;  /* 0x0032f81801007387 */ /* 0x0041e60000100a00 */
        /* <DEDUP_REMOVED lines=9> */
[----:B------:R-:W3:Y:S01]  /*236f0*/  LDL.LU R27, [R1+0x1bc] ;  /* 0x0001bc00011b7983 */ /* 0x000ee20000300800 */
[----:B------:R-:W4:Y:S01]  /*23700*/  LDL.LU R4, [R1+0x230] ;  /* 0x0002300001047983 */ /* 0x000f220000300800 */
[----:B------:R-:W4:Y:S02]  /*23710*/  LDL.LU R5, [R1+0x234] ;  /* 0x0002340001057983 */ /* 0x000f240000300800 */
[----:B------:R-:W2:Y:S02]  /*23720*/  LDL.LU R6, [R1+0x238] ;  /* 0x0002380001067983 */ /* 0x000ea40000300800 */
[----:B------:R-:W2:Y:S02]  /*23730*/  LDL.LU R7, [R1+0x23c] ;  /* 0x00023c0001077983 */ /* 0x000ea40000300800 */
[----:B--2---:R-:W-:Y:S01]  /*23740*/  STL.64 [R1+0x33b0], R6 ;  /* 0x0033b00601007387 */ /* 0x004fe20000100a00 */
[----:B----4-:R0:W-:Y:S03]  /*23750*/  STL.64 [R1+0x33a8], R4 ;  /* 0x0033a80401007387 */ /* 0x0101e60000100a00 */
[----:B0-----:R-:W2:Y:S01]  /*23760*/  LDL.LU R4, [R1+0x260] ;  /* 0x0002600001047983 */ /* 0x001ea20000300800 */
[----:B------:R-:W2:Y:S02]  /*23770*/  LDL.LU R5, [R1+0x264] ;  /* 0x0002640001057983 */ /* 0x000ea40000300800 */
[----:B------:R-:W2:Y:S02]  /*23780*/  LDL.LU R6, [R1+0x268] ;  /* 0x0002680001067983 */ /* 0x000ea40000300800 */
[----:B------:R-:W2:Y:S01]  /*23790*/  LDL.LU R7, [R1+0x26c] ;  /* 0x00026c0001077983 */ /* 0x000ea20000300800 */
[----:B------:R-:W4:Y:S01]  /*237a0*/  LDL.LU R12, [R1+0x210] ;  /* 0x00021000010c7983 */ /* 0x000f220000300800 */
[----:B------:R-:W4:Y:S02]  /*237b0*/  LDL.LU R13, [R1+0x214] ;  /* 0x00021400010d7983 */ /* 0x000f240000300800 */
[----:B------:R-:W4:Y:S02]  /*237c0*/  LDL.LU R14, [R1+0x218] ;  /* 0x00021800010e7983 */ /* 0x000f240000300800 */
[----:B------:R-:W4:Y:S01]  /*237d0*/  LDL.LU R15, [R1+0x21c] ;  /* 0x00021c00010f7983 */ /* 0x000f220000300800 */
[----:B------:R-:W2:Y:S01]  /*237e0*/  LDL.LU R8, [R1+0x220] ;  /* 0x0002200001087983 */ /* 0x000ea20000300800 */
[----:B------:R-:W2:Y:S02]  /*237f0*/  LDL.LU R9, [R1+0x224] ;  /* 0x0002240001097983 */ /* 0x000ea40000300800 */
[----:B------:R-:W2:Y:S02]  /*23800*/  LDL.LU R10, [R1+0x228] ;  /* 0x00022800010a7983 */ /* 0x000ea40000300800 */
[----:B------:R-:W2:Y:S01]  /*23810*/  LDL.LU R11, [R1+0x22c] ;  /* 0x00022c00010b7983 */ /* 0x000ea20000300800 */
[----:B---3--:R-:W-:Y:S01]  /*23820*/  STL.64 [R1+0x3348], R26 ;  /* 0x0033481a01007387 */ /* 0x008fe20000100a00 */
[----:B------:R0:W-:Y:S03]  /*23830*/  STL.64 [R1+0x3340], R24 ;  /* 0x0033401801007387 */ /* 0x0001e60000100a00 */
[----:B0-----:R-:W3:Y:S01]  /*23840*/  LDL.LU R24, [R1+0x1d0] ;  /* 0x0001d00001187983 */ /* 0x001ee20000300800 */
[----:B------:R-:W3:Y:S02]  /*23850*/  LDL.LU R25, [R1+0x1d4] ;  /* 0x0001d40001197983 */ /* 0x000ee40000300800 */
[----:B------:R-:W2:Y:S02]  /*23860*/  LDL.LU R26, [R1+0x1d8] ;  /* 0x0001d800011a7983 */ /* 0x000ea40000300800 */
[----:B------:R-:W2:Y:S02]  /*23870*/  LDL.LU R27, [R1+0x1dc] ;  /* 0x0001dc00011b7983 */ /* 0x000ea40000300800 */
[----:B--2---:R0:W-:Y:S01]  /*23880*/  STL.64 [R1+0x3358], R26 ;  /* 0x0033581a01007387 */ /* 0x0041e20000100a00 */
[----:B---3--:R-:W-:Y:S02]  /*23890*/  STL.64 [R1+0x3350], R24 ;  /* 0x0033501801007387 */ /* 0x008fe40000100a00 */
[----:B0-----:R-:W-:-:S02]  /*238a0*/  IMAD.MOV.U32 R26, RZ, RZ, R17 ;  /* 0x000000ffff1a7224 */ /* 0x001fc400078e0011 */
[----:B------:R-:W2:Y:S01]  /*238b0*/  LDL.LU R17, [R1+0x33c4] ;  /* 0x0033c40001117983 */ /* 0x000ea20000300800 */
[----:B------:R-:W3:Y:S02]  /*238c0*/  LDL R22, [R1+0x1514] ;  /* 0x0015140001167983 */ /* 0x000ee40000100800 */
[----:B------:R-:W3:Y:S01]  /*238d0*/  LDL R23, [R1+0x1510] ;  /* 0x0015100001177983 */ /* 0x000ee20000100800 */
[----:B------:R-:W-:Y:S01]  /*238e0*/  MOV R20, R18 ;  /* 0x0000001200147202 */ /* 0x000fe20000000f00 */
[----:B------:R-:W-:Y:S01]  /*238f0*/  IMAD.MOV.U32 R21, RZ, RZ, R19 ;  /* 0x000000ffff157224 */ /* 0x000fe200078e0013 */
[----:B---3--:R-:W-:Y:S01]  /*23900*/  STL.64 [R1+0x32c8], R22 ;  /* 0x0032c81601007387 */ /* 0x008fe20000100a00 */
[----:B------:R-:W2:Y:S02]  /*23910*/  LDL.LU R18, [R1+0x33c0] ;  /* 0x0033c00001127983 */ /* 0x000ea40000300800 */
[----:B------:R-:W2:Y:S02]  /*23920*/  LDL.LU R19, [R1+0x33bc] ;  /* 0x0033bc0001137983 */ /* 0x000ea40000300800 */
[----:B------:R0:W-:Y:S02]  /*23930*/  STL.64 [R1+0x3360], R20 ;  /* 0x0033601401007387 */ /* 0x0001e40000100a00 */
[----:B0-----:R-:W3:Y:S01]  /*23940*/  LDL.LU R20, [R1+0x1f0] ;  /* 0x0001f00001147983 */ /* 0x001ee20000300800 */
[----:B------:R-:W3:Y:S02]  /*23950*/  LDL.LU R21, [R1+0x1f4] ;  /* 0x0001f40001157983 */ /* 0x000ee40000300800 */
[----:B------:R-:W2:Y:S02]  /*23960*/  LDL.LU R22, [R1+0x1f8] ;  /* 0x0001f80001167983 */ /* 0x000ea40000300800 */
[----:B------:R-:W2:Y:S02]  /*23970*/  LDL.LU R23, [R1+0x1fc] ;  /* 0x0001fc0001177983 */ /* 0x000ea40000300800 */
[----:B--2---:R0:W-:Y:S01]  /*23980*/  STL.64 [R1+0x3370], R22 ;  /* 0x0033701601007387 */ /* 0x0041e20000100a00 */
[----:B---3--:R-:W-:Y:S03]  /*23990*/  STL.64 [R1+0x3368], R20 ;  /* 0x0033681401007387 */ /* 0x008fe60000100a00 */
[----:B0-----:R-:W2:Y:S01]  /*239a0*/  LDL.LU R22, [R1+0x88] ;  /* 0x0000880001167983 */ /* 0x001ea20000300800 */
[----:B------:R-:W-:-:S02]  /*239b0*/  MOV R23, R28 ;  /* 0x0000001c00177202 */ /* 0x000fc40000000f00 */
[----:B------:R-:W3:Y:S05]  /*239c0*/  LDL.LU R28, [R1+0x33b8] ;  /* 0x0033b800011c7983 */ /* 0x000eea0000300800 */
[----:B--2---:R-:W-:Y:S11]  /*239d0*/  HMMA.16816.F32.BF16 R4, R16, R22, R4 ;  /* 0x000000161004723c */ /* 0x004ff60000041804 */
[----:B------:R-:W-:Y:S11]  /*239e0*/  @!UPT UIADD3 URZ, URZ, URZ, URZ ;  /* 0x0000003f3f3ff290 */ /* 0x000ff6000fffe03f */
[----:B------:R-:W-:Y:S01]  /*239f0*/  @!UPT UIADD3 URZ, URZ, URZ, URZ ;  /* 0x0000003f3f3ff290 */ /* 0x000fe2000fffe03f */
[----:B------:R-:W-:Y:S01]  /*23a00*/  STL.64 [R1+0x2e0], R4 ;  /* 0x0002e00401007387 */ /* 0x000fe20000100a00 */
[----:B------:R0:W-:Y:S03]  /*23a10*/  STL.64 [R1+0x2e8], R6 ;  /* 0x0002e80601007387 */ /* 0x0001e60000100a00 */
[----:B0-----:R-:W2:Y:S01]  /*23a20*/  LDL.LU.64 R6, [R1+0x33b0] ;  /* 0x0033b00001067983 */ /* 0x001ea20000300a00 */
[----:B------:R-:W2:Y:S01]  /*23a30*/  LDL.LU.64 R4, [R1+0x33a8] ;  /* 0x0033a80001047983 */ /* 0x000ea20000300a00 */
[----:B------:R-:W-:-:S07]  /*23a40*/  MOV R27, R2 ;  /* 0x00000002001b7202 */ /* 0x000fce0000000f00 */
[C---:B--2---:R-:W-:Y:S11]  /*23a50*/  HMMA.16816.F32.BF16 R4, R16.reuse, R26, R4 ;  /* 0x0000001a1004723c */ /* 0x044ff60000041804 */
[----:B------:R-:W-:Y:S11]  /*23a60*/  @!UPT UIADD3 URZ, URZ, URZ, URZ ;  /* 0x0000003f3f3ff290 */ /* 0x000ff6000fffe03f */
[----:B------:R-:W-:Y:S01]  /*23a70*/  @!UPT UIADD3 URZ, URZ, URZ, URZ ;  /* 0x0000003f3f3ff290 */ /* 0x000fe2000fffe03f */
[----:B------:R-:W-:Y:S01]  /*23a80*/  STL.64 [R1+0x2d0], R4 ;  /* 0x0002d00401007387 */ /* 0x000fe20000100a00 */
[----:B------:R0:W-:Y:S03]  /*23a90*/  STL.64 [R1+0x2d8], R6 ;  /* 0x0002d80601007387 */ /* 0x0001e60000100a00 */
[----:B0-----:R-:W2:Y:S01]  /*23aa0*/  LDL.LU.64 R6, [R1+0x33a0] ;  /* 0x0033a00001067983 */ /* 0x001ea20000300a00 */
[----:B------:R0:W-:Y:S02]  /*23ab0*/  STL.64 [R1+0x3378], R26 ;  /* 0x0033781a01007387 */ /* 0x0001e40000100a00 */
[----:B------:R-:W3:Y:S02]  /*23ac0*/  LDL.LU R24, [R1+0x200] ;  /* 0x0002000001187983 */ /* 0x000ee40000300800 */
[----:B------:R-:W3:Y:S01]  /*23ad0*/  LDL.LU R25, [R1+0x204] ;  /* 0x0002040001197983 */ /* 0x000ee20000300800 */
[----:B0-----:R-:W3:Y:S01]  /*23ae0*/  LDL.LU R26, [R1+0x208] ;  /* 0x00020800011a7983 */ /* 0x001ee20000300800 */
[C---:B--2---:R-:W-:Y:S11]  /*23af0*/  HMMA.16816.F32.BF16 R8, R16.reuse, R6, R8 ;  /* 0x000000061008723c */ /* 0x044ff60000041808 */
[----:B------:R-:W-:Y:S11]  /*23b00*/  @!UPT UIADD3 URZ, URZ, URZ, URZ ;  /* 0x0000003f3f3ff290 */ /* 0x000ff6000fffe03f */
[----:B------:R-:W-:Y:S01]  /*23b10*/  @!UPT UIADD3 URZ, URZ, URZ, URZ ;  /* 0x0000003f3f3ff290 */ /* 0x000fe2000fffe03f */
[----:B------:R-:W-:Y:S01]  /*23b20*/  STL.64 [R1+0x2c0], R8 ;  /* 0x0002c00801007387 */ /* 0x000fe20000100a00 */
[----:B------:R0:W-:Y:S03]  /*23b30*/  STL.64 [R1+0x2c8], R10 ;  /* 0x0002c80a01007387 */ /* 0x0001e60000100a00 */
[----:B0-----:R-:W4:Y:S01]  /*23b40*/  LDL.LU.64 R10, [R1+0x3398] ;  /* 0x00339800010a7983 */ /* 0x001f220000300a00 */
[----:B------:R-:W2:Y:S01]  /*23b50*/  LDL.LU R8, [R1+0x3390] ;  /* 0x0033900001087983 */ /* 0x000ea20000300800 */
[----:B---3--:R-:W-:Y:S01]  /*23b60*/  MOV R27, R28 ;  /* 0x0000001c001b7202 */ /* 0x008fe20000000f00 */
[----:B----4-:R-:W-:Y:S01]  /*23b70*/  HMMA.16816.F32.BF16 R16, R16, R10, R12 ;  /* 0x0000000a1010723c */ /* 0x010fe2000004180c */
[----:B------:R-:W3:Y:S01]  /*23b80*/  LDL.LU.64 R14, [R1+0x3388] ;  /* 0x00338800010e7983 */ /* 0x000ee20000300a00 */
[----:B------:R-:W3:Y:S11]  /*23b90*/  LDL.LU.64 R12, [R1+0x3380] ;  /* 0x00338000010c7983 */ /* 0x000ef60000300a00 */
[----:B------:R-:W-:Y:S10]  /*23ba0*/  @!UPT UIADD3 URZ, URZ, URZ, URZ ;  /* 0x0000003f3f3ff290 */ /* 0x000ff4000fffe03f */
[----:B------:R-:W-:Y:S01]  /*23bb0*/  STL.64 [R1+0x260], R16 ;  /* 0x0002601001007387 */ /* 0x000fe20000100a00 */
[----:B------:R-:W-:Y:S01]  /*23bc0*/  STL.64 [R1+0x268], R18 ;  /* 0x0002681201007387 */ /* 0x000fe20000100a00 */
[C---:B---3--:R-:W-:Y:S02]  /*23bd0*/  HMMA.16816.F32.BF16 R20, R12.reuse, R22, R24 ;  /* 0x000000160c14723c */ /* 0x048fe40000041818 */
[----:B------:R-:W3:Y:S11]  /*23be0*/  LDL.LU.64 R26, [R1+0x3378] ;  /* 0x00337800011a7983 */ /* 0x000ef60000300a00 */
[----:B------:R-:W-:Y:S10]  /*23bf0*/  @!UPT UIADD3 URZ, URZ, URZ, URZ ;  /* 0x0000003f3f3ff290 */ /* 0x000ff4000fffe03f */
[----:B------:R-:W-:Y:S01]  /*23c00*/  STL.64 [R1+0x210], R20 ;  /* 0x0002101401007387 */ /* 0x000fe20000100a00 */
[----:B------:R0:W-:Y:S03]  /*23c10*/  STL.64 [R1+0x218], R22 ;  /* 0x0002181601007387 */ /* 0x0001e60000100a00 */
[----:B0-----:R-:W3:Y:S01]  /*23c20*/  LDL.LU.64 R22, [R1+0x3370] ;  /* 0x0033700001167983 */ /* 0x001ee20000300a00 */
[----:B------:R-:W3:Y:S02]  /*23c30*/  LDL.LU.64 R20, [R1+0x3368] ;  /* 0x0033680001147983 */ /* 0x000ee40000300a00 */
[C---:B---3--:R-:W-:Y:S01]  /*23c40*/  HMMA.16816.F32.BF16 R24, R12.reuse, R26, R20 ;  /* 0x0000001a0c18723c */ /* 0x048fe20000041814 */
[----:B------:R-:W3:Y:S11]  /*23c50*/  LDL.LU.64 R20, [R1+0x3360] ;  /* 0x0033600001147983 */ /* 0x000ef60000300a00 */
[----:B------:R-:W-:Y:S11]  /*23c60*/  @!UPT UIADD3 URZ, URZ, URZ, URZ ;  /* 0x0000003f3f3ff290 */ /* 0x000ff6000fffe03f */
[----:B------:R-:W-:Y:S01]  /*23c70*/  STL.64 [R1+0x250], R24 ;  /* 0x0002501801007387 */ /* 0x000fe20000100a00 */
[----:B------:R0:W-:Y:S01]  /*23c80*/  STL [R1+0x258], R26 ;  /* 0x0002581a01007387 */ /* 0x0001e20000100800 */
[----:B------:R-:W-:Y:S02]  /*23c90*/  MOV R28, R27 ;  /* 0x0000001b001c7202 */ /* 0x000fe40000000f00 */
[----:B0-----:R-:W4:Y:S01]  /*23ca0*/  LDL.LU.64 R26, [R1+0x3358] ;  /* 0x00335800011a7983 */ /* 0x001f220000300a00 */
[----:B------:R-:W4:Y:S02]  /*23cb0*/  LDL.LU.64 R24, [R1+0x3350] ;  /* 0x0033500001187983 */ /* 0x000f240000300a00 */
[C---:B----4-:R-:W-:Y:S01]  /*23cc0*/  HMMA.16816.F32.BF16 R4, R12.reuse, R6, R24 ;  /* 0x000000060c04723c */ /* 0x050fe20000041818 */
[----:B------:R-:W3:Y:S01]  /*23cd0*/  LDL.LU.64 R26, [R1+0x3348] ;  /* 0x00334800011a7983 */ /* 0x000ee20000300a00 */
[----:B------:R-:W3:Y:S11]  /*23ce0*/  LDL.LU.64 R24, [R1+0x3340] ;  /* 0x0033400001187983 */ /* 0x000ef60000300a00 */
[----:B------:R-:W-:Y:S10]  /*23cf0*/  @!UPT UIADD3 URZ, URZ, URZ, URZ ;  /* 0x0000003f3f3ff290 */ /* 0x000ff4000fffe03f */
[----:B------:R-:W-:Y:S01]  /*23d00*/  STL.64 [R1+0x2b0], R4 ;  /* 0x0002b00401007387 */ /* 0x000fe20000100a00 */
[----:B------:R0:W-:Y:S03]  /*23d10*/  STL.64 [R1+0x2b8], R6 ;  /* 0x0002b80601007387 */ /* 0x0001e60000100a00 */
[----:B0-----:R-:W4:Y:S01]  /*23d20*/  LDL.LU.64 R6, [R1+0x3338] ;  /* 0x0033380001067983 */ /* 0x001f220000300a00 */
[----:B------:R-:W4:Y:S02]  /*23d30*/  LDL.LU.64 R4, [R1+0x3330] ;  /* 0x0033300001047983 */ /* 0x000f240000300a00 */
[----:B--2---:R-:W-:Y:S01]  /*23d40*/  IMAD.MOV.U32 R16, RZ, RZ, R8 ;  /* 0x000000ffff107224 */ /* 0x004fe200078e0008 */
[----:B----4-:R-:W-:Y:S01]  /*23d50*/  HMMA.16816.F32.BF16 R12, R12, R10, R4 ;  /* 0x0000000a0c0c723c */ /* 0x010fe20000041804 */
[----:B------:R-:W2:Y:S01]  /*23d60*/  LDL.LU.64 R4, [R1+0x3328] ;  /* 0x0033280001047983 */ /* 0x000ea20000300a00 */
[----:B------:R-:W3:Y:S02]  /*23d70*/  LDL.LU.64 R10, [R1+0x3320] ;  /* 0x00332000010a7983 */ /* 0x000ee40000300a00 */
[----:B------:R-:W3:Y:S11]  /*23d80*/  LDL.LU.64 R8, [R1+0x3318] ;  /* 0x0033180001087983 */ /* 0x000ef60000300a00 */
[----:B------:R-:W-:Y:S08]  /*23d90*/  @!UPT UIADD3 URZ, URZ, URZ, URZ ;  /* 0x0000003f3f3ff290 */ /* 0x000ff0000fffe03f */
[----:B------:R0:W-:Y:S01]  /*23da0*/  STL.64 [R1+0x2a0], R12 ;  /* 0x0002a00c01007387 */ /* 0x0001e20000100a00 */
[----:B------:R1:W-:Y:S03]  /*23db0*/  STL.64 [R1+0x2a8], R14 ;  /* 0x0002a80e01007387 */ /* 0x0003e60000100a00 */
[----:B0-----:R-:W4:Y:S01]  /*23dc0*/  LDL.LU R12, [R1+0x140] ;  /* 0x00014000010c7983 */ /* 0x001f220000300800 */
[----:B------:R-:W4:Y:S02]  /*23dd0*/  LDL.LU R13, [R1+0x144] ;  /* 0x00014400010d7983 */ /* 0x000f240000300800 */
[----:B-1----:R-:W2:Y:S02]  /*23de0*/  LDL.LU R14, [R1+0x148] ;  /* 0x00014800010e7983 */ /* 0x002ea40000300800 */
[----:B------:R-:W2:Y:S01]  /*23df0*/  LDL.LU R15, [R1+0x14c] ;  /* 0x00014c00010f7983 */ /* 0x000ea20000300800 */
[C---:B---3--:R-:W-:Y:S11]  /*23e00*/  HMMA.16816.F32.BF16 R24, R8.reuse, R20, R24 ;  /* 0x000000140818723c */ /* 0x048ff60000041818 */
[----:B------:R-:W-:Y:S11]  /*23e10*/  @!UPT UIADD3 URZ, URZ, URZ, URZ ;  /* 0x0000003f3f3ff290 */ /* 0x000ff6000fffe03f */
[----:B------:R-:W-:Y:S02]  /*23e20*/  @!UPT UIADD3 URZ, URZ, URZ, URZ ;  /* 0x0000003f3f3ff290 */ /* 0x000fe4000fffe03f */
[----:B------:R-:W-:Y:S01]  /*23e30*/  MOV R7, R26 ;  /* 0x0000001a00077202 */ /* 0x000fe20000000f00 */
[----:B------:R-:W-:Y:S01]  /*23e40*/  IMAD.MOV.U32 R6, RZ, RZ, R25 ;  /* 0x000000ffff067224 */ /* 0x000fe200078e0019 */
[----:B--2---:R-:W-:Y:S01]  /*23e50*/  STL.64 [R1+0x32c0], R14 ;  /* 0x0032c00e01007387 */ /* 0x004fe20000100a00 */
[----:B----4-:R0:W-:Y:S03]  /*23e60*/  STL.64 [R1+0x32b8], R12 ;  /* 0x0032b80c01007387 */ /* 0x0101e60000100a00 */
[----:B0-----:R-:W2:Y:S01]  /*23e70*/  LDL.64 R12, [R1+0x20] ;  /* 0x00002000010c7983 */ /* 0x001ea20000100a00 */
[----:B------:R-:W-:Y:S02]  /*23e80*/  STL [R1+0x290], R24 ;  /* 0x0002901801007387 */ /* 0x000fe40000100800 */
[----:B------:R0:W-:Y:S02]  /*23e90*/  STL [R1+0x29c], R27 ;  /* 0x00029c1b01007387 */ /* 0x0001e40000100800 */
[----:B0-----:R-:W2:Y:S01]  /*23ea0*/  LDL.LU.64 R26, [R1+0x3310] ;  /* 0x00331000011a7983 */ /* 0x001ea20000300a00 */
[----:B------:R-:W2:Y:S02]  /*23eb0*/  LDL.LU.64 R24, [R1+0x3308] ;  /* 0x0033080001187983 */ /* 0x000ea40000300a00 */
[C---:B--2---:R-:W-:Y:S11]  /*23ec0*/  HMMA.16816.F32.BF16 R24, R8.reuse, R12, R24 ;  /* 0x0000000c0818723c */ /* 0x044ff60000041818 */
[----:B------:R-:W-:Y:S11]  /*23ed0*/  @!UPT UIADD3 URZ, URZ, URZ, URZ ;  /* 0x0000003f3f3ff290 */ /* 0x000ff6000fffe03f */
[----:B------:R-:W-:Y:S01]  /*23ee0*/  @!UPT UIADD3 URZ, URZ, URZ, URZ ;  /* 0x0000003f3f3ff290 */ /* 0x000fe2000fffe03f */
[----:B------:R-:W-:Y:S01]  /*23ef0*/  STL.64 [R1+0x280], R24 ;  /* 0x0002801801007387 */ /* 0x000fe20000100a00 */
[----:B------:R0:W-:Y:S03]  /*23f00*/  STL.64 [R1+0x288], R26 ;  /* 0x0002881a01007387 */ /* 0x0001e60000100a00 */
[----:B0-----:R-:W2:Y:S01]  /*23f10*/  LDL.LU.64 R26, [R1+0x3300] ;  /* 0x00330000011a7983 */ /* 0x001ea20000300a00 */
[----:B------:R-:W2:Y:S01]  /*23f20*/  LDL.LU.64 R24, [R1+0x32f8] ;  /* 0x0032f80001187983 */ /* 0x000ea20000300a00 */
[----:B------:R-:W-:Y:S01]  /*23f30*/  MOV R17, R0 ;  /* 0x0000000000117202 */ /* 0x000fe20000000f00 */
[----:B------:R0:W-:Y:S02]  /*23f40*/  STL.64 [R1+0x32d0], R12 ;  /* 0x0032d00c01007387 */ /* 0x0001e40000100a00 */
[----:B0-----:R-:W3:Y:S01]  /*23f50*/  LDL.LU R12, [R1+0x170] ;  /* 0x00017000010c7983 */ /* 0x001ee20000300800 */
[----:B------:R-:W3:Y:S02]  /*23f60*/  LDL.LU R13, [R1+0x174] ;  /* 0x00017400010d7983 */ /* 0x000ee40000300800 */
[----:B------:R-:W3:Y:S02]  /*23f70*/  LDL.LU R14, [R1+0x178] ;  /* 0x00017800010e7983 */ /* 0x000ee40000300800 */
[----:B------:R-:W3:Y:S01]  /*23f80*/  LDL.LU R15, [R1+0x17c] ;  /* 0x00017c00010f7983 */ /* 0x000ee20000300800 */
[C---:B--2---:R-:W-:Y:S11]  /*23f90*/  HMMA.16816.F32.BF16 R24, R8.reuse, R16, R24 ;  /* 0x000000100818723c */ /* 0x044ff60000041818 */
[----:B------:R-:W-:Y:S11]  /*23fa0*/  @!UPT UIADD3 URZ, URZ, URZ, URZ ;  /* 0x0000003f3f3ff290 */ /* 0x000ff6000fffe03f */
[----:B------:R-:W-:Y:S01]  /*23fb0*/  @!UPT UIADD3 URZ, URZ, URZ, URZ ;  /* 0x0000003f3f3ff290 */ /* 0x000fe2000fffe03f */
[----:B------:R-:W-:Y:S01]  /*23fc0*/  STL.64 [R1+0x270], R24 ;  /* 0x0002701801007387 */ /* 0x000fe20000100a00 */
[----:B------:R0:W-:Y:S03]  /*23fd0*/  STL.64 [R1+0x278], R26 ;  /* 0x0002781a01007387 */ /* 0x0001e60000100a00 */
[----:B0-----:R-:W2:Y:S01]  /*23fe0*/  LDL.LU.64 R26, [R1+0x32f0] ;  /* 0x0032f000011a7983 */ /* 0x001ea20000300a00 */
[----:B------:R-:W2:Y:S02]  /*23ff0*/  LDL.LU.64 R24, [R1+0x32e8] ;  /* 0x0032e80001187983 */ /* 0x000ea40000300a00 */
[----:B--2---:R-:W-:Y:S01]  /*24000*/  HMMA.16816.F32.BF16 R8, R8, R4, R24 ;  /* 0x000000040808723c */ /* 0x004fe20000041818 */
[----:B------:R-:W3:Y:S01]  /*24010*/  LDL.LU.64 R26, [R1+0x32e0] ;  /* 0x0032e000011a7983 */ /* 0x000ee20000300a00 */
[----:B------:R-:W3:Y:S11]  /*24020*/  LDL.LU.64 R24, [R1+0x32d8] ;  /* 0x0032d80001187983 */ /* 0x000ef60000300a00 */
[----:B------:R-:W-:Y:S10]  /*24030*/  @!UPT UIADD3 URZ, URZ, URZ, URZ ;  /* 0x0000003f3f3ff290 */ /* 0x000ff4000fffe03f */
[----:B------:R0:W-:Y:S01]  /*24040*/  STL.64 [R1+0x240], R8 ;  /* 0x0002400801007387 */ /* 0x0001e20000100a00 */
[----:B------:R1:W-:Y:S03]  /*24050*/  STL.64 [R1+0x248], R10 ;  /* 0x0002480a01007387 */ /* 0x0003e60000100a00 */
[----:B0-----:R-:W2:Y:S01]  /*24060*/  LDL.LU R8, [R1+0x150] ;  /* 0x0001500001087983 */ /* 0x001ea20000300800 */
[----:B------:R-:W2:Y:S02]  /*24070*/  LDL.LU R9, [R1+0x154] ;  /* 0x0001540001097983 */ /* 0x000ea40000300800 */
[----:B-1----:R-:W2:Y:S02]  /*24080*/  LDL.LU R10, [R1+0x158] ;  /* 0x00015800010a7983 */ /* 0x002ea40000300800 */
[----:B------:R-:W2:Y:S01]  /*24090*/  LDL.LU R11, [R1+0x15c] ;  /* 0x00015c00010b7983 */ /* 0x000ea20000300800 */
[C---:B---3--:R-:W-:Y:S01]  /*240a0*/  HMMA.16816.F32.BF16 R20, R24.reuse, R20, R12 ;  /* 0x000000141814723c */ /* 0x048fe2000004180c */
[----:B------:R-:W2:Y:S11]  /*240b0*/  LDL.LU.64 R12, [R1+0x32d0] ;  /* 0x0032d000010c7983 */ /* 0x000eb60000300a00 */
[----:B------:R-:W-:Y:S11]  /*240c0*/  @!UPT UIADD3 URZ, URZ, URZ, URZ ;  /* 0x0000003f3f3ff290 */ /* 0x000ff6000fffe03f */
[----:B------:R-:W-:Y:S01]  /*240d0*/  STL.64 [R1+0x230], R20 ;  /* 0x0002301401007387 */ /* 0x000fe20000100a00 */
[----:B------:R0:W-:Y:S03]  /*240e0*/  STL.64 [R1+0x238], R22 ;  /* 0x0002381601007387 */ /* 0x0001e60000100a00 */
[----:B0-----:R-:W3:Y:S01]  /*240f0*/  LDL.LU.64 R22, [R1+0x32c8] ;  /* 0x0032c80001167983 */ /* 0x001ee20000300a00 */
[C---:B--2---:R-:W-:Y:S01]  /*24100*/  HMMA.16816.F32.BF16 R8, R24.reuse, R12, R8 ;  /* 0x0000000c1808723c */ /* 0x044fe20000041808 */
[----:B------:R-:W-:Y:S01]  /*24110*/  MOV R2, R12 ;  /* 0x0000000c00027202 */ /* 0x000fe20000000f00 */
[----:B------:R-:W-:Y:S11]  /*24120*/  IMAD.MOV.U32 R0, RZ, RZ, R13 ;  /* 0x000000ffff007224 */ /* 0x000ff600078e000d */
[----:B------:R-:W-:Y:S10]  /*24130*/  @!UPT UIADD3 URZ, URZ, URZ, URZ ;  /* 0x0000003f3f3ff290 */ /* 0x000ff4000fffe03f */
[----:B------:R-:W-:Y:S01]  /*24140*/  STL.64 [R1+0x220], R8 ;  /* 0x0002200801007387 */ /* 0x000fe20000100a00 */
[----:B------:R-:W-:Y:S02]  /*24150*/  STL.64 [R1+0x228], R10 ;  /* 0x0002280a01007387 */ /* 0x000fe40000100a00 */
[----:B------:R-:W2:Y:S02]  /*24160*/  LDL.LU.64 R14, [R1+0x32c0] ;  /* 0x0032c000010e7983 */ /* 0x000ea40000300a00 */
[----:B------:R-:W2:Y:S01]  /*24170*/  LDL.LU.64 R12, [R1+0x32b8] ;  /* 0x0032b800010c7983 */ /* 0x000ea20000300a00 */
[----:B---3--:R-:W0:Y:S04]  /*24180*/  LDSM.16.MT88.4 R8, [R22+0x6000] ;  /* 0x006000001608783b */ /* 0x008e280000004200 */
[----:B0-----:R-:W-:Y:S01]  /*24190*/  STL.64 [R1+0x3298], R10 ;  /* 0x0032980a01007387 */ /* 0x001fe20000100a00 */
[----:B------:R0:W-:Y:S03]  /*241a0*/  STL.64 [R1+0x3290], R8 ;  /* 0x0032900801007387 */ /* 0x0001e60000100a00 */
[----:B0-----:R-:W3:Y:S01]  /*241b0*/  LDL.LU R8, [R1+0x130] ;  /* 0x0001300001087983 */ /* 0x001ee20000300800 */
[----:B------:R-:W3:Y:S02]  /*241c0*/  LDL.LU R9, [R1+0x134] ;  /* 0x0001340001097983 */ /* 0x000ee40000300800 */
[----:B------:R-:W3:Y:S02]  /*241d0*/  LDL.LU R10, [R1+0x138] ;  /* 0x00013800010a7983 */ /* 0x000ee40000300800 */
[----:B------:R-:W3:Y:S01]  /*241e0*/  LDL.LU R11, [R1+0x13c] ;  /* 0x00013c00010b7983 */ /* 0x000ee20000300800 */
[C---:B--2---:R-:W-:Y:S01]  /*241f0*/  HMMA.16816.F32.BF16 R16, R24.reuse, R16, R12 ;  /* 0x000000101810723c */ /* 0x044fe2000004180c */
[----:B------:R-:W0:Y:S04]  /*24200*/  LDSM.16.MT88.4 R12, [R22+0x6080] ;  /* 0x00608000160c783b */ /* 0x000e280000004200 */
[----:B0-----:R-:W-:Y:S11]  /*24210*/  STL.64 [R1+0x3250], R14 ;  /* 0x0032500e01007387 */ /* 0x001ff60000100a00 */
[----:B------:R-:W-:Y:S07]  /*24220*/  @!UPT UIADD3 URZ, URZ, URZ, URZ ;  /* 0x0000003f3f3ff290 */ /* 0x000fee000fffe03f */
[----:B------:R-:W-:Y:S02]  /*24230*/  STL.64 [R1+0x200], R16 ;  /* 0x0002001001007387 */ /* 0x000fe40000100a00 */
[----:B------:R-:W-:Y:S02]  /*24240*/  STL.64 [R1+0x208], R18 ;  /* 0x0002081201007387 */ /* 0x000fe40000100a00 */
[----:B------:R-:W0:Y:S04]  /*24250*/  LDSM.16.MT88.4 R16, [R23+0x6000] ;  /* 0x006000001710783b */ /* 0x000e280000004200 */
[----:B------:R-:W1:Y:S04]  /*24260*/  LDSM.16.MT88.4 R20, [R23+0x6080] ;  /* 0x006080001714783b */ /* 0x000e680000004200 */
[----:B------:R-:W-:Y:S01]  /*24270*/  STL.64 [R1+0x3248], R12 ;  /* 0x0032480c01007387 */ /* 0x000fe20000100a00 */
[----:B---3--:R-:W-:Y:S03]  /*24280*/  HMMA.16816.F32.BF16 R8, R24, R4, R8 ;  /* 0x000000041808723c */ /* 0x008fe60000041808 */
[----:B0-----:R-:W-:Y:S01]  /*24290*/  STL.64 [R1+0x3210], R18 ;  /* 0x0032101201007387 */ /* 0x001fe20000100a00 */
[----:B------:R-:W-:Y:S02]  /*242a0*/  STL.64 [R1+0x3208], R16 ;  /* 0x0032081001007387 */ /* 0x000fe40000100a00 */
[----:B------:R-:W-:Y:S02]  /*242b0*/  STL.64 [R1+0x3260], R6 ;  /* 0x0032600601007387 */ /* 0x000fe40000100a00 */
[----:B------:R-:W-:Y:S11]  /*242c0*/  STL.64 [R1+0x3258], R4 ;  /* 0x0032580401007387 */ /* 0x000ff60000100a00 */
[----:B------:R-:W-:Y:S04]  /*242d0*/  @!UPT UIADD3 URZ, URZ, URZ, URZ ;  /* 0x0000003f3f3ff290 */ /* 0x000fe8000fffe03f */
[----:B------:R-:W-:Y:S01]  /*242e0*/  STL.64 [R1+0x1c0], R8 ;  /* 0x0001c00801007387 */ /* 0x000fe20000100a00 */
[----:B------:R-:W-:Y:S02]  /*242f0*/  STL.64 [R1+0x1c8], R10 ;  /* 0x0001c80a01007387 */ /* 0x000fe40000100a00 */
[----:B-1----:R-:W-:Y:S02]  /*24300*/  STL.64 [R1+0x31c8], R22 ;  /* 0x0031c81601007387 */ /* 0x002fe40000100a00 */
[----:B------:R0:W-:Y:S02]  /*24310*/  STL.64 [R1+0x31c0], R20 ;  /* 0x0031c01401007387 */ /* 0x0001e40000100a00 */
[----:B0-----:R-:W2:Y:S01]  /*24320*/  LDL.LU R20, [R1+0x90] ;  /* 0x0000900001147983 */ /* 0x001ea20000300800 */
[----:B------:R-:W2:Y:S02]  /*24330*/  LDL.LU R21, [R1+0x94] ;  /* 0x0000940001157983 */ /* 0x000ea40000300800 */
[----:B------:R-:W3:Y:S02]  /*24340*/  LDL.LU R22, [R1+0x98] ;  /* 0x0000980001167983 */ /* 0x000ee40000300800 */
[----:B------:R-:W3:Y:S02]  /*24350*/  LDL.LU R23, [R1+0x9c] ;  /* 0x00009c0001177983 */ /* 0x000ee40000300800 */
[----:B---3--:R-:W-:Y:S01]  /*24360*/  STL.64 [R1+0x31d8], R22 ;  /* 0x0031d81601007387 */ /* 0x008fe20000100a00 */
[----:B--2---:R0:W-:Y:S02]  /*24370*/  STL.64 [R1+0x31d0], R20 ;  /* 0x0031d01401007387 */ /* 0x0041e40000100a00 */
[----:B0-----:R-:W-:-:S02]  /*24380*/  MOV R20, R2 ;  /* 0x0000000200147202 */ /* 0x001fc40000000f00 */
[----:B------:R-:W-:Y:S01]  /*24390*/  MOV R21, R0 ;  /* 0x0000000000157202 */ /* 0x000fe20000000f00 */
[----:B------:R-:W2:Y:S01]  /*243a0*/  LDL.LU R2, [R1+0x32b0] ;  /* 0x0032b00001027983 */ /* 0x000ea20000300800 */
[----:B------:R-:W3:Y:S03]  /*243b0*/  LDL.LU R0, [R1+0x32ac] ;  /* 0x0032ac0001007983 */ /* 0x000ee60000300800 */
[----:B------:R-:W-:Y:S01]  /*243c0*/  STL.64 [R1+0x3288], R20 ;  /* 0x0032881401007387 */ /* 0x000fe20000100a00 */
[----:B------:R-:W4:Y:S02]  /*243d0*/  LDL.LU R16, [R1+0xd0] ;  /* 0x0000d00001107983 */ /* 0x000f240000300800 */
[----:B------:R-:W4:Y:S02]  /*243e0*/  LDL.LU R17, [R1+0xd4] ;  /* 0x0000d40001117983 */ /* 0x000f240000300800 */
[----:B------:R-:W2:Y:S01]  /*243f0*/  LDL.LU R18, [R1+0xd8] ;  /* 0x0000d80001127983 */ /* 0x000ea20000300800 */
[----:B------:R-:W2:Y:S04]  /*24400*/  LDL.LU R19, [R1+0xdc] ;  /* 0x0000dc0001137983 */ /* 0x000ea80000300800 */
[----:B---3--:R-:W0:Y:S04]  /*24410*/  LDSM.16.MT88.4 R24, [R0+0x6000] ;  /* 0x006000000018783b */ /* 0x008e280000004200 */
[----:B------:R-:W1:Y:S04]  /*24420*/  LDSM.16.MT88.4 R8, [R0+0x6080] ;  /* 0x006080000008783b */ /* 0x000e680000004200 */
[----:B--2---:R-:W-:Y:S01]  /*24430*/  STL.64 [R1+0x3220], R18 ;  /* 0x0032201201007387 */ /* 0x004fe20000100a00 */
[----:B----4-:R2:W-:Y:S03]  /*24440*/  STL.64 [R1+0x3218], R16 ;  /* 0x0032181001007387 */ /* 0x0105e60000100a00 */
[----:B--2---:R-:W2:Y:S01]  /*24450*/  LDL.LU R16, [R1+0x100] ;  /* 0x0001000001107983 */ /* 0x004ea20000300800 */
        /* <DEDUP_REMOVED lines=9> */
[----:B--2---:R-:W2:Y:S01]  /*244f0*/  LDL.LU R12, [R1+0x310] ;  /* 0x00031000010c7983 */ /* 0x004ea20000300800 */
[----:B------:R-:W2:Y:S02]  /*24500*/  LDL.LU R13, [R1+0x314] ;  /* 0x00031400010d7983 */ /* 0x000ea40000300800 */
[----:B------:R-:W4:Y:S02]  /*24510*/  LDL.LU R14, [R1+0x318] ;  /* 0x00031800010e7983 */ /* 0x000f240000300800 */
[----:B------:R-:W4:Y:S02]  /*24520*/  LDL.LU R15, [R1+0x31c] ;  /* 0x00031c00010f7983 */ /* 0x000f240000300800 */
[----:B----4-:R-:W-:Y:S01]  /*24530*/  STL.64 [R1+0x3280], R14 ;  /* 0x0032800e01007387 */ /* 0x010fe20000100a00 */
[----:B--2---:R2:W-:Y:S03]  /*24540*/  STL.64 [R1+0x3278], R12 ;  /* 0x0032780c01007387 */ /* 0x0045e60000100a00 */
[----:B--2---:R-:W2:Y:S01]  /*24550*/  LDL.LU R12, [R1+0x320] ;  /* 0x00032000010c7983 */ /* 0x004ea20000300800 */
[----:B------:R-:W2:Y:S02]  /*24560*/  LDL.LU R13, [R1+0x324] ;  /* 0x00032400010d7983 */ /* 0x000ea40000300800 */
[----:B------:R-:W2:Y:S02]  /*24570*/  LDL.LU R14, [R1+0x328] ;  /* 0x00032800010e7983 */ /* 0x000ea40000300800 */
[----:B------:R-:W2:Y:S01]  /*24580*/  LDL.LU R15, [R1+0x32c] ;  /* 0x00032c00010f7983 */ /* 0x000ea20000300800 */
[----:B------:R-:W4:Y:S01]  /*24590*/  LDL.LU R20, [R1+0x330] ;  /* 0x0003300001147983 */ /* 0x000f220000300800 */
[----:B------:R-:W4:Y:S02]  /*245a0*/  LDL.LU R21, [R1+0x334] ;  /* 0x0003340001157983 */ /* 0x000f240000300800 */
[----:B------:R-:W4:Y:S02]  /*245b0*/  LDL.LU R22, [R1+0x338] ;  /* 0x0003380001167983 */ /* 0x000f240000300800 */
[----:B------:R-:W4:Y:S01]  /*245c0*/  LDL.LU R23, [R1+0x33c] ;  /* 0x00033c0001177983 */ /* 0x000f220000300800 */
[----:B------:R-:W2:Y:S01]  /*245d0*/  LDL.LU.64 R4, [R1] ;  /* 0x0000000001047983 */ /* 0x000ea20000300a00 */
[----:B---3--:R-:W-:Y:S02]  /*245e0*/  STL.64 [R1+0x3230], R18 ;  /* 0x0032301201007387 */ /* 0x008fe40000100a00 */
[----:B------:R3:W-:Y:S02]  /*245f0*/  STL.64 [R1+0x3228], R16 ;  /* 0x0032281001007387 */ /* 0x0007e40000100a00 */
[----:B---3--:R-:W3:Y:S01]  /*24600*/  LDL.LU R16, [R1+0x110] ;  /* 0x0001100001107983 */ /* 0x008ee20000300800 */
[----:B------:R-:W3:Y:S02]  /*24610*/  LDL.LU R17, [R1+0x114] ;  /* 0x0001140001117983 */ /* 0x000ee40000300800 */
[----:B------:R-:W2:Y:S02]  /*24620*/  LDL.LU R18, [R1+0x118] ;  /* 0x0001180001127983 */ /* 0x000ea40000300800 */
[----:B------:R-:W2:Y:S02]  /*24630*/  LDL.LU R19, [R1+0x11c] ;  /* 0x00011c0001137983 */ /* 0x000ea40000300800 */
[----:B--2---:R-:W-:Y:S01]  /*24640*/  STL.64 [R1+0x3240], R18 ;  /* 0x0032401201007387 */ /* 0x004fe20000100a00 */
[----:B---3--:R2:W-:Y:S03]  /*24650*/  STL.64 [R1+0x3238], R16 ;  /* 0x0032381001007387 */ /* 0x0085e60000100a00 */
[----:B--2---:R-:W2:Y:S01]  /*24660*/  LDL.LU R16, [R1+0x120] ;  /* 0x0001200001107983 */ /* 0x004ea20000300800 */
[----:B------:R-:W2:Y:S02]  /*24670*/  LDL.LU R17, [R1+0x124] ;  /* 0x0001240001117983 */ /* 0x000ea40000300800 */
[----:B------:R-:W2:Y:S02]  /*24680*/  LDL.LU R18, [R1+0x128] ;  /* 0x0001280001127983 */ /* 0x000ea40000300800 */
[----:B------:R-:W2:Y:S01]  /*24690*/  LDL.LU R19, [R1+0x12c] ;  /* 0x00012c0001137983 */ /* 0x000ea20000300800 */
[----:B0-----:R-:W-:Y:S01]  /*246a0*/  STL.64 [R1+0x3190], R26 ;  /* 0x0031901a01007387 */ /* 0x001fe20000100a00 */
[----:B------:R0:W-:Y:S03]  /*246b0*/  STL.64 [R1+0x3188], R24 ;  /* 0x0031881801007387 */ /* 0x0001e60000100a00 */
[----:B0-----:R-:W3:Y:S01]  /*246c0*/  LDL.LU R24, [R1+0xc0] ;  /* 0x0000c00001187983 */ /* 0x001ee20000300800 */
[----:B------:R-:W-:-:S02]  /*246d0*/  MOV R26, R3 ;  /* 0x00000003001a7202 */ /* 0x000fc40000000f00 */
[----:B------:R-:W-:Y:S01]  /*246e0*/  MOV R27, R29 ;  /* 0x0000001d001b7202 */ /* 0x000fe20000000f00 */
[----:B------:R-:W-:Y:S02]  /*246f0*/  IMAD.MOV.U32 R25, RZ, RZ, R2 ;  /* 0x000000ffff197224 */ /* 0x000fe400078e0002 */
[----:B------:R-:W2:Y:S01]  /*24700*/  LDL.LU R2, [R1+0x32a8] ;  /* 0x0032a80001027983 */ /* 0x000ea20000300800 */
[----:B------:R-:W2:Y:S02]  /*24710*/  LDL.LU R3, [R1+0x32a4] ;  /* 0x0032a40001037983 */ /* 0x000ea40000300800 */
[----:B------:R-:W2:Y:S02]  /*24720*/  LDL.LU R29, [R1+0x32a0] ;  /* 0x0032a000011d7983 */ /* 0x000ea40000300800 */
[----:B------:R-:W-:Y:S01]  /*24730*/  STL.64 [R1+0x31e8], R26 ;  /* 0x0031e81a01007387 */ /* 0x000fe20000100a00 */
[----:B---3--:R0:W-:Y:S04]  /*24740*/  STL.64 [R1+0x31e0], R24 ;  /* 0x0031e01801007387 */ /* 0x0081e80000100a00 */
[----:B0-----:R-:W3:Y:S01]  /*24750*/  LDL.LU R24, [R1+0xa0] ;  /* 0x0000a00001187983 */ /* 0x001ee20000300800 */
[----:B------:R-:W3:Y:S02]  /*24760*/  LDL.LU R25, [R1+0xa4] ;  /* 0x0000a40001197983 */ /* 0x000ee40000300800 */
[----:B------:R-:W2:Y:S02]  /*24770*/  LDL.LU R26, [R1+0xa8] ;  /* 0x0000a800011a7983 */ /* 0x000ea40000300800 */
[----:B------:R-:W2:Y:S02]  /*24780*/  LDL.LU R27, [R1+0xac] ;  /* 0x0000ac00011b7983 */ /* 0x000ea40000300800 */
[----:B--2---:R-:W-:Y:S01]  /*24790*/  STL.64 [R1+0x31f8], R26 ;  /* 0x0031f81a01007387 */ /* 0x004fe20000100a00 */
[----:B---3--:R0:W-:Y:S03]  /*247a0*/  STL.64 [R1+0x31f0], R24 ;  /* 0x0031f01801007387 */ /* 0x0081e60000100a00 */
[----:B0-----:R-:W4:Y:S01]  /*247b0*/  LDL.LU.64 R24, [R1+0x30] ;  /* 0x0000300001187983 */ /* 0x001f220000300a00 */
[----:B-1----:R-:W-:Y:S02]  /*247c0*/  STL.64 [R1+0x40], R8 ;  /* 0x0000400801007387 */ /* 0x002fe40000100a00 */
[----:B------:R0:W-:Y:S02]  /*247d0*/  STL.64 [R1+0x48], R10 ;  /* 0x0000480a01007387 */ /* 0x0001e40000100a00 */
[----:B0-----:R-:W4:Y:S01]  /*247e0*/  LDL.LU.64 R10, [R1+0x3298] ;  /* 0x00329800010a7983 */ /* 0x001f220000300a00 */
[----:B------:R-:W4:Y:S02]  /*247f0*/  LDL.LU.64 R8, [R1+0x3290] ;  /* 0x0032900001087983 */ /* 0x000f240000300a00 */
[----:B------:R-:W-:Y:S01]  /*24800*/  STL [R1+0x2fe0], R0 ;  /* 0x002fe00001007387 */ /* 0x000fe20000100800 */
[C---:B----4-:R-:W-:Y:S11]  /*24810*/  HMMA.16816.F32.BF16 R20, R8.reuse, R24, R20 ;  /* 0x000000180814723c */ /* 0x050ff60000041814 */
[----:B------:R-:W-:Y:S11]  /*24820*/  @!UPT UIADD3 URZ, URZ, URZ, URZ ;  /* 0x0000003f3f3ff290 */ /* 0x000ff6000fffe03f */
[----:B------:R-:W-:Y:S01]  /*24830*/  @!UPT UIADD3 URZ, URZ, URZ, URZ ;  /* 0x0000003f3f3ff290 */ /* 0x000fe2000fffe03f */
[----:B------:R0:W-:Y:S01]  /*24840*/  STL.64 [R1+0x1f0], R20 ;  /* 0x0001f01401007387 */ /* 0x0001e20000100a00 */
[----:B------:R-:W-:Y:S03]  /*24850*/  STL.64 [R1+0x1f8], R22 ;  /* 0x0001f81601007387 */ /* 0x000fe60000100a00 */
[----:B0-----:R-:W2:Y:S02]  /*24860*/  LDL.LU.64 R20, [R1+0x3288] ;  /* 0x0032880001147983 */ /* 0x001ea40000300a00 */
[C---:B--2---:R-:W-:Y:S11]  /*24870*/  HMMA.16816.F32.BF16 R12, R8.reuse, R20, R12 ;  /* 0x00000014080c723c */ /* 0x044ff6000004180c */
[----:B------:R-:W-:Y:S11]  /*24880*/  @!UPT UIADD3 URZ, URZ, URZ, URZ ;  /* 0x0000003f3f3ff290 */ /* 0x000ff6000fffe03f */
[----:B------:R-:W-:Y:S01]  /*24890*/  @!UPT UIADD3 URZ, URZ, URZ, URZ ;  /* 0x0000003f3f3ff290 */ /* 0x000fe2000fffe03f */
[----:B------:R-:W-:Y:S01]  /*248a0*/  STL.64 [R1+0x1e0], R12 ;  /* 0x0001e00c01007387 */ /* 0x000fe20000100a00 */
[----:B------:R0:W-:Y:S03]  /*248b0*/  STL.64 [R1+0x1e8], R14 ;  /* 0x0001e80e01007387 */ /* 0x0001e60000100a00 */
[----:B0-----:R-:W2:Y:S01]  /*248c0*/  LDL.LU.64 R14, [R1+0x3280] ;  /* 0x00328000010e7983 */ /* 0x001ea20000300a00 */
[----:B------:R-:W2:Y:S02]  /*248d0*/  LDL.LU.64 R12, [R1+0x3278] ;  /* 0x00327800010c7983 */ /* 0x000ea40000300a00 */
[----:B------:R-:W-:Y:S01]  /*248e0*/  IMAD.MOV.U32 R22, RZ, RZ, R4 ;  /* 0x000000ffff167224 */ /* 0x000fe200078e0004 */
[----:B------:R-:W-:Y:S01]  /*248f0*/  MOV R0, R5 ;  /* 0x0000000500007202 */ /* 0x000fe20000000f00 */
[C---:B--2---:R-:W-:Y:S11]  /*24900*/  HMMA.16816.F32.BF16 R12, R8.reuse, R4, R12 ;  /* 0x00000004080c723c */ /* 0x044ff6000004180c */
[----:B------:R-:W-:Y:S11]  /*24910*/  @!UPT UIADD3 URZ, URZ, URZ, URZ ;  /* 0x0000003f3f3ff290 */ /* 0x000ff6000fffe03f */
[----:B------:R-:W-:Y:S01]  /*24920*/  @!UPT UIADD3 URZ, URZ, URZ, URZ ;  /* 0x0000003f3f3ff290 */ /* 0x000fe2000fffe03f */
[----:B------:R-:W-:Y:S01]  /*24930*/  STL.64 [R1+0x1d0], R12 ;  /* 0x0001d00c01007387 */ /* 0x000fe20000100a00 */
[----:B------:R0:W-:Y:S03]  /*24940*/  STL.64 [R1+0x1d8], R14 ;  /* 0x0001d80e01007387 */ /* 0x0001e60000100a00 */
[----:B0-----:R-:W2:Y:S01]  /*24950*/  LDL.LU.64 R14, [R1+0x3270] ;  /* 0x00327000010e7983 */ /* 0x001ea20000300a00 */
[----:B------:R-:W2:Y:S02]  /*24960*/  LDL.LU.64 R12, [R1+0x3268] ;  /* 0x00326800010c7983 */ /* 0x000ea40000300a00 */
[----:B------:R-:W3:Y:S02]  /*24970*/  LDL.LU.64 R6, [R1+0x3260] ;  /* 0x0032600001067983 */ /* 0x000ee40000300a00 */
[----:B------:R-:W2:Y:S02]  /*24980*/  LDL.LU.64 R4, [R1+0x3258] ;  /* 0x0032580001047983 */ /* 0x000ea40000300a00 */
[----:B--2---:R-:W-:Y:S01]  /*24990*/  HMMA.16816.F32.BF16 R8, R8, R4, R12 ;  /* 0x000000040808723c */ /* 0x004fe2000004180c */
[----:B------:R-:W2:Y:S01]  /*249a0*/  LDL.LU.64 R14, [R1+0x3250] ;  /* 0x00325000010e7983 */ /* 0x000ea20000300a00 */
[----:B------:R-:W2:Y:S11]  /*249b0*/  LDL.LU.64 R12, [R1+0x3248] ;  /* 0x00324800010c7983 */ /* 0x000eb60000300a00 */
[----:B------:R-:W-:Y:S10]  /*249c0*/  @!UPT UIADD3 URZ, URZ, URZ, URZ ;  /* 0x0000003f3f3ff290 */ /* 0x000ff4000fffe03f */
[----:B------:R-:W-:Y:S01]  /*249d0*/  STL.64 [R1+0x1b0], R8 ;  /* 0x0001b00801007387 */ /* 0x000fe20000100a00 */
[----:B------:R-:W-:Y:S01]  /*249e0*/  STL.64 [R1+0x1b8], R10 ;  /* 0x0001b80a01007387 */ /* 0x000fe20000100a00 */
[C---:B--2---:R-:W-:Y:S11]  /*249f0*/  HMMA.16816.F32.BF16 R16, R12.reuse, R24, R16 ;  /* 0x000000180c10723c */ /* 0x044ff60000041810 */
[----:B------:R-:W-:Y:S11]  /*24a00*/  @!UPT UIADD3 URZ, URZ, URZ, URZ ;  /* 0x0000003f3f3ff290 */ /* 0x000ff6000fffe03f */
[----:B------:R-:W-:Y:S01]  /*24a10*/  @!UPT UIADD3 URZ, URZ, URZ, URZ ;  /* 0x0000003f3f3ff290 */ /* 0x000fe2000fffe03f */
[----:B------:R-:W-:Y:S01]  /*24a20*/  STL.64 [R1+0x1a0], R16 ;  /* 0x0001a01001007387 */ /* 0x000fe20000100a00 */
[----:B------:R0:W-:Y:S03]  /*24a30*/  STL.64 [R1+0x1a8], R18 ;  /* 0x0001a81201007387 */ /* 0x0001e60000100a00 */
        /* <DEDUP_REMOVED lines=10> */
[----:B------:R-:W-:Y:S01]  /*24ae0*/  IMAD.MOV.U32 R9, RZ, RZ, R0 ;  /* 0x000000ffff097224 */ /* 0x000fe200078e0000 */
[----:B------:R0:W-:Y:S04]  /*24af0*/  STL.64 [R1+0x3200], R20 ;  /* 0x0032001401007387 */ /* 0x0001e80000100a00 */
[----:B0-----:R-:W4:Y:S01]  /*24b00*/  LDL.LU R20, [R1+0xb0] ;  /* 0x0000b00001147983 */ /* 0x001f220000300800 */
[----:B------:R-:W4:Y:S02]  /*24b10*/  LDL.LU R21, [R1+0xb4] ;  /* 0x0000b40001157983 */ /* 0x000f240000300800 */
[----:B------:R-:W4:Y:S02]  /*24b20*/  LDL.LU R22, [R1+0xb8] ;  /* 0x0000b80001167983 */ /* 0x000f240000300800 */
[----:B------:R-:W4:Y:S01]  /*24b30*/  LDL.LU R23, [R1+0xbc] ;  /* 0x0000bc0001177983 */ /* 0x000f220000300800 */
        /* <DEDUP_REMOVED lines=8> */
[----:B------:R-:W4:Y:S01]  /*24bc0*/  LDL.LU.64 R18, [R1+0x3210] ;  /* 0x0032100001127983 */ /* 0x000f220000300a00 */
[----:B------:R-:W4:Y:S01]  /*24bd0*/  LDL.LU.64 R16, [R1+0x3208] ;  /* 0x0032080001107983 */ /* 0x000f220000300a00 */
[----:B------:R-:W-:Y:S11]  /*24be0*/  MOV R0, R25 ;  /* 0x0000001900007202 */ /* 0x000ff60000000f00 */
[----:B------:R-:W-:Y:S09]  /*24bf0*/  @!UPT UIADD3 URZ, URZ, URZ, URZ ;  /* 0x0000003f3f3ff290 */ /* 0x000ff2000fffe03f */
[----:B------:R0:W-:Y:S01]  /*24c00*/  STL.64 [R1+0x170], R12 ;  /* 0x0001700c01007387 */ /* 0x0001e20000100a00 */
[----:B------:R1:W-:Y:S03]  /*24c10*/  STL.64 [R1+0x178], R14 ;  /* 0x0001780e01007387 */ /* 0x0003e60000100a00 */
[----:B0-----:R-:W2:Y:S01]  /*24c20*/  LDL.LU R12, [R1+0x50] ;  /* 0x00005000010c7983 */ /* 0x001ea20000300800 */
[----:B-1----:R-:W-:Y:S01]  /*24c30*/  IMAD.MOV.U32 R15, RZ, RZ, R2 ;  /* 0x000000ffff0f7224 */ /* 0x002fe200078e0002 */
[----:B------:R-:W-:Y:S01]  /*24c40*/  MOV R2, R24 ;  /* 0x0000001800027202 */ /* 0x000fe20000000f00 */
[C---:B----4-:R-:W-:Y:S11]  /*24c50*/  HMMA.16816.F32.BF16 R20, R16.reuse, R24, R20 ;  /* 0x000000181014723c */ /* 0x050ff60000041814 */
[----:B------:R-:W-:Y:S11]  /*24c60*/  @!UPT UIADD3 URZ, URZ, URZ, URZ ;  /* 0x0000003f3f3ff290 */ /* 0x000ff6000fffe03f */
[----:B------:R-:W-:Y:S01]  /*24c70*/  @!UPT UIADD3 URZ, URZ, URZ, URZ ;  /* 0x0000003f3f3ff290 */ /* 0x000fe2000fffe03f */
[----:B------:R0:W-:Y:S01]  /*24c80*/  STL.64 [R1+0x160], R20 ;  /* 0x0001601401007387 */ /* 0x0001e20000100a00 */
[----:B------:R1:W-:Y:S03]  /*24c90*/  STL.64 [R1+0x168], R22 ;  /* 0x0001681601007387 */ /* 0x0003e60000100a00 */
[----:B0-----:R-:W1:Y:S01]  /*24ca0*/  LDL.LU.64 R20, [R1+0x3200] ;  /* 0x0032000001147983 */ /* 0x001e620000300a00 */
[----:B------:R-:W1:Y:S02]  /*24cb0*/  LDL.LU.64 R26, [R1+0x31f8] ;  /* 0x0031f800011a7983 */ /* 0x000e640000300a00 */
[----:B------:R-:W1:Y:S02]  /*24cc0*/  LDL.LU.64 R24, [R1+0x31f0] ;  /* 0x0031f00001187983 */ /* 0x000e640000300a00 */
[C---:B-1----:R-:W-:Y:S01]  /*24cd0*/  HMMA.16816.F32.BF16 R20, R16.reuse, R20, R24 ;  /* 0x000000141014723c */ /* 0x042fe20000041818 */
[----:B------:R-:W4:Y:S01]  /*24ce0*/  LDL.LU.64 R26, [R1+0x31e8] ;  /* 0x0031e800011a7983 */ /* 0x000f220000300a00 */
[----:B------:R-:W4:Y:S11]  /*24cf0*/  LDL.LU.64 R24, [R1+0x31e0] ;  /* 0x0031e00001187983 */ /* 0x000f360000300a00 */
[----:B------:R-:W-:Y:S10]  /*24d00*/  @!UPT UIADD3 URZ, URZ, URZ, URZ ;  /* 0x0000003f3f3ff290 */ /* 0x000ff4000fffe03f */
[----:B------:R-:W-:Y:S01]  /*24d10*/  STL.64 [R1+0x150], R20 ;  /* 0x0001501401007387 */ /* 0x000fe20000100a00 */
[----:B------:R0:W-:Y:S03]  /*24d20*/  STL.64 [R1+0x158], R22 ;  /* 0x0001581601007387 */ /* 0x0001e60000100a00 */
[----:B0-----:R-:W2:Y:S01]  /*24d30*/  LDL.LU.64 R22, [R1+0x31d8] ;  /* 0x0031d80001167983 */ /* 0x001ea20000300a00 */
[----:B------:R-:W2:Y:S02]  /*24d40*/  LDL.LU.64 R20, [R1+0x31d0] ;  /* 0x0031d00001147983 */ /* 0x000ea40000300a00 */
[----:B------:R-:W3:Y:S01]  /*24d50*/  LDL R11, [R1+0x640] ;  /* 0x00064000010b7983 */ /* 0x000ee20000100800 */
[C---:B--2---:R-:W-:Y:S11]  /*24d60*/  HMMA.16816.F32.BF16 R20, R16.reuse, R8, R20 ;  /* 0x000000081014723c */ /* 0x044ff60000041814 */
[----:B------:R-:W-:Y:S11]  /*24d70*/  @!UPT UIADD3 URZ, URZ, URZ, URZ ;  /* 0x0000003f3f3ff290 */ /* 0x000ff6000fffe03f */
[----:B------:R-:W-:Y:S01]  /*24d80*/  @!UPT UIADD3 URZ, URZ, URZ, URZ ;  /* 0x0000003f3f3ff290 */ /* 0x000fe2000fffe03f */
[----:B------:R-:W-:Y:S01]  /*24d90*/  STL.64 [R1+0x80], R20 ;  /* 0x0000801401007387 */ /* 0x000fe20000100a00 */
[----:B------:R0:W-:Y:S03]  /*24da0*/  STL.64 [R1+0x88], R22 ;  /* 0x0000881601007387 */ /* 0x0001e60000100a00 */
[----:B0-----:R-:W4:Y:S01]  /*24db0*/  LDL.LU.64 R22, [R1+0x31c8] ;  /* 0x0031c80001167983 */ /* 0x001f220000300a00 */
[----:B------:R-:W4:Y:S01]  /*24dc0*/  LDL.LU.64 R20, [R1+0x31c0] ;  /* 0x0031c00001147983 */ /* 0x000f220000300a00 */
[----:B------:R-:W-:Y:S02]  /*24dd0*/  MOV R13, R29 ;  /* 0x0000001d000d7202 */ /* 0x000fe40000000f00 */
[----:B------:R-:W-:Y:S01]  /*24de0*/  MOV R14, R3 ;  /* 0x00000003000e7202 */ /* 0x000fe20000000f00 */
[----:B---3--:R-:W-:Y:S01]  /*24df0*/  STL [R1+0x31b0], R11 ;  /* 0x0031b00b01007387 */ /* 0x008fe20000100800 */
[----:B------:R0:W-:Y:S02]  /*24e00*/  STL.64 [R1+0x31a8], R8 ;  /* 0x0031a80801007387 */ /* 0x0001e40000100a00 */
[----:B------:R-:W-:Y:S02]  /*24e10*/  STL.64 [R1+0x31a0], R6 ;  /* 0x0031a00601007387 */ /* 0x000fe40000100a00 */
[----:B------:R4:W-:Y:S01]  /*24e20*/  STL.64 [R1+0x3198], R4 ;  /* 0x0031980401007387 */ /* 0x0009e20000100a00 */
[----:B0-----:R-:W-:Y:S07]  /*24e30*/  HMMA.16816.F32.BF16 R8, R16, R4, R12 ;  /* 0x000000041008723c */ /* 0x001fee000004180c */
[----:B------:R-:W-:Y:S01]  /*24e40*/  IMAD.MOV.U32 R16, RZ, RZ, R2 ;  /* 0x000000ffff107224 */ /* 0x000fe200078e0002 */
[----:B------:R-:W-:Y:S11]  /*24e50*/  MOV R17, R0 ;  /* 0x0000000000117202 */ /* 0x000ff60000000f00 */
[----:B------:R-:W-:Y:S04]  /*24e60*/  @!UPT UIADD3 URZ, URZ, URZ, URZ ;  /* 0x0000003f3f3ff290 */ /* 0x000fe8000fffe03f */
[----:B------:R-:W-:Y:S01]  /*24e70*/  STL.64 [R1+0x70], R8 ;  /* 0x0000700801007387 */ /* 0x000fe20000100a00 */
[----:B------:R-:W-:Y:S02]  /*24e80*/  STL.64 [R1+0x78], R10 ;  /* 0x0000780a01007387 */ /* 0x000fe40000100a00 */
[----:B------:R0:W-:Y:S01]  /*24e90*/  STL.64 [R1+0x31b8], R16 ;  /* 0x0031b81001007387 */ /* 0x0001e20000100a00 */
[C---:B----4-:R-:W-:Y:S11]  /*24ea0*/  HMMA.16816.F32.BF16 R4, R20.reuse, R16, R24 ;  /* 0x000000101404723c */ /* 0x050ff60000041818 */
[----:B------:R-:W-:Y:S11]  /*24eb0*/  @!UPT UIADD3 URZ, URZ, URZ, URZ ;  /* 0x0000003f3f3ff290 */ /* 0x000ff6000fffe03f */
[----:B------:R-:W-:Y:S02]  /*24ec0*/  @!UPT UIADD3 URZ, URZ, URZ, URZ ;  /* 0x0000003f3f3ff290 */ /* 0x000fe4000fffe03f */
[----:B------:R-:W-:Y:S01]  /*24ed0*/  MOV R0, R4 ;  /* 0x0000000400007202 */ /* 0x000fe20000000f00 */
[----:B------:R-:W-:Y:S01]  /*24ee0*/  IMAD.MOV.U32 R29, RZ, RZ, R5 ;  /* 0x000000ffff1d7224 */ /* 0x000fe200078e0005 */
[----:B------:R-:W2:Y:S01]  /*24ef0*/  LDL.LU R4, [R1+0x300] ;  /* 0x0003000001047983 */ /* 0x000ea20000300800 */
[----:B------:R-:W-:Y:S01]  /*24f00*/  MOV R3, R6 ;  /* 0x0000000600037202 */ /* 0x000fe20000000f00 */
[----:B------:R-:W2:Y:S01]  /*24f10*/  LDL.LU R5, [R1+0x304] ;  /* 0x0003040001057983 */ /* 0x000ea20000300800 */
[----:B------:R-:W-:Y:S01]  /*24f20*/  MOV R2, R7 ;  /* 0x0000000700027202 */ /* 0x000fe20000000f00 */
[----:B------:R-:W2:Y:S01]  /*24f30*/  LDL.LU R6, [R1+0x308] ;  /* 0x0003080001067983 */ /* 0x000ea20000300800 */
[----:B------:R-:W2:Y:S02]  /*24f40*/  LDL.LU R7, [R1+0x30c] ;  /* 0x00030c0001077983 */ /* 0x000ea40000300800 */
[----:B0-----:R-:W3:Y:S02]  /*24f50*/  LDL.LU R16, [R1+0xe0] ;  /* 0x0000e00001107983 */ /* 0x001ee40000300800 */
[----:B------:R-:W3:Y:S01]  /*24f60*/  LDL.LU R17, [R1+0xe4] ;  /* 0x0000e40001117983 */ /* 0x000ee20000300800 */
[----:B------:R-:W3:Y:S01]  /*24f70*/  LDL.LU R18, [R1+0xe8] ;  /* 0x0000e80001127983 */ /* 0x000ee20000300800 */
[----:B------:R-:W3:Y:S02]  /*24f80*/  LDL.LU R19, [R1+0xec] ;  /* 0x0000ec0001137983 */ /* 0x000ee40000300800 */
[----:B------:R-:W3:Y:S02]  /*24f90*/  LDL.LU.64 R8, [R1+0x20] ;  /* 0x0000200001087983 */ /* 0x000ee40000300a00 */
[----:B------:R-:W4:Y:S02]  /*24fa0*/  LDL R15, [R1+0x1514] ;  /* 0x00151400010f7983 */ /* 0x000f240000100800 */
[----:B----4-:R0:W-:Y:S01]  /*24fb0*/  STL [R1+0x3150], R15 ;  /* 0x0031500f01007387 */ /* 0x0101e20000100800 */
[----:B------:R-:W4:Y:S02]  /*24fc0*/  LDL.LU R12, [R1+0x260] ;  /* 0x00026000010c7983 */ /* 0x000f240000300800 */
[----:B------:R-:W4:Y:S02]  /*24fd0*/  LDL.LU R13, [R1+0x264] ;  /* 0x00026400010d7983 */ /* 0x000f240000300800 */
[----:B------:R-:W2:Y:S01]  /*24fe0*/  LDL.LU R14, [R1+0x268] ;  /* 0x00026800010e7983 */ /* 0x000ea20000300800 */
[----:B0-----:R-:W2:Y:S01]  /*24ff0*/  LDL.LU R15, [R1+0x26c] ;  /* 0x00026c00010f7983 */ /* 0x001ea20000300800 */
[----:B------:R-:W3:Y:S02]  /*25000*/  LDL.LU R24, [R1+0xf0] ;  /* 0x0000f00001187983 */ /* 0x000ee40000300800 */
[----:B------:R-:W3:Y:S02]  /*25010*/  LDL.LU R25, [R1+0xf4] ;  /* 0x0000f40001197983 */ /* 0x000ee40000300800 */
[----:B------:R-:W3:Y:S01]  /*25020*/  LDL.LU R26, [R1+0xf8] ;  /* 0x0000f800011a7983 */ /* 0x000ee20000300800 */
[----:B------:R-:W3:Y:S04]  /*25030*/  LDL.LU R27, [R1+0xfc] ;  /* 0x0000fc00011b7983 */ /* 0x000ee80000300800 */
[----:B--2---:R-:W-:Y:S01]  /*25040*/  STL.64 [R1+0x3160], R14 ;  /* 0x0031600e01007387 */ /* 0x004fe20000100a00 */
[----:B----4-:R0:W-:Y:S03]  /*25050*/  STL.64 [R1+0x3158], R12 ;  /* 0x0031580c01007387 */ /* 0x0101e60000100a00 */
[----:B0-----:R-:W2:Y:S01]  /*25060*/  LDL.LU R12, [R1+0x2c0] ;  /* 0x0002c000010c7983 */ /* 0x001ea20000300800 */
[----:B------:R-:W2:Y:S02]  /*25070*/  LDL.LU R13, [R1+0x2c4] ;  /* 0x0002c400010d7983 */ /* 0x000ea40000300800 */
[----:B------:R-:W4:Y:S02]  /*25080*/  LDL.LU R14, [R1+0x2c8] ;  /* 0x0002c800010e7983 */ /* 0x000f240000300800 */
[----:B------:R-:W4:Y:S01]  /*25090*/  LDL.LU R15, [R1+0x2cc] ;  /* 0x0002cc00010f7983 */ /* 0x000f220000300800 */
[----:B---3--:R-:W-:Y:S01]  /*250a0*/  HMMA.16816.F32.BF16 R16, R20, R8, R16 ;  /* 0x000000081410723c */ /* 0x008fe20000041810 */
[----:B----4-:R-:W-:Y:S01]  /*250b0*/  STL.64 [R1+0x3170], R14 ;  /* 0x0031700e01007387 */ /* 0x010fe20000100a00 */
[----:B--2---:R0:W-:Y:S03]  /*250c0*/  STL.64 [R1+0x3168], R12 ;  /* 0x0031680c01007387 */ /* 0x0041e60000100a00 */
[----:B0-----:R-:W2:Y:S01]  /*250d0*/  LDL.LU R12, [R1+0x2d0] ;  /* 0x0002d000010c7983 */ /* 0x001ea20000300800 */
[----:B------:R-:W2:Y:S02]  /*250e0*/  LDL.LU R13, [R1+0x2d4] ;  /* 0x0002d400010d7983 */ /* 0x000ea40000300800 */
[----:B------:R-:W3:Y:S02]  /*250f0*/  LDL.LU R14, [R1+0x2d8] ;  /* 0x0002d800010e7983 */ /* 0x000ee40000300800 */
[----:B------:R-:W3:Y:S01]  /*25100*/  LDL.LU R15, [R1+0x2dc] ;  /* 0x0002dc00010f7983 */ /* 0x000ee20000300800 */
[----:B------:R-:W-:Y:S01]  /*25110*/  MOV R10, R9 ;  /* 0x00000009000a7202 */ /* 0x000fe20000000f00 */
[----:B---3--:R-:W-:Y:S01]  /*25120*/  STL.64 [R1+0x3180], R14 ;  /* 0x0031800e01007387 */ /* 0x008fe20000100a00 */
[----:B--2---:R0:W-:Y:S03]  /*25130*/  STL.64 [R1+0x3178], R12 ;  /* 0x0031780c01007387 */ /* 0x0041e60000100a00 */
[----:B0-----:R-:W2:Y:S01]  /*25140*/  LDL.LU R12, [R1+0x2e0] ;  /* 0x0002e000010c7983 */ /* 0x001ea20000300800 */
[----:B------:R-:W2:Y:S02]  /*25150*/  LDL.LU R13, [R1+0x2e4] ;  /* 0x0002e400010d7983 */ /* 0x000ea40000300800 */
[----:B------:R-:W2:Y:S02]  /*25160*/  LDL.LU R14, [R1+0x2e8] ;  /* 0x0002e800010e7983 */ /* 0x000ea40000300800 */
[----:B------:R-:W2:Y:S01]  /*25170*/  LDL.LU R15, [R1+0x2ec] ;  /* 0x0002ec00010f7983 */ /* 0x000ea20000300800 */
[----:B------:R-:W-:Y:S01]  /*25180*/  STL [R1+0x3084], R2 ;  /* 0x0030840201007387 */ /* 0x000fe20000100800 */
[----:B------:R-:W-:Y:S02]  /*25190*/  STL [R1+0x3080], R3 ;  /* 0x0030800301007387 */ /* 0x000fe40000100800 */
[----:B------:R-:W-:Y:S02]  /*251a0*/  STL [R1+0x307c], R29 ;  /* 0x00307c1d01007387 */ /* 0x000fe40000100800 */
[----:B------:R-:W-:Y:S01]  /*251b0*/  STL [R1+0x3078], R0 ;  /* 0x0030780001007387 */ /* 0x000fe20000100800 */
[----:B------:R0:W-:Y:S01]  /*251c0*/  STL.64 [R1+0x50], R16 ;  /* 0x0000501001007387 */ /* 0x0001e20000100a00 */
[----:B------:R1:W-:Y:S03]  /*251d0*/  STL.64 [R1+0x58], R18 ;  /* 0x0000581201007387 */ /* 0x0003e60000100a00 */
[----:B0-----:R-:W2:Y:S01]  /*251e0*/  LDL.LU.64 R16, [R1+0x31b8] ;  /* 0x0031b80001107983 */ /* 0x001ea20000300a00 */
[----:B-1----:R-:W-:-:S02]  /*251f0*/  IMAD.MOV.U32 R18, RZ, RZ, R8 ;  /* 0x000000ffff127224 */ /* 0x002fc400078e0008 */
[----:B------:R-:W3:Y:S02]  /*25200*/  LDL.LU R11, [R1+0x31b0] ;  /* 0x0031b000010b7983 */ /* 0x000ee40000300800 */
[----:B------:R-:W4:Y:S02]  /*25210*/  LDL.LU.64 R8, [R1+0x31a8] ;  /* 0x0031a80001087983 */ /* 0x000f240000300a00 */
[C---:B----4-:R-:W-:Y:S11]  /*25220*/  HMMA.16816.F32.BF16 R4, R20.reuse, R8, R4 ;  /* 0x000000081404723c */ /* 0x050ff60000041804 */
[----:B------:R-:W-:Y:S11]  /*25230*/  @!UPT UIADD3 URZ, URZ, URZ, URZ ;  /* 0x0000003f3f3ff290 */ /* 0x000ff6000fffe03f */
[----:B------:R-:W-:Y:S02]  /*25240*/  @!UPT UIADD3 URZ, URZ, URZ, URZ ;  /* 0x0000003f3f3ff290 */ /* 0x000fe4000fffe03f */
[----:B------:R-:W-:Y:S02]  /*25250*/  MOV R29, R6 ;  /* 0x00000006001d7202 */ /* 0x000fe40000000f00 */
[----:B------:R-:W-:Y:S02]  /*25260*/  MOV R0, R7 ;  /* 0x0000000700007202 */ /* 0x000fe40000000f00 */
[----:B------:R-:W-:Y:S01]  /*25270*/  MOV R2, R4 ;  /* 0x0000000400027202 */ /* 0x000fe20000000f00 */
[----:B------:R-:W-:Y:S01]  /*25280*/  IMAD.MOV.U32 R3, RZ, RZ, R5 ;  /* 0x000000ffff037224 */ /* 0x000fe200078e0005 */
[----:B------:R-:W4:Y:S01]  /*25290*/  LDL.LU.64 R6, [R1+0x31a0] ;  /* 0x0031a00001067983 */ /* 0x000f220000300a00 */
[----:B------:R-:W2:Y:S02]  /*252a0*/  LDL.LU.64 R4, [R1+0x3198] ;  /* 0x0031980001047983 */ /* 0x000ea40000300a00 */
[----:B--2---:R-:W-:Y:S01]  /*252b0*/  HMMA.16816.F32.BF16 R20, R20, R4, R24 ;  /* 0x000000041414723c */ /* 0x004fe20000041818 */
[----:B------:R-:W2:Y:S01]  /*252c0*/  LDL.LU.64 R26, [R1+0x3190] ;  /* 0x00319000011a7983 */ /* 0x000ea20000300a00 */
[----:B------:R-:W2:Y:S11]  /*252d0*/  LDL.LU.64 R24, [R1+0x3188] ;  /* 0x0031880001187983 */ /* 0x000eb60000300a00 */
[----:B------:R-:W-:Y:S10]  /*252e0*/  @!UPT UIADD3 URZ, URZ, URZ, URZ ;  /* 0x0000003f3f3ff290 */ /* 0x000ff4000fffe03f */
[----:B------:R-:W-:Y:S01]  /*252f0*/  STL.64 [R1+0xd0], R20 ;  /* 0x0000d01401007387 */ /* 0x000fe20000100a00 */
[----:B------:R-:W-:Y:S01]  /*25300*/  STL.64 [R1+0xd8], R22 ;  /* 0x0000d81601007387 */ /* 0x000fe20000100a00 */
[----:B--2---:R-:W-:Y:S11]  /*25310*/  HMMA.16816.F32.BF16 R12, R24, R16, R12 ;  /* 0x00000010180c723c */ /* 0x004ff6000004180c */
[----:B------:R-:W-:Y:S11]  /*25320*/  @!UPT UIADD3 URZ, URZ, URZ, URZ ;  /* 0x0000003f3f3ff290 */ /* 0x000ff6000fffe03f */
[----:B------:R-:W-:Y:S01]  /*25330*/  @!UPT UIADD3 URZ, URZ, URZ, URZ ;  /* 0x0000003f3f3ff290 */ /* 0x000fe2000fffe03f */
[----:B------:R-:W-:Y:S01]  /*25340*/  STL.64 [R1+0x140], R12 ;  /* 0x0001400c01007387 */ /* 0x000fe20000100a00 */
[----:B------:R0:W-:Y:S03]  /*25350*/  STL.64 [R1+0x148], R14 ;  /* 0x0001480e01007387 */ /* 0x0001e60000100a00 */
[----:B0-----:R-:W2:Y:S01]  /*25360*/  LDL.LU.64 R14, [R1+0x3180] ;  /* 0x00318000010e7983 */ /* 0x001ea20000300a00 */
[----:B------:R-:W2:Y:S02]  /*25370*/  LDL.LU.64 R12, [R1+0x3178] ;  /* 0x00317800010c7983 */ /* 0x000ea40000300a00 */
[----:B------:R-:W-:Y:S01]  /*25380*/  IMAD.MOV.U32 R20, RZ, RZ, R18 ;  /* 0x000000ffff147224 */ /* 0x000fe200078e0012 */
[----:B------:R-:W-:-:S07]  /*25390*/  MOV R21, R10 ;  /* 0x0000000a00157202 */ /* 0x000fce0000000f00 */
        /* <DEDUP_REMOVED lines=15> */
[----:B------:R-:W2:Y:S11]  /*25490*/  LDL.LU R15, [R1+0x3150] ;  /* 0x00315000010f7983 */ /* 0x000eb60000300800 */
[----:B------:R-:W-:Y:S11]  /*254a0*/  @!UPT UIADD3 URZ, URZ, URZ, URZ ;  /* 0x0000003f3f3ff290 */ /* 0x000ff6000fffe03f */
[----:B------:R0:W-:Y:S01]  /*254b0*/  STL.64 [R1+0x110], R24 ;  /* 0x0001101801007387 */ /* 0x0001e20000100a00 */
[----:B------:R1:W-:Y:S03]  /*254c0*/  STL.64 [R1+0x118], R26 ;  /* 0x0001181a01007387 */ /* 0x0003e60000100a00 */
[----:B0-----:R-:W2:Y:S01]  /*254d0*/  LDL.LU.64 R24, [R1+0x40] ;  /* 0x0000400001187983 */ /* 0x001ea20000300a00 */
[----:B-1----:R-:W2:Y:S02]  /*254e0*/  LDL.LU.64 R26, [R1+0x48] ;  /* 0x00004800011a7983 */ /* 0x002ea40000300a00 */
[----:B----4-:R-:W-:Y:S02]  /*254f0*/  STL.64 [R1+0x3148], R6 ;  /* 0x0031480601007387 */ /* 0x010fe40000100a00 */
[----:B------:R0:W-:Y:S02]  /*25500*/  STL.64 [R1+0x3140], R4 ;  /* 0x0031400401007387 */ /* 0x0001e40000100a00 */
[----:B0-----:R-:W2:Y:S01]  /*25510*/  LDL.LU R4, [R1+0x210] ;  /* 0x0002100001047983 */ /* 0x001ea20000300800 */
[----:B------:R-:W2:Y:S02]  /*25520*/  LDL.LU R5, [R1+0x214] ;  /* 0x0002140001057983 */ /* 0x000ea40000300800 */
[----:B------:R-:W2:Y:S02]  /*25530*/  LDL.LU R6, [R1+0x218] ;  /* 0x0002180001067983 */ /* 0x000ea40000300800 */
[----:B------:R-:W2:Y:S02]  /*25540*/  LDL.LU R7, [R1+0x21c] ;  /* 0x00021c0001077983 */ /* 0x000ea40000300800 */
[----:B--2---:R-:W-:Y:S01]  /*25550*/  HMMA.16816.F32.BF16 R4, R24, R16, R4 ;  /* 0x000000101804723c */ /* 0x004fe20000041804 */
[----:B---3--:R-:W0:Y:S11]  /*25560*/  LDSM.16.MT88.4 R16, [R11+0x7000] ;  /* 0x007000000b10783b */ /* 0x008e360000004200 */
[----:B------:R-:W-:Y:S11]  /*25570*/  @!UPT UIADD3 URZ, URZ, URZ, URZ ;  /* 0x0000003f3f3ff290 */ /* 0x000ff6000fffe03f */
[----:B------:R-:W-:Y:S01]  /*25580*/  STL.64 [R1+0x100], R4 ;  /* 0x0001000401007387 */ /* 0x000fe20000100a00 */
[----:B------:R0:W-:Y:S02]  /*25590*/  STL.64 [R1+0x108], R6 ;  /* 0x0001080601007387 */ /* 0x0001e40000100a00 */
[----:B0-----:R-:W-:Y:S01]  /*255a0*/  MOV R7, R16 ;  /* 0x0000001000077202 */ /* 0x001fe20000000f00 */
[----:B------:R-:W-:Y:S01]  /*255b0*/  IMAD.MOV.U32 R6, RZ, RZ, R17 ;  /* 0x000000ffff067224 */ /* 0x000fe200078e0011 */
[----:B------:R-:W-:Y:S02]  /*255c0*/  MOV R5, R18 ;  /* 0x0000001200057202 */ /* 0x000fe40000000f00 */
[----:B------:R-:W-:Y:S02]  /*255d0*/  MOV R4, R19 ;  /* 0x0000001300047202 */ /* 0x000fe40000000f00 */
[----:B------:R-:W0:Y:S04]  /*255e0*/  LDSM.16.MT88.4 R16, [R11+0x7080] ;  /* 0x007080000b10783b */ /* 0x000e280000004200 */
[----:B0-----:R-:W-:Y:S01]  /*255f0*/  STL.64 [R1+0x3100], R18 ;  /* 0x0031001201007387 */ /* 0x001fe20000100a00 */
[----:B------:R0:W-:Y:S03]  /*25600*/  STL.64 [R1+0x30f8], R16 ;  /* 0x0030f81001007387 */ /* 0x0001e60000100a00 */
[----:B0-----:R-:W2:Y:S01]  /*25610*/  LDL.LU R16, [R1+0x250] ;  /* 0x0002500001107983 */ /* 0x001ea20000300800 */
[----:B------:R-:W2:Y:S02]  /*25620*/  LDL.LU R17, [R1+0x254] ;  /* 0x0002540001117983 */ /* 0x000ea40000300800 */
[----:B------:R-:W2:Y:S02]  /*25630*/  LDL.LU R18, [R1+0x258] ;  /* 0x0002580001127983 */ /* 0x000ea40000300800 */
[----:B------:R-:W-:-:S07]  /*25640*/  IMAD.MOV.U32 R19, RZ, RZ, R28 ;  /* 0x000000ffff137224 */ /* 0x000fce00078e001c */
[----:B--2---:R-:W-:Y:S11]  /*25650*/  HMMA.16816.F32.BF16 R20, R24, R20, R16 ;  /* 0x000000141814723c */ /* 0x004ff60000041810 */
[----:B------:R-:W-:Y:S11]  /*25660*/  @!UPT UIADD3 URZ, URZ, URZ, URZ ;  /* 0x0000003f3f3ff290 */ /* 0x000ff6000fffe03f */
[----:B------:R-:W-:Y:S01]  /*25670*/  @!UPT UIADD3 URZ, URZ, URZ, URZ ;  /* 0x0000003f3f3ff290 */ /* 0x000fe2000fffe03f */
[----:B------:R-:W-:Y:S01]  /*25680*/  STL.64 [R1+0xf0], R20 ;  /* 0x0000f01401007387 */ /* 0x000fe20000100a00 */
[----:B------:R-:W-:Y:S01]  /*25690*/  STL [R1+0xf8], R22 ;  /* 0x0000f81601007387 */ /* 0x000fe20000100800 */
[----:B------:R-:W-:Y:S02]  /*256a0*/  MOV R28, R23 ;  /* 0x00000017001c7202 */ /* 0x000fe40000000f00 */
[----:B------:R-:W0:Y:S04]  /*256b0*/  LDSM.16.MT88.4 R20, [R15+0x7000] ;  /* 0x007000000f14783b */ /* 0x000e280000004200 */
[----:B------:R-:W-:Y:S04]  /*256c0*/  STL [R1+0x2fc8], R28 ;  /* 0x002fc81c01007387 */ /* 0x000fe80000100800 */
[----:B0-----:R-:W-:Y:S01]  /*256d0*/  STL.64 [R1+0x30b8], R22 ;  /* 0x0030b81601007387 */ /* 0x001fe20000100a00 */
[----:B------:R0:W-:Y:S03]  /*256e0*/  STL.64 [R1+0x30b0], R20 ;  /* 0x0030b01401007387 */ /* 0x0001e60000100a00 */
[----:B0-----:R-:W2:Y:S01]  /*256f0*/  LDL.LU R20, [R1+0x200] ;  /* 0x0002000001147983 */ /* 0x001ea20000300800 */
[----:B------:R-:W2:Y:S02]  /*25700*/  LDL.LU R21, [R1+0x204] ;  /* 0x0002040001157983 */ /* 0x000ea40000300800 */
[----:B------:R-:W3:Y:S02]  /*25710*/  LDL.LU R22, [R1+0x208] ;  /* 0x0002080001167983 */ /* 0x000ee40000300800 */
[----:B------:R-:W3:Y:S02]  /*25720*/  LDL.LU R23, [R1+0x20c] ;  /* 0x00020c0001177983 */ /* 0x000ee40000300800 */
[----:B------:R-:W-:Y:S01]  /*25730*/  IMAD.MOV.U32 R19, RZ, RZ, R4 ;  /* 0x000000ffff137224 */ /* 0x000fe200078e0004 */
[----:B------:R-:W-:Y:S01]  /*25740*/  MOV R18, R5 ;  /* 0x0000000500127202 */ /* 0x000fe20000000f00 */
[----:B------:R-:W4:Y:S01]  /*25750*/  LDL.LU R4, [R1+0x2b0] ;  /* 0x0002b00001047983 */ /* 0x000f220000300800 */
[----:B------:R-:W-:Y:S01]  /*25760*/  IMAD.MOV.U32 R16, RZ, RZ, R7 ;  /* 0x000000ffff107224 */ /* 0x000fe200078e0007 */
[----:B------:R-:W-:Y:S01]  /*25770*/  MOV R17, R6 ;  /* 0x0000000600117202 */ /* 0x000fe20000000f00 */
[----:B------:R-:W4:Y:S01]  /*25780*/  LDL.LU R5, [R1+0x2b4] ;  /* 0x0002b40001057983 */ /* 0x000f220000300800 */
[----:B------:R-:W-:-:S02]  /*25790*/  MOV R13, R24 ;  /* 0x00000018000d7202 */ /* 0x000fc40000000f00 */
[----:B------:R-:W-:Y:S01]  /*257a0*/  MOV R12, R25 ;  /* 0x00000019000c7202 */ /* 0x000fe20000000f00 */
[----:B------:R-:W-:Y:S01]  /*257b0*/  IMAD.MOV.U32 R11, RZ, RZ, R26 ;  /* 0x000000ffff0b7224 */ /* 0x000fe200078e001a */
[----:B------:R-:W-:Y:S01]  /*257c0*/  MOV R10, R27 ;  /* 0x0000001b000a7202 */ /* 0x000fe20000000f00 */
[----:B------:R-:W4:Y:S04]  /*257d0*/  LDL.LU R6, [R1+0x2b8] ;  /* 0x0002b80001067983 */ /* 0x000f280000300800 */
[----:B------:R0:W1:Y:S01]  /*257e0*/  LDSM.16.MT88.4 R24, [R15+0x7080] ;  /* 0x007080000f18783b */ /* 0x0000620000004200 */
[----:B------:R-:W4:Y:S03]  /*257f0*/  LDL.LU R7, [R1+0x2bc] ;  /* 0x0002bc0001077983 */ /* 0x000f260000300800 */
[----:B0-----:R-:W4:Y:S01]  /*25800*/  LDL R15, [R1+0x1510] ;  /* 0x00151000010f7983 */ /* 0x001f220000100800 */
[----:B------:R-:W-:Y:S02]  /*25810*/  STL.64 [R1+0x3128], R18 ;  /* 0x0031281201007387 */ /* 0x000fe40000100a00 */
[----:B------:R-:W-:Y:S01]  /*25820*/  STL.64 [R1+0x3120], R16 ;  /* 0x0031201001007387 */ /* 0x000fe20000100a00 */
[----:B---3--:R0:W-:Y:S01]  /*25830*/  STL.64 [R1+0x30c8], R22 ;  /* 0x0030c81601007387 */ /* 0x0081e20000100a00 */
[----:B--2---:R2:W-:Y:S03]  /*25840*/  STL.64 [R1+0x30c0], R20 ;  /* 0x0030c01401007387 */ /* 0x0045e60000100a00 */
[----:B0-----:R-:W3:Y:S04]  /*25850*/  LDL R22, [R1+0x28] ;  /* 0x0000280001167983 */ /* 0x001ee80000100800 */
[----:B------:R-:W3:Y:S04]  /*25860*/  LDL R23, [R1+0x2c] ;  /* 0x00002c0001177983 */ /* 0x000ee80000100800 */
[----:B---3--:R0:W-:Y:S01]  /*25870*/  STL.64 [R1+0x3130], R22 ;  /* 0x0031301601007387 */ /* 0x0081e20000100a00 */
[----:B--2---:R-:W2:Y:S02]  /*25880*/  LDL.LU R20, [R1+0x2a0] ;  /* 0x0002a00001147983 */ /* 0x004ea40000300800 */
[----:B------:R-:W2:Y:S01]  /*25890*/  LDL.LU R21, [R1+0x2a4] ;  /* 0x0002a40001157983 */ /* 0x000ea20000300800 */
[----:B0-----:R-:W2:Y:S01]  /*258a0*/  LDL.LU R22, [R1+0x2a8] ;  /* 0x0002a80001167983 */ /* 0x001ea20000300800 */
[----:B------:R-:W2:Y:S02]  /*258b0*/  LDL.LU R23, [R1+0x2ac] ;  /* 0x0002ac0001177983 */ /* 0x000ea40000300800 */
[----:B-1----:R-:W-:Y:S02]  /*258c0*/  STL.64 [R1+0x3090], R26 ;  /* 0x0030901a01007387 */ /* 0x002fe40000100a00 */
[----:B------:R0:W-:Y:S02]  /*258d0*/  STL.64 [R1+0x3088], R24 ;  /* 0x0030881801007387 */ /* 0x0001e40000100a00 */
[----:B0-----:R-:W3:Y:S01]  /*258e0*/  LDL.LU R24, [R1+0x1c0] ;  /* 0x0001c00001187983 */ /* 0x001ee20000300800 */
[----:B------:R-:W3:Y:S02]  /*258f0*/  LDL.LU R25, [R1+0x1c4] ;  /* 0x0001c40001197983 */ /* 0x000ee40000300800 */
[----:B------:R-:W2:Y:S02]  /*25900*/  LDL.LU R26, [R1+0x1c8] ;  /* 0x0001c800011a7983 */ /* 0x000ea40000300800 */
[----:B------:R-:W2:Y:S02]  /*25910*/  LDL.LU R27, [R1+0x1cc] ;  /* 0x0001cc00011b7983 */ /* 0x000ea40000300800 */
[----:B--2---:R-:W-:Y:S01]  /*25920*/  STL.64 [R1+0x30d8], R26 ;  /* 0x0030d81a01007387 */ /* 0x004fe20000100a00 */
[----:B---3--:R0:W-:Y:S03]  /*25930*/  STL.64 [R1+0x30d0], R24 ;  /* 0x0030d01801007387 */ /* 0x0081e60000100a00 */
[----:B0-----:R-:W2:Y:S01]  /*25940*/  LDL.LU R24, [R1+0x220] ;  /* 0x0002200001187983 */ /* 0x001ea20000300800 */
[----:B------:R-:W2:Y:S02]  /*25950*/  LDL.LU R25, [R1+0x224] ;  /* 0x0002240001197983 */ /* 0x000ea40000300800 */
[----:B------:R-:W3:Y:S02]  /*25960*/  LDL.LU R26, [R1+0x228] ;  /* 0x00022800011a7983 */ /* 0x000ee40000300800 */
[----:B------:R-:W3:Y:S01]  /*25970*/  LDL.LU R27, [R1+0x22c] ;  /* 0x00022c00011b7983 */ /* 0x000ee20000300800 */
[----:B------:R-:W-:-:S02]  /*25980*/  MOV R16, R13 ;  /* 0x0000000d00107202 */ /* 0x000fc40000000f00 */
[----:B------:R-:W-:Y:S01]  /*25990*/  MOV R17, R12 ;  /* 0x0000000c00117202 */ /* 0x000fe20000000f00 */
[----:B------:R-:W-:Y:S01]  /*259a0*/  IMAD.MOV.U32 R18, RZ, RZ, R11 ;  /* 0x000000ffff127224 */ /* 0x000fe200078e000b */
[----:B------:R-:W-:-:S07]  /*259b0*/  MOV R19, R10 ;  /* 0x0000000a00137202 */ /* 0x000fce0000000f00 */
[C---:B----4-:R-:W-:Y:S01]  /*259c0*/  HMMA.16816.F32.BF16 R8, R16.reuse, R8, R4 ;  /* 0x000000081008723c */ /* 0x050fe20000041804 */
[----:B---3--:R0:W-:Y:S01]  /*259d0*/  STL.64 [R1+0x30e8], R26 ;  /* 0x0030e81a01007387 */ /* 0x0081e20000100a00 */
[----:B--2---:R-:W-:Y:S03]  /*259e0*/  STL.64 [R1+0x30e0], R24 ;  /* 0x0030e01801007387 */ /* 0x004fe60000100a00 */
[----:B0-----:R-:W2:Y:S04]  /*259f0*/  LDL R26, [R1+0x38] ;  /* 0x00003800011a7983 */ /* 0x001ea80000100800 */
[----:B------:R-:W2:Y:S01]  /*25a00*/  LDL R27, [R1+0x3c] ;  /* 0x00003c00011b7983 */ /* 0x000ea20000100800 */
[----:B------:R-:W3:Y:S02]  /*25a10*/  LDL.LU.64 R6, [R1+0x3148] ;  /* 0x0031480001067983 */ /* 0x000ee40000300a00 */
[----:B------:R-:W4:Y:S11]  /*25a20*/  LDL.LU.64 R4, [R1+0x3140] ;  /* 0x0031400001047983 */ /* 0x000f360000300a00 */
[----:B------:R-:W-:Y:S01]  /*25a30*/  STL.64 [R1+0xe0], R8 ;  /* 0x0000e00801007387 */ /* 0x000fe20000100a00 */
[----:B------:R-:W-:Y:S02]  /*25a40*/  STL.64 [R1+0xe8], R10 ;  /* 0x0000e80a01007387 */ /* 0x000fe40000100a00 */
[----:B------:R-:W0:Y:S04]  /*25a50*/  LDSM.16.MT88.4 R8, [R15+0x7000] ;  /* 0x007000000f08783b */ /* 0x000e280000004200 */
[----:B------:R-:W1:Y:S01]  /*25a60*/  LDSM.16.MT88.4 R12, [R15+0x7080] ;  /* 0x007080000f0c783b */ /* 0x000e620000004200 */
[----:B0-----:R-:W-:Y:S03]  /*25a70*/  STL.64 [R1+0x3040], R10 ;  /* 0x0030400a01007387 */ /* 0x001fe60000100a00 */
[----:B------:R0:W-:Y:S02]  /*25a80*/  STL.64 [R1+0x3038], R8 ;  /* 0x0030380801007387 */ /* 0x0001e40000100a00 */
[----:B0-----:R-:W2:Y:S01]  /*25a90*/  LDL.LU R8, [R1+0x280] ;  /* 0x0002800001087983 */ /* 0x001ea20000300800 */
[----:B------:R-:W2:Y:S02]  /*25aa0*/  LDL.LU R9, [R1+0x284] ;  /* 0x0002840001097983 */ /* 0x000ea40000300800 */
[----:B------:R-:W2:Y:S02]  /*25ab0*/  LDL.LU R10, [R1+0x288] ;  /* 0x00028800010a7983 */ /* 0x000ea40000300800 */
[----:B------:R-:W2:Y:S01]  /*25ac0*/  LDL.LU R11, [R1+0x28c] ;  /* 0x00028c00010b7983 */ /* 0x000ea20000300800 */
[----:B-1----:R-:W-:Y:S01]  /*25ad0*/  STL.64 [R1+0x2ff0], R14 ;  /* 0x002ff00e01007387 */ /* 0x002fe20000100a00 */
[----:B------:R0:W-:Y:S03]  /*25ae0*/  STL.64 [R1+0x2fe8], R12 ;  /* 0x002fe80c01007387 */ /* 0x0001e60000100a00 */
[----:B0-----:R-:W2:Y:S01]  /*25af0*/  LDL.LU R12, [R1+0x290] ;  /* 0x00029000010c7983 */ /* 0x001ea20000300800 */
[----:B----4-:R-:W-:Y:S01]  /*25b00*/  HMMA.16816.F32.BF16 R16, R16, R4, R20 ;  /* 0x000000041010723c */ /* 0x010fe20000041814 */
[----:B---3--:R-:W-:Y:S01]  /*25b10*/  MOV R13, R6 ;  /* 0x00000006000d7202 */ /* 0x008fe20000000f00 */
[----:B------:R-:W-:Y:S01]  /*25b20*/  IMAD.MOV.U32 R14, RZ, RZ, R7 ;  /* 0x000000ffff0e7224 */ /* 0x000fe200078e0007 */
[----:B------:R-:W3:Y:S01]  /*25b30*/  LDL.LU R6, [R1+0x313c] ;  /* 0x00313c0001067983 */ /* 0x000ee20000300800 */
[----:B------:R-:W3:Y:S02]  /*25b40*/  LDL.LU R7, [R1+0x3138] ;  /* 0x0031380001077983 */ /* 0x000ee40000300800 */
[----:B------:R-:W2:Y:S02]  /*25b50*/  LDL.LU R15, [R1+0x29c] ;  /* 0x00029c00010f7983 */ /* 0x000ea40000300800 */
[----:B------:R-:W4:Y:S11]  /*25b60*/  LDL.LU.64 R22, [R1+0x3130] ;  /* 0x0031300001167983 */ /* 0x000f360000300a00 */
[----:B------:R-:W-:Y:S04]  /*25b70*/  @!UPT UIADD3 URZ, URZ, URZ, URZ ;  /* 0x0000003f3f3ff290 */ /* 0x000fe8000fffe03f */
[----:B------:R-:W-:Y:S01]  /*25b80*/  STL.64 [R1+0xc0], R16 ;  /* 0x0000c01001007387 */ /* 0x000fe20000100a00 */
[----:B------:R0:W-:Y:S01]  /*25b90*/  STL [R1+0xc8], R18 ;  /* 0x0000c81201007387 */ /* 0x0001e20000100800 */
[----:B------:R-:W-:Y:S02]  /*25ba0*/  MOV R28, R19 ;  /* 0x00000013001c7202 */ /* 0x000fe40000000f00 */
[----:B0-----:R-:W2:Y:S01]  /*25bb0*/  LDL.LU.64 R18, [R1+0x3128] ;  /* 0x0031280001127983 */ /* 0x001ea20000300a00 */
[----:B------:R-:W2:Y:S02]  /*25bc0*/  LDL.LU.64 R16, [R1+0x3120] ;  /* 0x0031200001107983 */ /* 0x000ea40000300a00 */
[----:B------:R-:W4:Y:S01]  /*25bd0*/  LDL R4, [R1+0x640] ;  /* 0x0006400001047983 */ /* 0x000f220000100800 */
[----:B---3--:R-:W-:Y:S01]  /*25be0*/  STL.64 [R1+0x3118], R6 ;  /* 0x0031180601007387 */ /* 0x008fe20000100a00 */
[C---:B--2---:R-:W-:Y:S08]  /*25bf0*/  HMMA.16816.F32.BF16 R12, R16.reuse, R26, R12 ;  /* 0x0000001a100c723c */ /* 0x044ff0000004180c */
[C---:B----4-:R-:W-:Y:S01]  /*25c00*/  HMMA.16816.F32.BF16 R8, R16.reuse, R22, R8 ;  /* 0x000000161008723c */ /* 0x050fe20000041808 */
[----:B------:R0:W-:Y:S04]  /*25c10*/  STL [R1+0x3110], R4 ;  /* 0x0031100401007387 */ /* 0x0001e80000100800 */
[----:B0-----:R-:W2:Y:S01]  /*25c20*/  LDL.LU R4, [R1+0x270] ;  /* 0x0002700001047983 */ /* 0x001ea20000300800 */
[----:B------:R-:W2:Y:S02]  /*25c30*/  LDL.LU R5, [R1+0x274] ;  /* 0x0002740001057983 */ /* 0x000ea40000300800 */
[----:B------:R-:W2:Y:S02]  /*25c40*/  LDL.LU R6, [R1+0x278] ;  /* 0x0002780001067983 */ /* 0x000ea40000300800 */
[----:B------:R-:W2:Y:S01]  /*25c50*/  LDL.LU R7, [R1+0x27c] ;  /* 0x00027c0001077983 */ /* 0x000ea20000300800 */
[----:B------:R0:W-:Y:S01]  /*25c60*/  STL.64 [R1+0x3108], R26 ;  /* 0x0031081a01007387 */ /* 0x0001e20000100a00 */
[----:B------:R-:W3:Y:S03]  /*25c70*/  LDL.LU R24, [R1+0x240] ;  /* 0x0002400001187983 */ /* 0x000ee60000300800 */
[----:B------:R-:W-:Y:S01]  /*25c80*/  STL.64 [R1+0xb0], R12 ;  /* 0x0000b00c01007387 */ /* 0x000fe20000100a00 */
[----:B------:R-:W-:Y:S02]  /*25c90*/  STL.64 [R1+0xb8], R14 ;  /* 0x0000b80e01007387 */ /* 0x000fe40000100a00 */
[----:B------:R-:W3:Y:S01]  /*25ca0*/  LDL.LU R25, [R1+0x244] ;  /* 0x0002440001197983 */ /* 0x000ee20000300800 */
[----:B0-----:R-:W3:Y:S01]  /*25cb0*/  LDL.LU R26, [R1+0x248] ;  /* 0x00024800011a7983 */ /* 0x001ee20000300800 */
[----:B------:R-:W3:Y:S02]  /*25cc0*/  LDL.LU R27, [R1+0x24c] ;  /* 0x00024c00011b7983 */ /* 0x000ee40000300800 */
[----:B------:R0:W-:Y:S02]  /*25cd0*/  STL.64 [R1+0x30f0], R22 ;  /* 0x0030f01601007387 */ /* 0x0001e40000100a00 */
[----:B------:R-:W4:Y:S01]  /*25ce0*/  LDL.LU R20, [R1+0x230] ;  /* 0x0002300001147983 */ /* 0x000f220000300800 */
[----:B------:R1:W-:Y:S01]  /*25cf0*/  STL.64 [R1+0xa0], R8 ;  /* 0x0000a00801007387 */ /* 0x0003e20000100a00 */
[----:B------:R1:W-:Y:S02]  /*25d00*/  STL.64 [R1+0xa8], R10 ;  /* 0x0000a80a01007387 */ /* 0x0003e40000100a00 */
[----:B------:R-:W4:Y:S01]  /*25d10*/  LDL.LU R21, [R1+0x234] ;  /* 0x0002340001157983 */ /* 0x000f220000300800 */
[----:B0-----:R-:W4:Y:S01]  /*25d20*/  LDL.LU R22, [R1+0x238] ;  /* 0x0002380001167983 */ /* 0x001f220000300800 */
[----:B------:R-:W4:Y:S02]  /*25d30*/  LDL.LU R23, [R1+0x23c] ;  /* 0x00023c0001177983 */ /* 0x000f240000300800 */
[----:B------:R-:W2:Y:S02]  /*25d40*/  LDL.LU R12, [R1+0x70] ;  /* 0x00007000010c7983 */ /* 0x000ea40000300800 */
[----:B------:R-:W2:Y:S01]  /*25d50*/  LDL.LU R13, [R1+0x74] ;  /* 0x00007400010d7983 */ /* 0x000ea20000300800 */
[----:B------:R-:W2:Y:S01]  /*25d60*/  LDL.LU R14, [R1+0x78] ;  /* 0x00007800010e7983 */ /* 0x000ea20000300800 */
[----:B------:R-:W2:Y:S02]  /*25d70*/  LDL.LU R15, [R1+0x7c] ;  /* 0x00007c00010f7983 */ /* 0x000ea40000300800 */
[----:B-1----:R-:W3:Y:S02]  /*25d80*/  LDL.LU R8, [R1+0x1f0] ;  /* 0x0001f00001087983 */ /* 0x002ee40000300800 */
[----:B------:R-:W3:Y:S01]  /*25d90*/  LDL.LU R9, [R1+0x1f4] ;  /* 0x0001f40001097983 */ /* 0x000ee20000300800 */
[----:B------:R-:W3:Y:S01]  /*25da0*/  LDL.LU R10, [R1+0x1f8] ;  /* 0x0001f800010a7983 */ /* 0x000ee20000300800 */
[----:B------:R-:W3:Y:S03]  /*25db0*/  LDL.LU R11, [R1+0x1fc] ;  /* 0x0001fc00010b7983 */ /* 0x000ee60000300800 */
[----:B--2---:R0:W-:Y:S01]  /*25dc0*/  STL.64 [R1+0x3000], R14 ;  /* 0x0030000e01007387 */ /* 0x0041e20000100a00 */
[----:B------:R-:W-:Y:S03]  /*25dd0*/  STL.64 [R1+0x2ff8], R12 ;  /* 0x002ff80c01007387 */ /* 0x000fe60000100a00 */
[----:B0-----:R-:W2:Y:S04]  /*25de0*/  LDL R14, [R1+0x8] ;  /* 0x00000800010e7983 */ /* 0x001ea80000100800 */
[----:B------:R-:W2:Y:S02]  /*25df0*/  LDL R15, [R1+0xc] ;  /* 0x00000c00010f7983 */ /* 0x000ea40000100800 */
[C---:B--2---:R-:W-:Y:S11]  /*25e00*/  HMMA.16816.F32.BF16 R4, R16.reuse, R14, R4 ;  /* 0x0000000e1004723c */ /* 0x044ff60000041804 */
[----:B------:R-:W-:Y:S11]  /*25e10*/  @!UPT UIADD3 URZ, URZ, URZ, URZ ;  /* 0x0000003f3f3ff290 */ /* 0x000ff6000fffe03f */
[----:B------:R-:W-:Y:S01]  /*25e20*/  @!UPT UIADD3 URZ, URZ, URZ, URZ ;  /* 0x0000003f3f3ff290 */ /* 0x000fe2000fffe03f */
[----:B------:R-:W-:Y:S01]  /*25e30*/  STL.64 [R1+0x210], R4 ;  /* 0x0002100401007387 */ /* 0x000fe20000100a00 */
[----:B------:R0:W-:Y:S03]  /*25e40*/  STL.64 [R1+0x218], R6 ;  /* 0x0002180601007387 */ /* 0x0001e60000100a00 */
[----:B0-----:R-:W3:Y:S01]  /*25e50*/  LDL.LU.64 R6, [R1+0x3118] ;  /* 0x0031180001067983 */ /* 0x001ee20000300a00 */
[----:B------:R-:W2:Y:S01]  /*25e60*/  LDL.LU R4, [R1+0x3110] ;  /* 0x0031100001047983 */ /* 0x000ea20000300800 */
[----:B---3--:R-:W-:Y:S02]  /*25e70*/  HMMA.16816.F32.BF16 R16, R16, R6, R24 ;  /* 0x000000061010723c */ /* 0x008fe40000041818 */
[----:B------:R-:W4:Y:S11]  /*25e80*/  LDL.LU.64 R26, [R1+0x3108] ;  /* 0x00310800011a7983 */ /* 0x000f360000300a00 */
[----:B------:R-:W-:Y:S10]  /*25e90*/  @!UPT UIADD3 URZ, URZ, URZ, URZ ;  /* 0x0000003f3f3ff290 */ /* 0x000ff4000fffe03f */
[----:B------:R-:W-:Y:S01]  /*25ea0*/  STL.64 [R1+0x280], R16 ;  /* 0x0002801001007387 */ /* 0x000fe20000100a00 */
[----:B------:R0:W-:Y:S03]  /*25eb0*/  STL.64 [R1+0x288], R18 ;  /* 0x0002881201007387 */ /* 0x0001e60000100a00 */
[----:B0-----:R-:W4:Y:S01]  /*25ec0*/  LDL.LU.64 R18, [R1+0x3100] ;  /* 0x0031000001127983 */ /* 0x001f220000300a00 */
[----:B------:R-:W4:Y:S02]  /*25ed0*/  LDL.LU.64 R16, [R1+0x30f8] ;  /* 0x0030f80001107983 */ /* 0x000f240000300a00 */
[C---:B----4-:R-:W-:Y:S01]  /*25ee0*/  HMMA.16816.F32.BF16 R24, R16.reuse, R26, R20 ;  /* 0x0000001a1018723c */ /* 0x050fe20000041814 */
[----:B------:R-:W3:Y:S11]  /*25ef0*/  LDL.LU.64 R22, [R1+0x30f0] ;  /* 0x0030f00001167983 */ /* 0x000ef60000300a00 */
[----:B------:R-:W-:Y:S11]  /*25f00*/  @!UPT UIADD3 URZ, URZ, URZ, URZ ;  /* 0x0000003f3f3ff290 */ /* 0x000ff6000fffe03f */
[----:B------:R-:W-:Y:S01]  /*25f10*/  STL.64 [R1+0x330], R24 ;  /* 0x0003301801007387 */ /* 0x000fe20000100a00 */
[----:B------:R0:W-:Y:S03]  /*25f20*/  STL.64 [R1+0x338], R26 ;  /* 0x0003381a01007387 */ /* 0x0001e60000100a00 */
[----:B0-----:R-:W3:Y:S01]  /*25f30*/  LDL.LU.64 R26, [R1+0x30e8] ;  /* 0x0030e800011a7983 */ /* 0x001ee20000300a00 */
[----:B------:R-:W3:Y:S02]  /*25f40*/  LDL.LU.64 R24, [R1+0x30e0] ;  /* 0x0030e00001187983 */ /* 0x000ee40000300a00 */
[C---:B---3--:R-:W-:Y:S01]  /*25f50*/  HMMA.16816.F32.BF16 R20, R16.reuse, R22, R24 ;  /* 0x000000161014723c */ /* 0x048fe20000041818 */
[----:B------:R-:W3:Y:S01]  /*25f60*/  LDL.LU.64 R26, [R1+0x30d8] ;  /* 0x0030d800011a7983 */ /* 0x000ee20000300a00 */
[----:B------:R-:W3:Y:S11]  /*25f70*/  LDL.LU.64 R24, [R1+0x30d0] ;  /* 0x0030d00001187983 */ /* 0x000ef60000300a00 */
[----:B------:R-:W-:Y:S10]  /*25f80*/  @!UPT UIADD3 URZ, URZ, URZ, URZ ;  /* 0x0000003f3f3ff290 */ /* 0x000ff4000fffe03f */
[----:B------:R-:W-:Y:S01]  /*25f90*/  STL.64 [R1+0x320], R20 ;  /* 0x0003201401007387 */ /* 0x000fe20000100a00 */
[----:B------:R0:W-:Y:S03]  /*25fa0*/  STL.64 [R1+0x328], R22 ;  /* 0x0003281601007387 */ /* 0x0001e60000100a00 */
[----:B0-----:R-:W4:Y:S01]  /*25fb0*/  LDL.LU.64 R22, [R1+0x30c8] ;  /* 0x0030c80001167983 */ /* 0x001f220000300a00 */
[----:B------:R-:W4:Y:S02]  /*25fc0*/  LDL.LU.64 R20, [R1+0x30c0] ;  /* 0x0030c00001147983 */ /* 0x000f240000300a00 */
[C---:B----4-:R-:W-:Y:S08]  /*25fd0*/  HMMA.16816.F32.BF16 R20, R16.reuse, R14, R20 ;  /* 0x0000000e1014723c */ /* 0x050ff00000041814 */
[----:B---3--:R-:W-:Y:S11]  /*25fe0*/  HMMA.16816.F32.BF16 R16, R16, R6, R24 ;  /* 0x000000061010723c */ /* 0x008ff60000041818 */
[----:B------:R-:W-:Y:S04]  /*25ff0*/  @!UPT UIADD3 URZ, URZ, URZ, URZ ;  /* 0x0000003f3f3ff290 */ /* 0x000fe8000fffe03f */
[----:B------:R-:W-:Y:S01]  /*26000*/  STL.64 [R1+0x310], R20 ;  /* 0x0003101401007387 */ /* 0x000fe20000100a00 */
[----:B------:R0:W-:Y:S03]  /*26010*/  STL.64 [R1+0x318], R22 ;  /* 0x0003181601007387 */ /* 0x0001e60000100a00 */
[----:B0-----:R-:W3:Y:S01]  /*26020*/  LDL.LU.64 R22, [R1+0x30b8] ;  /* 0x0030b80001167983 */ /* 0x001ee20000300a00 */
[----:B------:R-:W3:Y:S02]  /*26030*/  LDL.LU.64 R20, [R1+0x30b0] ;  /* 0x0030b00001147983 */ /* 0x000ee40000300a00 */
[----:B------:R0:W-:Y:S02]  /*26040*/  STL.64 [R1+0x30a8], R14 ;  /* 0x0030a80e01007387 */ /* 0x0001e40000100a00 */
[----:B------:R-:W4:Y:S01]  /*26050*/  LDL.LU R12, [R1+0x1e0] ;  /* 0x0001e000010c7983 */ /* 0x000f220000300800 */
[----:B------:R-:W-:Y:S01]  /*26060*/  STL.64 [R1+0x2d0], R16 ;  /* 0x0002d01001007387 */ /* 0x000fe20000100a00 */
[----:B------:R-:W-:Y:S02]  /*26070*/  STL.64 [R1+0x2d8], R18 ;  /* 0x0002d81201007387 */ /* 0x000fe40000100a00 */
[----:B------:R-:W4:Y:S01]  /*26080*/  LDL.LU R13, [R1+0x1e4] ;  /* 0x0001e400010d7983 */ /* 0x000f220000300800 */
[----:B0-----:R-:W4:Y:S01]  /*26090*/  LDL.LU R14, [R1+0x1e8] ;  /* 0x0001e800010e7983 */ /* 0x001f220000300800 */
[----:B------:R-:W4:Y:S02]  /*260a0*/  LDL.LU R15, [R1+0x1ec] ;  /* 0x0001ec00010f7983 */ /* 0x000f240000300800 */
[----:B------:R-:W-:Y:S02]  /*260b0*/  STL.64 [R1+0x30a0], R6 ;  /* 0x0030a00601007387 */ /* 0x000fe40000100a00 */
[----:B--2---:R0:W-:Y:S02]  /*260c0*/  STL [R1+0x3098], R4 ;  /* 0x0030980401007387 */ /* 0x0041e40000100800 */
[----:B0-----:R-:W2:Y:S01]  /*260d0*/  LDL.LU R4, [R1+0x1d0] ;  /* 0x0001d00001047983 */ /* 0x001ea20000300800 */
[----:B------:R-:W2:Y:S02]  /*260e0*/  LDL.LU R5, [R1+0x1d4] ;  /* 0x0001d40001057983 */ /* 0x000ea40000300800 */
[----:B------:R-:W2:Y:S02]  /*260f0*/  LDL.LU R6, [R1+0x1d8] ;  /* 0x0001d80001067983 */ /* 0x000ea40000300800 */
[----:B------:R-:W2:Y:S01]  /*26100*/  LDL.LU R7, [R1+0x1dc] ;  /* 0x0001dc0001077983 */ /* 0x000ea20000300800 */
[----:B------:R-:W2:Y:S01]  /*26110*/  LDL.LU R24, [R1+0x1b0] ;  /* 0x0001b00001187983 */ /* 0x000ea20000300800 */
[----:B------:R-:W2:Y:S02]  /*26120*/  LDL.LU R25, [R1+0x1b4] ;  /* 0x0001b40001197983 */ /* 0x000ea40000300800 */
[----:B------:R-:W2:Y:S02]  /*26130*/  LDL.LU R26, [R1+0x1b8] ;  /* 0x0001b800011a7983 */ /* 0x000ea40000300800 */
[----:B------:R-:W2:Y:S01]  /*26140*/  LDL.LU R27, [R1+0x1bc] ;  /* 0x0001bc00011b7983 */ /* 0x000ea20000300800 */
[----:B------:R-:W2:Y:S01]  /*26150*/  LDL.LU R16, [R1+0x50] ;  /* 0x0000500001107983 */ /* 0x000ea20000300800 */
[----:B------:R-:W2:Y:S02]  /*26160*/  LDL.LU R17, [R1+0x54] ;  /* 0x0000540001117983 */ /* 0x000ea40000300800 */
[----:B------:R-:W2:Y:S02]  /*26170*/  LDL.LU R18, [R1+0x58] ;  /* 0x0000580001127983 */ /* 0x000ea40000300800 */
[----:B------:R-:W2:Y:S02]  /*26180*/  LDL.LU R19, [R1+0x5c] ;  /* 0x00005c0001137983 */ /* 0x000ea40000300800 */
[----:B--2---:R0:W-:Y:S01]  /*26190*/  STL.64 [R1+0x2fd8], R18 ;  /* 0x002fd81201007387 */ /* 0x0041e20000100a00 */
[----:B------:R-:W-:Y:S03]  /*261a0*/  STL.64 [R1+0x2fd0], R16 ;  /* 0x002fd01001007387 */ /* 0x000fe60000100a00 */
[----:B0-----:R-:W3:Y:S02]  /*261b0*/  LDL.LU.64 R18, [R1+0x38] ;  /* 0x0000380001127983 */ /* 0x001ee40000300a00 */
[C---:B---3--:R-:W-:Y:S11]  /*261c0*/  HMMA.16816.F32.BF16 R8, R20.reuse, R18, R8 ;  /* 0x000000121408723c */ /* 0x048ff60000041808 */
[----:B------:R-:W-:Y:S11]  /*261d0*/  @!UPT UIADD3 URZ, URZ, URZ, URZ ;  /* 0x0000003f3f3ff290 */ /* 0x000ff6000fffe03f */
[----:B------:R-:W-:Y:S01]  /*261e0*/  @!UPT UIADD3 URZ, URZ, URZ, URZ ;  /* 0x0000003f3f3ff290 */ /* 0x000fe2000fffe03f */
[----:B------:R0:W-:Y:S01]  /*261f0*/  STL.64 [R1+0x300], R8 ;  /* 0x0003000801007387 */ /* 0x0001e20000100a00 */
[----:B------:R1:W-:Y:S03]  /*26200*/  STL.64 [R1+0x308], R10 ;  /* 0x0003080a01007387 */ /* 0x0003e60000100a00 */
[----:B0-----:R-:W2:Y:S01]  /*26210*/  LDL.LU R8, [R1+0x170] ;  /* 0x0001700001087983 */ /* 0x001ea20000300800 */
[----:B------:R-:W2:Y:S02]  /*26220*/  LDL.LU R9, [R1+0x174] ;  /* 0x0001740001097983 */ /* 0x000ea40000300800 */
[----:B-1----:R-:W3:Y:S02]  /*26230*/  LDL.LU R10, [R1+0x178] ;  /* 0x00017800010a7983 */ /* 0x002ee40000300800 */
[----:B------:R-:W3:Y:S02]  /*26240*/  LDL.LU R11, [R1+0x17c] ;  /* 0x00017c00010b7983 */ /* 0x000ee40000300800 */
[----:B---3--:R-:W-:Y:S01]  /*26250*/  STL.64 [R1+0x3050], R10 ;  /* 0x0030500a01007387 */ /* 0x008fe20000100a00 */
[----:B--2---:R0:W-:Y:S03]  /*26260*/  STL.64 [R1+0x3048], R8 ;  /* 0x0030480801007387 */ /* 0x0041e60000100a00 */
[----:B0-----:R-:W2:Y:S01]  /*26270*/  LDL.LU R8, [R1+0x180] ;  /* 0x0001800001087983 */ /* 0x001ea20000300800 */
[----:B------:R-:W2:Y:S02]  /*26280*/  LDL.LU R9, [R1+0x184] ;  /* 0x0001840001097983 */ /* 0x000ea40000300800 */
[----:B------:R-:W3:Y:S02]  /*26290*/  LDL.LU R10, [R1+0x188] ;  /* 0x00018800010a7983 */ /* 0x000ee40000300800 */
[----:B------:R-:W3:Y:S02]  /*262a0*/  LDL.LU R11, [R1+0x18c] ;  /* 0x00018c00010b7983 */ /* 0x000ee40000300800 */
[----:B---3--:R0:W-:Y:S01]  /*262b0*/  STL.64 [R1+0x3060], R10 ;  /* 0x0030600a01007387 */ /* 0x0081e20000100a00 */
[----:B--2---:R-:W-:Y:S03]  /*262c0*/  STL.64 [R1+0x3058], R8 ;  /* 0x0030580801007387 */ /* 0x004fe60000100a00 */
[----:B0-----:R-:W4:Y:S02]  /*262d0*/  LDL.LU.64 R10, [R1+0x28] ;  /* 0x00002800010a7983 */ /* 0x001f240000300a00 */
[C---:B----4-:R-:W-:Y:S11]  /*262e0*/  HMMA.16816.F32.BF16 R12, R20.reuse, R10, R12 ;  /* 0x0000000a140c723c */ /* 0x050ff6000004180c */
        /* <DEDUP_REMOVED lines=9> */
[----:B------:R-:W3:Y:S01]  /*26380*/  LDL.LU R11, [R1+0x1ac] ;  /* 0x0001ac00010b7983 */ /* 0x000ee20000300800 */
[C---:B--2---:R-:W-:Y:S11]  /*26390*/  HMMA.16816.F32.BF16 R4, R20.reuse, R14, R4 ;  /* 0x0000000e1404723c */ /* 0x044ff60000041804 */
[----:B------:R-:W-:Y:S11]  /*263a0*/  @!UPT UIADD3 URZ, URZ, URZ, URZ ;  /* 0x0000003f3f3ff290 */ /* 0x000ff6000fffe03f */
[----:B------:R-:W-:Y:S01]  /*263b0*/  @!UPT UIADD3 URZ, URZ, URZ, URZ ;  /* 0x0000003f3f3ff290 */ /* 0x000fe2000fffe03f */
[----:B------:R-:W-:Y:S01]  /*263c0*/  STL.64 [R1+0x2e0], R4 ;  /* 0x0002e00401007387 */ /* 0x000fe20000100a00 */
[----:B------:R0:W-:Y:S03]  /*263d0*/  STL.64 [R1+0x2e8], R6 ;  /* 0x0002e80601007387 */ /* 0x0001e60000100a00 */
[----:B0-----:R-:W2:Y:S01]  /*263e0*/  LDL.LU.64 R6, [R1+0x30a0] ;  /* 0x0030a00001067983 */ /* 0x001ea20000300a00 */
[----:B------:R-:W4:Y:S02]  /*263f0*/  LDL.LU R4, [R1+0x3098] ;  /* 0x0030980001047983 */ /* 0x000f240000300800 */
[----:B------:R0:W-:Y:S02]  /*26400*/  STL.64 [R1+0x3068], R14 ;  /* 0x0030680e01007387 */ /* 0x0001e40000100a00 */
[----:B------:R-:W3:Y:S01]  /*26410*/  LDL.LU R12, [R1+0x190] ;  /* 0x00019000010c7983 */ /* 0x000ee20000300800 */
[----:B------:R-:W3:Y:S04]  /*26420*/  LDL.LU R13, [R1+0x194] ;  /* 0x00019400010d7983 */ /* 0x000ee80000300800 */
[----:B0-----:R-:W3:Y:S01]  /*26430*/  LDL.LU R14, [R1+0x198] ;  /* 0x00019800010e7983 */ /* 0x001ee20000300800 */
[----:B------:R-:W3:Y:S01]  /*26440*/  LDL.LU R15, [R1+0x19c] ;  /* 0x00019c00010f7983 */ /* 0x000ee20000300800 */
[----:B--2---:R-:W-:Y:S02]  /*26450*/  HMMA.16816.F32.BF16 R20, R20, R6, R24 ;  /* 0x000000061414723c */ /* 0x004fe40000041818 */
[----:B------:R-:W3:Y:S01]  /*26460*/  LDL.LU.64 R26, [R1+0x3090] ;  /* 0x00309000011a7983 */ /* 0x000ee20000300a00 */
[----:B------:R-:W3:Y:S11]  /*26470*/  LDL.LU.64 R24, [R1+0x3088] ;  /* 0x0030880001187983 */ /* 0x000ef60000300a00 */
[----:B------:R-:W-:Y:S09]  /*26480*/  @!UPT UIADD3 URZ, URZ, URZ, URZ ;  /* 0x0000003f3f3ff290 */ /* 0x000ff2000fffe03f */
[----:B------:R0:W-:Y:S01]  /*26490*/  STL.64 [R1+0x2c0], R20 ;  /* 0x0002c01401007387 */ /* 0x0001e20000100a00 */
[----:B------:R1:W-:Y:S01]  /*264a0*/  STL.64 [R1+0x2c8], R22 ;  /* 0x0002c81601007387 */ /* 0x0003e20000100a00 */
[----:B0-----:R-:W-:Y:S02]  /*264b0*/  MOV R20, R2 ;  /* 0x0000000200147202 */ /* 0x001fe40000000f00 */
[----:B-1----:R-:W-:Y:S02]  /*264c0*/  MOV R22, R29 ;  /* 0x0000001d00167202 */ /* 0x002fe40000000f00 */
[----:B------:R-:W-:Y:S01]  /*264d0*/  MOV R23, R0 ;  /* 0x0000000000177202 */ /* 0x000fe20000000f00 */
[----:B------:R-:W2:Y:S01]  /*264e0*/  LDL.LU R2, [R1+0x3084] ;  /* 0x0030840001027983 */ /* 0x000ea20000300800 */
[----:B------:R-:W-:Y:S02]  /*264f0*/  IMAD.MOV.U32 R21, RZ, RZ, R3 ;  /* 0x000000ffff157224 */ /* 0x000fe400078e0003 */
[----:B------:R-:W2:Y:S02]  /*26500*/  LDL.LU R3, [R1+0x3080] ;  /* 0x0030800001037983 */ /* 0x000ea40000300800 */
[----:B------:R-:W2:Y:S01]  /*26510*/  LDL.LU R29, [R1+0x307c] ;  /* 0x00307c00011d7983 */ /* 0x000ea20000300800 */
[----:B------:R-:W2:Y:S01]  /*26520*/  LDL.LU R0, [R1+0x3078] ;  /* 0x0030780001007983 */ /* 0x000ea20000300800 */
[----:B------:R-:W-:Y:S02]  /*26530*/  STL.64 [R1+0x3010], R22 ;  /* 0x0030101601007387 */ /* 0x000fe40000100a00 */
[----:B------:R0:W-:Y:S02]  /*26540*/  STL.64 [R1+0x3008], R20 ;  /* 0x0030081401007387 */ /* 0x0001e40000100a00 */
[----:B0-----:R-:W2:Y:S01]  /*26550*/  LDL.LU R20, [R1+0x80] ;  /* 0x0000800001147983 */ /* 0x001ea20000300800 */
[----:B------:R-:W2:Y:S02]  /*26560*/  LDL.LU R21, [R1+0x84] ;  /* 0x0000840001157983 */ /* 0x000ea40000300800 */
[----:B------:R-:W2:Y:S02]  /*26570*/  LDL.LU R22, [R1+0x88] ;  /* 0x0000880001167983 */ /* 0x000ea40000300800 */
[----:B------:R-:W2:Y:S02]  /*26580*/  LDL.LU R23, [R1+0x8c] ;  /* 0x00008c0001177983 */ /* 0x000ea40000300800 */
[----:B--2---:R-:W-:Y:S01]  /*26590*/  STL.64 [R1+0x3020], R22 ;  /* 0x0030201601007387 */ /* 0x004fe20000100a00 */
[----:B------:R0:W-:Y:S03]  /*265a0*/  STL.64 [R1+0x3018], R20 ;  /* 0x0030181401007387 */ /* 0x0001e60000100a00 */
[----:B0-----:R-:W2:Y:S01]  /*265b0*/  LDL.LU R20, [R1+0x150] ;  /* 0x0001500001147983 */ /* 0x001ea20000300800 */
[----:B------:R-:W2:Y:S02]  /*265c0*/  LDL.LU R21, [R1+0x154] ;  /* 0x0001540001157983 */ /* 0x000ea40000300800 */
[----:B------:R-:W2:Y:S02]  /*265d0*/  LDL.LU R22, [R1+0x158] ;  /* 0x0001580001167983 */ /* 0x000ea40000300800 */
[----:B------:R-:W2:Y:S01]  /*265e0*/  LDL.LU R23, [R1+0x15c] ;  /* 0x00015c0001177983 */ /* 0x000ea20000300800 */
[C---:B---3--:R-:W-:Y:S01]  /*265f0*/  HMMA.16816.F32.BF16 R8, R24.reuse, R18, R8 ;  /* 0x000000121808723c */ /* 0x048fe20000041808 */
[----:B--2---:R-:W-:Y:S01]  /*26600*/  STL.64 [R1+0x3030], R22 ;  /* 0x0030301601007387 */ /* 0x004fe20000100a00 */
[----:B------:R0:W-:Y:S03]  /*26610*/  STL.64 [R1+0x3028], R20 ;  /* 0x0030281401007387 */ /* 0x0001e60000100a00 */
[----:B0-----:R-:W2:Y:S01]  /*26620*/  LDL.LU R20, [R1+0x160] ;  /* 0x0001600001147983 */ /* 0x001ea20000300800 */
[----:B------:R-:W2:Y:S02]  /*26630*/  LDL.LU R21, [R1+0x164] ;  /* 0x0001640001157983 */ /* 0x000ea40000300800 */
[----:B------:R-:W2:Y:S02]  /*26640*/  LDL.LU R22, [R1+0x168] ;  /* 0x0001680001167983 */ /* 0x000ea40000300800 */
[----:B------:R-:W2:Y:S11]  /*26650*/  LDL.LU R23, [R1+0x16c] ;  /* 0x00016c0001177983 */ /* 0x000eb60000300800 */
[----:B------:R-:W-:Y:S02]  /*26660*/  @!UPT UIADD3 URZ, URZ, URZ, URZ ;  /* 0x0000003f3f3ff290 */ /* 0x000fe4000fffe03f */
[----:B------:R-:W-:Y:S01]  /*26670*/  STL.64 [R1+0x2b0], R8 ;  /* 0x0002b00801007387 */ /* 0x000fe20000100a00 */
[----:B------:R0:W-:Y:S03]  /*26680*/  STL.64 [R1+0x2b8], R10 ;  /* 0x0002b80a01007387 */ /* 0x0001e60000100a00 */
[----:B0-----:R-:W3:Y:S02]  /*26690*/  LDL.LU.64 R10, [R1+0x3070] ;  /* 0x00307000010a7983 */ /* 0x001ee40000300a00 */
[C---:B---3--:R-:W-:Y:S01]  /*266a0*/  HMMA.16816.F32.BF16 R12, R24.reuse, R10, R12 ;  /* 0x0000000a180c723c */ /* 0x048fe2000004180c */
[----:B------:R-:W-:Y:S11]  /*266b0*/  MOV R5, R11 ;  /* 0x0000000b00057202 */ /* 0x000ff60000000f00 */
[----:B------:R-:W-:Y:S11]  /*266c0*/  @!UPT UIADD3 URZ, URZ, URZ, URZ ;  /* 0x0000003f3f3ff290 */ /* 0x000ff6000fffe03f */
[----:B------:R0:W-:Y:S01]  /*266d0*/  STL.64 [R1+0x2a0], R12 ;  /* 0x0002a00c01007387 */ /* 0x0001e20000100a00 */
[----:B------:R1:W-:Y:S02]  /*266e0*/  STL.64 [R1+0x2a8], R14 ;  /* 0x0002a80e01007387 */ /* 0x0003e40000100a00 */
[----:B0-----:R-:W-:Y:S01]  /*266f0*/  IMAD.MOV.U32 R12, RZ, RZ, R10 ;  /* 0x000000ffff0c7224 */ /* 0x001fe200078e000a */
[----:B-1----:R-:W3:Y:S01]  /*26700*/  LDL.LU.64 R14, [R1+0x3068] ;  /* 0x00306800010e7983 */ /* 0x002ee20000300a00 */
[----:B------:R-:W3:Y:S02]  /*26710*/  LDL.LU.64 R10, [R1+0x3060] ;  /* 0x00306000010a7983 */ /* 0x000ee40000300a00 */
[----:B------:R-:W3:Y:S02]  /*26720*/  LDL.LU.64 R8, [R1+0x3058] ;  /* 0x0030580001087983 */ /* 0x000ee40000300a00 */
[C---:B---3--:R-:W-:Y:S11]  /*26730*/  HMMA.16816.F32.BF16 R8, R24.reuse, R14, R8 ;  /* 0x0000000e1808723c */ /* 0x048ff60000041808 */
[----:B------:R-:W-:Y:S11]  /*26740*/  @!UPT UIADD3 URZ, URZ, URZ, URZ ;  /* 0x0000003f3f3ff290 */ /* 0x000ff6000fffe03f */
[----:B------:R-:W-:Y:S01]  /*26750*/  @!UPT UIADD3 URZ, URZ, URZ, URZ ;  /* 0x0000003f3f3ff290 */ /* 0x000fe2000fffe03f */
[----:B------:R-:W-:Y:S01]  /*26760*/  STL.64 [R1+0x290], R8 ;  /* 0x0002900801007387 */ /* 0x000fe20000100a00 */
[----:B------:R0:W-:Y:S03]  /*26770*/  STL.64 [R1+0x298], R10 ;  /* 0x0002980a01007387 */ /* 0x0001e60000100a00 */
[----:B0-----:R-:W3:Y:S01]  /*26780*/  LDL.LU.64 R10, [R1+0x3050] ;  /* 0x00305000010a7983 */ /* 0x001ee20000300a00 */
[----:B------:R-:W3:Y:S02]  /*26790*/  LDL.LU.64 R8, [R1+0x3048] ;  /* 0x0030480001087983 */ /* 0x000ee40000300a00 */
[----:B---3--:R-:W-:Y:S01]  /*267a0*/  HMMA.16816.F32.BF16 R24, R24, R6, R8 ;  /* 0x000000061818723c */ /* 0x008fe20000041808 */
        /* <DEDUP_REMOVED lines=11> */
[----:B------:R-:W2:Y:S01]  /*26860*/  LDL.LU.64 R20, [R1+0x3028] ;  /* 0x0030280001147983 */ /* 0x000ea20000300a00 */
[----:B------:R-:W-:Y:S01]  /*26870*/  MOV R26, R12 ;  /* 0x0000000c001a7202 */ /* 0x000fe20000000f00 */
[----:B------:R-:W-:-:S07]  /*26880*/  IMAD.MOV.U32 R27, RZ, RZ, R5 ;  /* 0x000000ffff1b7224 */ /* 0x000fce00078e0005 */
[C---:B--2---:R-:W-:Y:S11]  /*26890*/  HMMA.16816.F32.BF16 R20, R8.reuse, R26, R20 ;  /* 0x0000001a0814723c */ /* 0x044ff60000041814 */
[----:B------:R-:W-:Y:S11]  /*268a0*/  @!UPT UIADD3 URZ, URZ, URZ, URZ ;  /* 0x0000003f3f3ff290 */ /* 0x000ff6000fffe03f */
[----:B------:R-:W-:Y:S01]  /*268b0*/  @!UPT UIADD3 URZ, URZ, URZ, URZ ;  /* 0x0000003f3f3ff290 */ /* 0x000fe2000fffe03f */
[----:B------:R-:W-:Y:S01]  /*268c0*/  STL.64 [R1+0x260], R20 ;  /* 0x0002601401007387 */ /* 0x000fe20000100a00 */
[----:B------:R0:W-:Y:S03]  /*268d0*/  STL.64 [R1+0x268], R22 ;  /* 0x0002681601007387 */ /* 0x0001e60000100a00 */
[----:B0-----:R-:W2:Y:S01]  /*268e0*/  LDL.LU.64 R22, [R1+0x3020] ;  /* 0x0030200001167983 */ /* 0x001ea20000300a00 */
[----:B------:R-:W2:Y:S02]  /*268f0*/  LDL.LU.64 R20, [R1+0x3018] ;  /* 0x0030180001147983 */ /* 0x000ea40000300a00 */
[C---:B--2---:R-:W-:Y:S01]  /*26900*/  HMMA.16816.F32.BF16 R12, R8.reuse, R14, R20 ;  /* 0x0000000e080c723c */ /* 0x044fe20000041814 */
[----:B------:R-:W2:Y:S01]  /*26910*/  LDL.LU.64 R22, [R1+0x3010] ;  /* 0x0030100001167983 */ /* 0x000ea20000300a00 */
[----:B------:R-:W2:Y:S11]  /*26920*/  LDL.LU.64 R20, [R1+0x3008] ;  /* 0x0030080001147983 */ /* 0x000eb60000300a00 */
[----:B------:R-:W-:Y:S10]  /*26930*/  @!UPT UIADD3 URZ, URZ, URZ, URZ ;  /* 0x0000003f3f3ff290 */ /* 0x000ff4000fffe03f */
[----:B------:R-:W-:Y:S01]  /*26940*/  STL.64 [R1+0x250], R12 ;  /* 0x0002500c01007387 */ /* 0x000fe20000100a00 */
[----:B------:R0:W-:Y:S03]  /*26950*/  STL.64 [R1+0x258], R14 ;  /* 0x0002580e01007387 */ /* 0x0001e60000100a00 */
[----:B0-----:R-:W3:Y:S01]  /*26960*/  LDL.LU.64 R14, [R1+0x3000] ;  /* 0x00300000010e7983 */ /* 0x001ee20000300a00 */
[----:B------:R-:W3:Y:S02]  /*26970*/  LDL.LU.64 R12, [R1+0x2ff8] ;  /* 0x002ff800010c7983 */ /* 0x000ee40000300a00 */
[----:B---3--:R-:W-:Y:S01]  /*26980*/  HMMA.16816.F32.BF16 R8, R8, R6, R12 ;  /* 0x000000060808723c */ /* 0x008fe2000004180c */
[----:B------:R-:W3:Y:S01]  /*26990*/  LDL.LU.64 R14, [R1+0x2ff0] ;  /* 0x002ff000010e7983 */ /* 0x000ee20000300a00 */
[----:B------:R-:W3:Y:S11]  /*269a0*/  LDL.LU.64 R12, [R1+0x2fe8] ;  /* 0x002fe800010c7983 */ /* 0x000ef60000300a00 */
[----:B------:R-:W-:Y:S10]  /*269b0*/  @!UPT UIADD3 URZ, URZ, URZ, URZ ;  /* 0x0000003f3f3ff290 */ /* 0x000ff4000fffe03f */
[----:B------:R0:W-:Y:S01]  /*269c0*/  STL.64 [R1+0x240], R8 ;  /* 0x0002400801007387 */ /* 0x0001e20000100a00 */
[----:B------:R1:W-:Y:S01]  /*269d0*/  STL.64 [R1+0x248], R10 ;  /* 0x0002480a01007387 */ /* 0x0003e20000100a00 */
[----:B0-----:R-:W-:Y:S02]  /*269e0*/  MOV R8, R0 ;  /* 0x0000000000087202 */ /* 0x001fe40000000f00 */
[----:B------:R-:W-:Y:S01]  /*269f0*/  MOV R9, R29 ;  /* 0x0000001d00097202 */ /* 0x000fe20000000f00 */
[----:B-1----:R-:W-:Y:S01]  /*26a00*/  IMAD.MOV.U32 R10, RZ, RZ, R3 ;  /* 0x000000ffff0a7224 */ /* 0x002fe200078e0003 */
[----:B------:R-:W-:Y:S01]  /*26a10*/  MOV R11, R2 ;  /* 0x00000002000b7202 */ /* 0x000fe20000000f00 */
[----:B------:R-:W2:Y:S01]  /*26a20*/  LDL.LU R0, [R1+0x2fe0] ;  /* 0x002fe00001007983 */ /* 0x000ea20000300800 */
[----:B------:R-:W-:Y:S01]  /*26a30*/  MOV R3, R18 ;  /* 0x0000001200037202 */ /* 0x000fe20000000f00 */
[----:B------:R-:W-:-:S04]  /*26a40*/  IMAD.MOV.U32 R2, RZ, RZ, R19 ;  /* 0x000000ffff027224 */ /* 0x000fc800078e0013 */
[----:B---3--:R-:W-:Y:S01]  /*26a50*/  HMMA.16816.F32.BF16 R8, R12, R18, R8 ;  /* 0x000000120c08723c */ /* 0x008fe20000041808 */
[----:B------:R-:W3:Y:S01]  /*26a60*/  LDL.LU.64 R18, [R1+0x2fd8] ;  /* 0x002fd80001127983 */ /* 0x000ee20000300a00 */
[----:B------:R-:W3:Y:S11]  /*26a70*/  LDL.LU.64 R16, [R1+0x2fd0] ;  /* 0x002fd00001107983 */ /* 0x000ef60000300a00 */
[----:B------:R-:W-:Y:S10]  /*26a80*/  @!UPT UIADD3 URZ, URZ, URZ, URZ ;  /* 0x0000003f3f3ff290 */ /* 0x000ff4000fffe03f */
[----:B------:R-:W-:Y:S01]  /*26a90*/  STL.64 [R1+0x230], R8 ;  /* 0x0002300801007387 */ /* 0x000fe20000100a00 */
[----:B------:R3:W-:Y:S01]  /*26aa0*/  STL [R1+0x238], R10 ;  /* 0x0002380a01007387 */ /* 0x0007e20000100800 */
[----:B------:R-:W-:-:S05]  /*26ab0*/  MOV R29, R11 ;  /* 0x0000000b001d7202 */ /* 0x000fca0000000f00 */
[----:B------:R-:W-:Y:S01]  /*26ac0*/  STL [R1+0x2e50], R29 ;  /* 0x002e501d01007387 */ /* 0x000fe20000100800 */
[----:B------:R0:W-:Y:S02]  /*26ad0*/  STL.64 [R1+0x2fb0], R26 ;  /* 0x002fb01a01007387 */ /* 0x0001e40000100a00 */
[----:B------:R-:W4:Y:S01]  /*26ae0*/  LDL.LU R24, [R1+0xd0] ;  /* 0x0000d00001187983 */ /* 0x000f220000300800 */
[C---:B---3--:R-:W-:Y:S01]  /*26af0*/  HMMA.16816.F32.BF16 R8, R12.reuse, R26, R16 ;  /* 0x0000001a0c08723c */ /* 0x048fe20000041810 */
[----:B--2---:R-:W-:Y:S11]  /*26b00*/  LDSM.16.MT88.4 R16, [R0+0x7080] ;  /* 0x007080000010783b */ /* 0x004ff60000004200 */
[----:B------:R-:W-:Y:S11]  /*26b10*/  @!UPT UIADD3 URZ, URZ, URZ, URZ ;  /* 0x0000003f3f3ff290 */ /* 0x000ff6000fffe03f */
[----:B------:R-:W-:Y:S01]  /*26b20*/  STL.64 [R1+0x220], R8 ;  /* 0x0002200801007387 */ /* 0x000fe20000100a00 */
[----:B------:R-:W-:Y:S02]  /*26b30*/  STL.64 [R1+0x228], R10 ;  /* 0x0002280a01007387 */ /* 0x000fe40000100a00 */
[----:B------:R-:W1:Y:S04]  /*26b40*/  LDSM.16.MT88.4 R8, [R0+0x7000] ;  /* 0x007000000008783b */ /* 0x000e680000004200 */
[----:B------:R-:W2:Y:S01]  /*26b50*/  LDL.LU R25, [R1+0xd4] ;  /* 0x0000d40001197983 */ /* 0x000ea20000300800 */
[----:B0-----:R-:W2:Y:S01]  /*26b60*/  LDL.LU R26, [R1+0xd8] ;  /* 0x0000d800011a7983 */ /* 0x001ea20000300800 */
[----:B------:R-:W2:Y:S03]  /*26b70*/  LDL.LU R27, [R1+0xdc] ;  /* 0x0000dc00011b7983 */ /* 0x000ea60000300800 */
[----:B-1----:R-:W-:Y:S01]  /*26b80*/  STL.64 [R1+0x2fc0], R10 ;  /* 0x002fc00a01007387 */ /* 0x002fe20000100a00 */
[----:B------:R-:W-:Y:S02]  /*26b90*/  STL.64 [R1+0x2fb8], R8 ;  /* 0x002fb80801007387 */ /* 0x000fe40000100a00 */
[----:B------:R-:W3:Y:S02]  /*26ba0*/  LDL.LU R0, [R1+0x2fcc] ;  /* 0x002fcc0001007983 */ /* 0x000ee40000300800 */
[----:B------:R0:W-:Y:S01]  /*26bb0*/  STL.64 [R1+0x2f88], R18 ;  /* 0x002f881201007387 */ /* 0x0001e20000100a00 */
[----:B------:R-:W-:Y:S04]  /*26bc0*/  STL.64 [R1+0x2f80], R16 ;  /* 0x002f801001007387 */ /* 0x000fe80000100a00 */
[----:B0-----:R-:W2:Y:S02]  /*26bd0*/  LDL.LU.64 R18, [R1+0x8] ;  /* 0x0000080001127983 */ /* 0x001ea40000300a00 */
[C---:B--2---:R-:W-:Y:S11]  /*26be0*/  HMMA.16816.F32.BF16 R20, R12.reuse, R18, R20 ;  /* 0x000000120c14723c */ /* 0x044ff60000041814 */
[----:B------:R-:W-:Y:S11]  /*26bf0*/  @!UPT UIADD3 URZ, URZ, URZ, URZ ;  /* 0x0000003f3f3ff290 */ /* 0x000ff6000fffe03f */
[----:B------:R-:W-:Y:S01]  /*26c00*/  @!UPT UIADD3 URZ, URZ, URZ, URZ ;  /* 0x0000003f3f3ff290 */ /* 0x000fe2000fffe03f */
[----:B------:R-:W-:Y:S01]  /*26c10*/  STL.64 [R1+0x200], R20 ;  /* 0x0002001401007387 */ /* 0x000fe20000100a00 */
[----:B------:R-:W-:Y:S02]  /*26c20*/  STL [R1+0x208], R22 ;  /* 0x0002081601007387 */ /* 0x000fe40000100800 */
[----:B------:R-:W2:Y:S01]  /*26c30*/  LDL R5, [R1+0x1514] ;  /* 0x0015140001057983 */ /* 0x000ea20000100800 */
[----:B------:R-:W-:Y:S02]  /*26c40*/  MOV R29, R23 ;  /* 0x00000017001d7202 */ /* 0x000fe40000000f00 */
[----:B------:R-:W-:Y:S01]  /*26c50*/  MOV R9, R18 ;  /* 0x0000001200097202 */ /* 0x000fe20000000f00 */
[----:B----4-:R-:W0:Y:S01]  /*26c60*/  LDSM.16.MT88.4 R20, [R4+0x8000] ;  /* 0x008000000414783b */ /* 0x010e220000004200 */
[----:B------:R-:W-:Y:S02]  /*26c70*/  IMAD.MOV.U32 R8, RZ, RZ, R19 ;  /* 0x000000ffff087224 */ /* 0x000fe400078e0013 */
[----:B---3--:R-:W1:Y:S01]  /*26c80*/  LDSM.16.M88.4 R16, [R0+0x10100] ;  /* 0x010100000010783b */ /* 0x008e620000000200 */
[----:B------:R-:W-:Y:S01]  /*26c90*/  STL [R1+0x2e54], R29 ;  /* 0x002e541d01007387 */ /* 0x000fe20000100800 */
[----:B------:R-:W-:Y:S03]  /*26ca0*/  HMMA.16816.F32.BF16 R12, R12, R6, R24 ;  /* 0x000000060c0c723c */ /* 0x000fe60000041818 */
[----:B0-----:R-:W-:Y:S01]  /*26cb0*/  STL.64 [R1+0x2f38], R22 ;  /* 0x002f381601007387 */ /* 0x001fe20000100a00 */
[----:B------:R-:W-:Y:S02]  /*26cc0*/  STL.64 [R1+0x2f30], R20 ;  /* 0x002f301401007387 */ /* 0x000fe40000100a00 */
[----:B-1----:R-:W-:Y:S01]  /*26cd0*/  STL.64 [R1+0x60], R16 ;  /* 0x0000601001007387 */ /* 0x002fe20000100a00 */
[----:B------:R-:W-:Y:S01]  /*26ce0*/  MOV R11, R16 ;  /* 0x00000010000b7202 */ /* 0x000fe20000000f00 */
[----:B------:R-:W-:Y:S01]  /*26cf0*/  STL.64 [R1+0x68], R18 ;  /* 0x0000681201007387 */ /* 0x000fe20000100a00 */
[----:B------:R-:W-:-:S02]  /*26d00*/  IMAD.MOV.U32 R10, RZ, RZ, R17 ;  /* 0x000000ffff0a7224 */ /* 0x000fc400078e0011 */
[----:B------:R-:W0:Y:S11]  /*26d10*/  LDSM.16.M88.4 R16, [R0+0x14100] ;  /* 0x014100000010783b */ /* 0x000e360000000200 */
[----:B------:R-:W-:Y:S01]  /*26d20*/  @!UPT UIADD3 URZ, URZ, URZ, URZ ;  /* 0x0000003f3f3ff290 */ /* 0x000fe2000fffe03f */
[----:B------:R1:W-:Y:S01]  /*26d30*/  STL.64 [R1+0x1e0], R12 ;  /* 0x0001e00c01007387 */ /* 0x0003e20000100a00 */
[----:B0-----:R-:W-:Y:S01]  /*26d40*/  STL.64 [R1+0x50], R16 ;  /* 0x0000501001007387 */ /* 0x001fe20000100a00 */
[----:B------:R-:W-:Y:S02]  /*26d50*/  STL.64 [R1+0x58], R18 ;  /* 0x0000581201007387 */ /* 0x000fe40000100a00 */
[----:B------:R-:W-:Y:S02]  /*26d60*/  STL [R1+0x1ec], R15 ;  /* 0x0001ec0f01007387 */ /* 0x000fe40000100800 */
[----:B------:R-:W-:Y:S01]  /*26d70*/  STL.64 [R1+0x2f98], R6 ;  /* 0x002f980601007387 */ /* 0x000fe20000100a00 */
[----:B--2---:R-:W-:Y:S01]  /*26d80*/  STL.64 [R1+0x2f90], R4 ;  /* 0x002f900401007387 */ /* 0x004fe20000100a00 */
[----:B-1----:R-:W2:Y:S03]  /*26d90*/  LDL.64 R12, [R1+0x50] ;  /* 0x00005000010c7983 */ /* 0x002ea60000100a00 */
[----:B--2---:R0:W-:Y:S02]  /*26da0*/  STL.64 [R1+0x2f20], R12 ;  /* 0x002f200c01007387 */ /* 0x0041e40000100a00 */
[----:B0-----:R-:W-:Y:S01]  /*26db0*/  MOV R12, R11 ;  /* 0x0000000b000c7202 */ /* 0x001fe20000000f00 */
[----:B------:R-:W-:-:S05]  /*26dc0*/  IMAD.MOV.U32 R13, RZ, RZ, R10 ;  /* 0x000000ffff0d7224 */ /* 0x000fca00078e000a */
[----:B------:R-:W-:Y:S01]  /*26dd0*/  STL.64 [R1+0x2f40], R12 ;  /* 0x002f400c01007387 */ /* 0x000fe20000100a00 */
[----:B------:R-:W2:Y:S02]  /*26de0*/  LDL.LU R20, [R1+0xc0] ;  /* 0x0000c00001147983 */ /* 0x000ea40000300800 */
[----:B------:R-:W2:Y:S02]  /*26df0*/  LDL.LU R21, [R1+0xc4] ;  /* 0x0000c40001157983 */ /* 0x000ea40000300800 */
[----:B------:R-:W3:Y:S02]  /*26e00*/  LDL.LU R22, [R1+0xc8] ;  /* 0x0000c80001167983 */ /* 0x000ee40000300800 */
[----:B------:R-:W-:Y:S02]  /*26e10*/  IMAD.MOV.U32 R23, RZ, RZ, R28 ;  /* 0x000000ffff177224 */ /* 0x000fe400078e001c */
[----:B------:R-:W4:Y:S01]  /*26e20*/  LDL.LU R28, [R1+0x2fc8] ;  /* 0x002fc800011c7983 */ /* 0x000f220000300800 */
[----:B------:R-:W4:Y:S02]  /*26e30*/  LDL.LU R24, [R1+0x140] ;  /* 0x0001400001187983 */ /* 0x000f240000300800 */
[----:B------:R-:W4:Y:S02]  /*26e40*/  LDL.LU R25, [R1+0x144] ;  /* 0x0001440001197983 */ /* 0x000f240000300800 */
[----:B------:R-:W4:Y:S01]  /*26e50*/  LDL.LU R26, [R1+0x148] ;  /* 0x00014800011a7983 */ /* 0x000f220000300800 */
[----:B------:R-:W4:Y:S04]  /*26e60*/  LDL.LU R27, [R1+0x14c] ;  /* 0x00014c00011b7983 */ /* 0x000f280000300800 */
[----:B---3--:R-:W-:Y:S01]  /*26e70*/  STL.64 [R1+0x2f50], R22 ;  /* 0x002f501601007387 */ /* 0x008fe20000100a00 */
[----:B--2---:R0:W-:Y:S03]  /*26e80*/  STL.64 [R1+0x2f48], R20 ;  /* 0x002f481401007387 */ /* 0x0041e60000100a00 */
[----:B0-----:R-:W2:Y:S01]  /*26e90*/  LDL.LU R20, [R1+0xe0] ;  /* 0x0000e00001147983 */ /* 0x001ea20000300800 */
[----:B------:R-:W2:Y:S02]  /*26ea0*/  LDL.LU R21, [R1+0xe4] ;  /* 0x0000e40001157983 */ /* 0x000ea40000300800 */
[----:B------:R-:W3:Y:S02]  /*26eb0*/  LDL.LU R22, [R1+0xe8] ;  /* 0x0000e80001167983 */ /* 0x000ee40000300800 */
[----:B------:R-:W3:Y:S01]  /*26ec0*/  LDL.LU R23, [R1+0xec] ;  /* 0x0000ec0001177983 */ /* 0x000ee20000300800 */
[----:B------:R-:W2:Y:S01]  /*26ed0*/  LDL.LU R4, [R1+0x120] ;  /* 0x0001200001047983 */ /* 0x000ea20000300800 */
[----:B------:R-:W2:Y:S02]  /*26ee0*/  LDL.LU R5, [R1+0x124] ;  /* 0x0001240001057983 */ /* 0x000ea40000300800 */
[----:B------:R-:W2:Y:S02]  /*26ef0*/  LDL.LU R6, [R1+0x128] ;  /* 0x0001280001067983 */ /* 0x000ea40000300800 */
[----:B------:R-:W2:Y:S01]  /*26f00*/  LDL.LU R7, [R1+0x12c] ;  /* 0x00012c0001077983 */ /* 0x000ea20000300800 */
[----:B------:R-:W-:Y:S01]  /*26f10*/  MOV R29, R14 ;  /* 0x0000000e001d7202 */ /* 0x000fe20000000f00 */
[----:B------:R-:W-:Y:S01]  /*26f20*/  MOV R14, R9 ;  /* 0x00000009000e7202 */ /* 0x000fe20000000f00 */
[----:B------:R-:W-:-:S02]  /*26f30*/  MOV R15, R8 ;  /* 0x00000008000f7202 */ /* 0x000fc40000000f00 */
[----:B------:R-:W0:Y:S04]  /*26f40*/  LDSM.16.M88.4 R8, [R0+0x18100] ;  /* 0x018100000008783b */ /* 0x000e280000000200 */
[----:B--2---:R-:W-:Y:S01]  /*26f50*/  STL.64 [R1+0x2fa8], R6 ;  /* 0x002fa80601007387 */ /* 0x004fe20000100a00 */
[----:B------:R1:W-:Y:S03]  /*26f60*/  STL.64 [R1+0x2fa0], R4 ;  /* 0x002fa00401007387 */ /* 0x0003e60000100a00 */
[----:B-1----:R-:W2:Y:S01]  /*26f70*/  LDL.LU R4, [R1+0x130] ;  /* 0x0001300001047983 */ /* 0x002ea20000300800 */
[----:B------:R-:W2:Y:S02]  /*26f80*/  LDL.LU R5, [R1+0x134] ;  /* 0x0001340001057983 */ /* 0x000ea40000300800 */
[----:B------:R-:W2:Y:S02]  /*26f90*/  LDL.LU R6, [R1+0x138] ;  /* 0x0001380001067983 */ /* 0x000ea40000300800 */
[----:B------:R-:W2:Y:S01]  /*26fa0*/  LDL.LU R7, [R1+0x13c] ;  /* 0x00013c0001077983 */ /* 0x000ea20000300800 */
[----:B------:R-:W2:Y:S01]  /*26fb0*/  LDL.LU R16, [R1+0x110] ;  /* 0x0001100001107983 */ /* 0x000ea20000300800 */
[----:B------:R-:W2:Y:S02]  /*26fc0*/  LDL.LU R17, [R1+0x114] ;  /* 0x0001140001117983 */ /* 0x000ea40000300800 */
[----:B------:R-:W2:Y:S02]  /*26fd0*/  LDL.LU R18, [R1+0x118] ;  /* 0x0001180001127983 */ /* 0x000ea40000300800 */
[----:B------:R-:W2:Y:S01]  /*26fe0*/  LDL.LU R19, [R1+0x11c] ;  /* 0x00011c0001137983 */ /* 0x000ea20000300800 */
[----:B---3--:R-:W-:Y:S01]  /*26ff0*/  STL.64 [R1+0x2f60], R22 ;  /* 0x002f601601007387 */ /* 0x008fe20000100a00 */
[----:B------:R1:W-:Y:S03]  /*27000*/  STL.64 [R1+0x2f58], R20 ;  /* 0x002f581401007387 */ /* 0x0003e60000100a00 */
[----:B-1----:R-:W3:Y:S01]  /*27010*/  LDL.LU R20, [R1+0xf0] ;  /* 0x0000f00001147983 */ /* 0x002ee20000300800 */
[----:B------:R-:W3:Y:S02]  /*27020*/  LDL.LU R21, [R1+0xf4] ;  /* 0x0000f40001157983 */ /* 0x000ee40000300800 */
[----:B------:R-:W2:Y:S01]  /*27030*/  LDL.LU R22, [R1+0xf8] ;  /* 0x0000f80001167983 */ /* 0x000ea20000300800 */
[----:B----4-:R-:W-:-:S02]  /*27040*/  MOV R23, R28 ;  /* 0x0000001c00177202 */ /* 0x010fc40000000f00 */
[----:B0-----:R-:W-:Y:S02]  /*27050*/  MOV R13, R8 ;  /* 0x00000008000d7202 */ /* 0x001fe40000000f00 */
[----:B------:R-:W-:Y:S01]  /*27060*/  MOV R12, R9 ;  /* 0x00000009000c7202 */ /* 0x000fe20000000f00 */
[----:B--2---:R-:W-:Y:S01]  /*27070*/  STL.64 [R1+0x2f70], R22 ;  /* 0x002f701601007387 */ /* 0x004fe20000100a00 */
[----:B---3--:R-:W-:Y:S02]  /*27080*/  STL.64 [R1+0x2f68], R20 ;  /* 0x002f681401007387 */ /* 0x008fe40000100a00 */
[----:B------:R-:W-:Y:S02]  /*27090*/  STL [R1+0x2e58], R29 ;  /* 0x002e581d01007387 */ /* 0x000fe40000100800 */
[----:B------:R-:W-:Y:S01]  /*270a0*/  STL.64 [R1+0x40], R8 ;  /* 0x0000400801007387 */ /* 0x000fe20000100a00 */
[----:B------:R-:W-:Y:S02]  /*270b0*/  STL.64 [R1+0x48], R10 ;  /* 0x0000480a01007387 */ /* 0x000fe40000100a00 */
[----:B------:R-:W0:Y:S02]  /*270c0*/  LDSM.16.M88.4 R8, [R0+0x1c100] ;  /* 0x01c100000008783b */ /* 0x000e240000000200 */
[----:B0-----:R-:W-:Y:S02]  /*270d0*/  STL.64 [R1+0x10], R8 ;  /* 0x0000100801007387 */ /* 0x001fe40000100a00 */
[----:B------:R0:W-:Y:S02]  /*270e0*/  STL.64 [R1+0x18], R10 ;  /* 0x0000180a01007387 */ /* 0x0001e40000100a00 */
[----:B0-----:R-:W2:Y:S01]  /*270f0*/  LDL.LU.64 R10, [R1+0x2fc0] ;  /* 0x002fc000010a7983 */ /* 0x001ea20000300a00 */
[----:B------:R-:W2:Y:S01]  /*27100*/  LDL.LU.64 R8, [R1+0x2fb8] ;  /* 0x002fb80001087983 */ /* 0x000ea20000300a00 */
[----:B------:R-:W-:Y:S01]  /*27110*/  MOV R22, R3 ;  /* 0x0000000300167202 */ /* 0x000fe20000000f00 */
[----:B------:R-:W-:-:S07]  /*27120*/  IMAD.MOV.U32 R23, RZ, RZ, R2 ;  /* 0x000000ffff177224 */ /* 0x000fce00078e0002 */
[----:B--2---:R-:W-:Y:S11]  /*27130*/  HMMA.16816.F32.BF16 R24, R8, R22, R24 ;  /* 0x000000160818723c */ /* 0x004ff60000041818 */
[----:B------:R-:W-:Y:S11]  /*27140*/  @!UPT UIADD3 URZ, URZ, URZ, URZ ;  /* 0x0000003f3f3ff290 */ /* 0x000ff6000fffe03f */
[----:B------:R-:W-:Y:S01]  /*27150*/  @!UPT UIADD3 URZ, URZ, URZ, URZ ;  /* 0x0000003f3f3ff290 */ /* 0x000fe2000fffe03f */
[----:B------:R-:W-:Y:S01]  /*27160*/  STL [R1+0x1d0], R24 ;  /* 0x0001d01801007387 */ /* 0x000fe20000100800 */
[----:B------:R0:W-:Y:S03]  /*27170*/  STL.64 [R1+0x1d8], R26 ;  /* 0x0001d81a01007387 */ /* 0x0001e60000100a00 */
[----:B0-----:R-:W2:Y:S01]  /*27180*/  LDL.LU.64 R26, [R1+0x2fb0] ;  /* 0x002fb000011a7983 */ /* 0x001ea20000300a00 */
[----:B------:R-:W-:-:S05]  /*27190*/  IMAD.MOV.U32 R29, RZ, RZ, R25 ;  /* 0x000000ffff1d7224 */ /* 0x000fca00078e0019 */
[----:B------:R-:W-:Y:S01]  /*271a0*/  STL [R1+0x2e70], R29 ;  /* 0x002e701d01007387 */ /* 0x000fe20000100800 */
[C---:B--2---:R-:W-:Y:S11]  /*271b0*/  HMMA.16816.F32.BF16 R4, R8.reuse, R26, R4 ;  /* 0x0000001a0804723c */ /* 0x044ff60000041804 */
[----:B------:R-:W-:Y:S11]  /*271c0*/  @!UPT UIADD3 URZ, URZ, URZ, URZ ;  /* 0x0000003f3f3ff290 */ /* 0x000ff6000fffe03f */
[----:B------:R-:W-:Y:S02]  /*271d0*/  @!UPT UIADD3 URZ, URZ, URZ, URZ ;  /* 0x0000003f3f3ff290 */ /* 0x000fe4000fffe03f */
[----:B------:R-:W-:Y:S01]  /*271e0*/  IMAD.MOV.U32 R2, RZ, RZ, R6 ;  /* 0x000000ffff027224 */ /* 0x000fe200078e0006 */
[----:B------:R-:W-:Y:S02]  /*271f0*/  MOV R0, R7 ;  /* 0x0000000700007202 */ /* 0x000fe40000000f00 */
[----:B------:R-:W-:Y:S02]  /*27200*/  MOV R28, R4 ;  /* 0x00000004001c7202 */ /* 0x000fe40000000f00 */
[----:B------:R-:W-:Y:S01]  /*27210*/  MOV R3, R5 ;  /* 0x0000000500037202 */ /* 0x000fe20000000f00 */
[----:B------:R-:W2:Y:S01]  /*27220*/  LDL.LU.64 R6, [R1+0x2fa8] ;  /* 0x002fa80001067983 */ /* 0x000ea20000300a00 */
[----:B------:R-:W2:Y:S02]  /*27230*/  LDL.LU.64 R4, [R1+0x2fa0] ;  /* 0x002fa00001047983 */ /* 0x000ea40000300a00 */
[----:B------:R0:W-:Y:S02]  /*27240*/  STL.64 [R1+0x2f78], R26 ;  /* 0x002f781a01007387 */ /* 0x0001e40000100a00 */
[----:B------:R-:W3:Y:S01]  /*27250*/  LDL.LU R24, [R1+0x100] ;  /* 0x0001000001187983 */ /* 0x000ee20000300800 */
[----:B------:R-:W3:Y:S04]  /*27260*/  LDL.LU R25, [R1+0x104] ;  /* 0x0001040001197983 */ /* 0x000ee80000300800 */
[----:B0-----:R-:W3:Y:S01]  /*27270*/  LDL.LU R26, [R1+0x108] ;  /* 0x00010800011a7983 */ /* 0x001ee20000300800 */
[----:B------:R-:W3:Y:S02]  /*27280*/  LDL.LU R27, [R1+0x10c] ;  /* 0x00010c00011b7983 */ /* 0x000ee40000300800 */
[----:B------:R-:W-:Y:S01]  /*27290*/  STL [R1+0x2f18], R28 ;  /* 0x002f181c01007387 */ /* 0x000fe20000100800 */
[C---:B--2---:R-:W-:Y:S11]  /*272a0*/  HMMA.16816.F32.BF16 R4, R8.reuse, R14, R4 ;  /* 0x0000000e0804723c */ /* 0x044ff60000041804 */
[----:B------:R-:W-:Y:S11]  /*272b0*/  @!UPT UIADD3 URZ, URZ, URZ, URZ ;  /* 0x0000003f3f3ff290 */ /* 0x000ff6000fffe03f */
[----:B------:R-:W-:Y:S01]  /*272c0*/  @!UPT UIADD3 URZ, URZ, URZ, URZ ;  /* 0x0000003f3f3ff290 */ /* 0x000fe2000fffe03f */
[----:B------:R-:W-:Y:S01]  /*272d0*/  STL.64 [R1+0x1a0], R4 ;  /* 0x0001a00401007387 */ /* 0x000fe20000100a00 */
[----:B------:R0:W-:Y:S01]  /*272e0*/  STL [R1+0x1a8], R6 ;  /* 0x0001a80601007387 */ /* 0x0001e20000100800 */
[----:B------:R-:W-:Y:S02]  /*272f0*/  MOV R29, R7 ;  /* 0x00000007001d7202 */ /* 0x000fe40000000f00 */
[----:B0-----:R-:W2:Y:S01]  /*27300*/  LDL.LU.64 R6, [R1+0x2f98] ;  /* 0x002f980001067983 */ /* 0x001ea20000300a00 */
[----:B------:R-:W4:Y:S01]  /*27310*/  LDL.LU.64 R4, [R1+0x2f90] ;  /* 0x002f900001047983 */ /* 0x000f220000300a00 */
[----:B--2---:R-:W-:Y:S02]  /*27320*/  HMMA.16816.F32.BF16 R8, R8, R6, R16 ;  /* 0x000000060808723c */ /* 0x004fe40000041810 */
[----:B------:R-:W3:Y:S01]  /*27330*/  LDL.LU.64 R18, [R1+0x2f88] ;  /* 0x002f880001127983 */ /* 0x000ee20000300a00 */
[----:B------:R-:W3:Y:S11]  /*27340*/  LDL.LU.64 R16, [R1+0x2f80] ;  /* 0x002f800001107983 */ /* 0x000ef60000300a00 */
[----:B------:R-:W-:Y:S09]  /*27350*/  @!UPT UIADD3 URZ, URZ, URZ, URZ ;  /* 0x0000003f3f3ff290 */ /* 0x000ff2000fffe03f */
[----:B------:R0:W-:Y:S01]  /*27360*/  STL.64 [R1+0x190], R8 ;  /* 0x0001900801007387 */ /* 0x0001e20000100a00 */
[----:B------:R-:W-:Y:S02]  /*27370*/  STL.64 [R1+0x198], R10 ;  /* 0x0001980a01007387 */ /* 0x000fe40000100a00 */
[----:B0-----:R-:W-:Y:S01]  /*27380*/  IMAD.MOV.U32 R8, RZ, RZ, R13 ;  /* 0x000000ffff087224 */ /* 0x001fe200078e000d */
[----:B------:R-:W-:-:S05]  /*27390*/  MOV R9, R12 ;  /* 0x0000000c00097202 */ /* 0x000fca0000000f00 */
[----:B------:R0:W-:Y:S04]  /*273a0*/  STL.64 [R1+0x2f28], R8 ;  /* 0x002f280801007387 */ /* 0x0001e80000100a00 */
[----:B0-----:R-:W2:Y:S01]  /*273b0*/  LDL.LU R8, [R1+0xb0] ;  /* 0x0000b00001087983 */ /* 0x001ea20000300800 */
[----:B------:R-:W2:Y:S02]  /*273c0*/  LDL.LU R9, [R1+0xb4] ;  /* 0x0000b40001097983 */ /* 0x000ea40000300800 */
[----:B------:R-:W2:Y:S02]  /*273d0*/  LDL.LU R10, [R1+0xb8] ;  /* 0x0000b800010a7983 */ /* 0x000ea40000300800 */
[----:B------:R-:W2:Y:S01]  /*273e0*/  LDL.LU R11, [R1+0xbc] ;  /* 0x0000bc00010b7983 */ /* 0x000ea20000300800 */
[C---:B---3--:R-:W-:Y:S01]  /*273f0*/  HMMA.16816.F32.BF16 R20, R16.reuse, R22, R24 ;  /* 0x000000161014723c */ /* 0x048fe20000041818 */
        /* <DEDUP_REMOVED lines=12> */
[----:B0-----:R-:W2:Y:S01]  /*274c0*/  LDL R27, [R1+0x1510] ;  /* 0x00151000011b7983 */ /* 0x001ea20000100800 */
[C---:B---3--:R-:W-:Y:S03]  /*274d0*/  HMMA.16816.F32.BF16 R12, R16.reuse, R14, R20 ;  /* 0x0000000e100c723c */ /* 0x048fe60000041814 */
[----:B--2---:R0:W-:Y:S01]  /*274e0*/  STL [R1+0x2f1c], R27 ;  /* 0x002f1c1b01007387 */ /* 0x0041e20000100800 */
[----:B------:R-:W2:Y:S02]  /*274f0*/  LDL.LU R24, [R1+0x210] ;  /* 0x0002100001187983 */ /* 0x000ea40000300800 */
[----:B------:R-:W2:Y:S02]  /*27500*/  LDL.LU R25, [R1+0x214] ;  /* 0x0002140001197983 */ /* 0x000ea40000300800 */
[----:B------:R-:W2:Y:S01]  /*27510*/  LDL.LU R26, [R1+0x218] ;  /* 0x00021800011a7983 */ /* 0x000ea20000300800 */
[----:B0-----:R-:W2:Y:S01]  /*27520*/  LDL.LU R27, [R1+0x21c] ;  /* 0x00021c00011b7983 */ /* 0x001ea20000300800 */
[----:B------:R-:W3:Y:S02]  /*27530*/  LDL.LU.64 R22, [R1+0x2f50] ;  /* 0x002f500001167983 */ /* 0x000ee40000300a00 */
[----:B------:R-:W3:Y:S11]  /*27540*/  LDL.LU.64 R20, [R1+0x2f48] ;  /* 0x002f480001147983 */ /* 0x000ef60000300a00 */
[----:B------:R0:W-:Y:S01]  /*27550*/  STL.64 [R1+0x170], R12 ;  /* 0x0001700c01007387 */ /* 0x0001e20000100a00 */
[----:B------:R-:W-:Y:S04]  /*27560*/  STL.64 [R1+0x178], R14 ;  /* 0x0001780e01007387 */ /* 0x000fe80000100a00 */
[----:B0-----:R-:W2:Y:S01]  /*27570*/  LDL.LU.64 R12, [R1+0x2f40] ;  /* 0x002f4000010c7983 */ /* 0x001ea20000300a00 */
[----:B---3--:R-:W-:Y:S03]  /*27580*/  HMMA.16816.F32.BF16 R16, R16, R6, R20 ;  /* 0x000000061010723c */ /* 0x008fe60000041814 */
[----:B------:R-:W2:Y:S01]  /*27590*/  LDL.LU.64 R22, [R1+0x2f38] ;  /* 0x002f380001167983 */ /* 0x000ea20000300a00 */
[----:B------:R-:W2:Y:S11]  /*275a0*/  LDL.LU.64 R20, [R1+0x2f30] ;  /* 0x002f300001147983 */ /* 0x000eb60000300a00 */
[----:B------:R-:W-:Y:S08]  /*275b0*/  @!UPT UIADD3 URZ, URZ, URZ, URZ ;  /* 0x0000003f3f3ff290 */ /* 0x000ff0000fffe03f */
[----:B------:R0:W-:Y:S01]  /*275c0*/  STL.64 [R1+0x160], R16 ;  /* 0x0001601001007387 */ /* 0x0001e20000100a00 */
[----:B------:R1:W-:Y:S03]  /*275d0*/  STL.64 [R1+0x168], R18 ;  /* 0x0001681201007387 */ /* 0x0003e60000100a00 */
[----:B0-----:R-:W3:Y:S01]  /*275e0*/  LDL.LU R16, [R1+0xa0] ;  /* 0x0000a00001107983 */ /* 0x001ee20000300800 */
[----:B------:R-:W3:Y:S02]  /*275f0*/  LDL.LU R17, [R1+0xa4] ;  /* 0x0000a40001117983 */ /* 0x000ee40000300800 */
[----:B-1----:R-:W3:Y:S02]  /*27600*/  LDL.LU R18, [R1+0xa8] ;  /* 0x0000a80001127983 */ /* 0x002ee40000300800 */
[----:B------:R-:W3:Y:S01]  /*27610*/  LDL.LU R19, [R1+0xac] ;  /* 0x0000ac0001137983 */ /* 0x000ee20000300800 */
[C---:B--2---:R-:W-:Y:S01]  /*27620*/  HMMA.16816.F32.BF16 R12, R20.reuse, R12, R8 ;  /* 0x0000000c140c723c */ /* 0x044fe20000041808 */
[----:B------:R-:W2:Y:S11]  /*27630*/  LDL.LU.64 R8, [R1+0x2f28] ;  /* 0x002f280001087983 */ /* 0x000eb60000300a00 */
[----:B------:R-:W-:Y:S11]  /*27640*/  @!UPT UIADD3 URZ, URZ, URZ, URZ ;  /* 0x0000003f3f3ff290 */ /* 0x000ff6000fffe03f */
[----:B------:R0:W-:Y:S01]  /*27650*/  STL.64 [R1+0x150], R12 ;  /* 0x0001500c01007387 */ /* 0x0001e20000100a00 */
[----:B------:R-:W-:Y:S03]  /*27660*/  STL.64 [R1+0x158], R14 ;  /* 0x0001580e01007387 */ /* 0x000fe60000100a00 */
[----:B0-----:R-:W3:Y:S01]  /*27670*/  LDL.LU.64 R12, [R1+0x2f20] ;  /* 0x002f2000010c7983 */ /* 0x001ee20000300a00 */
[C---:B--2---:R-:W-:Y:S08]  /*27680*/  HMMA.16816.F32.BF16 R8, R20.reuse, R8, R24 ;  /* 0x000000081408723c */ /* 0x044ff00000041818 */
[----:B---3--:R-:W-:Y:S11]  /*27690*/  HMMA.16816.F32.BF16 R16, R20, R12, R16 ;  /* 0x0000000c1410723c */ /* 0x008ff60000041810 */
[----:B------:R-:W-:Y:S11]  /*276a0*/  @!UPT UIADD3 URZ, URZ, URZ, URZ ;  /* 0x0000003f3f3ff290 */ /* 0x000ff6000fffe03f */
[----:B------:R-:W-:Y:S01]  /*276b0*/  @!UPT UIADD3 URZ, URZ, URZ, URZ ;  /* 0x0000003f3f3ff290 */ /* 0x000fe2000fffe03f */
[----:B------:R0:W-:Y:S01]  /*276c0*/  STL.64 [R1+0x140], R16 ;  /* 0x0001401001007387 */ /* 0x0001e20000100a00 */
[----:B------:R1:W-:Y:S02]  /*276d0*/  STL.64 [R1+0x148], R18 ;  /* 0x0001481201007387 */ /* 0x0003e40000100a00 */
[----:B------:R-:W2:Y:S02]  /*276e0*/  LDL.LU R27, [R1+0x2f1c] ;  /* 0x002f1c00011b7983 */ /* 0x000ea40000300800 */
[----:B------:R-:W-:Y:S01]  /*276f0*/  STL.64 [R1+0x130], R8 ;  /* 0x0001300801007387 */ /* 0x000fe20000100a00 */
[----:B------:R-:W-:Y:S02]  /*27700*/  STL.64 [R1+0x138], R10 ;  /* 0x0001380a01007387 */ /* 0x000fe40000100a00 */
[----:B----4-:R-:W3:Y:S04]  /*27710*/  LDSM.16.MT88.4 R8, [R5+0x8000] ;  /* 0x008000000508783b */ /* 0x010ee80000004200 */
[----:B0-----:R-:W-:Y:S01]  /*27720*/  IMAD.MOV.U32 R17, RZ, RZ, R13 ;  /* 0x000000ffff117224 */ /* 0x001fe200078e000d */
[----:B-1----:R-:W-:-:S02]  /*27730*/  MOV R18, R12 ;  /* 0x0000000c00127202 */ /* 0x002fc40000000f00 */
[----:B------:R-:W-:Y:S02]  /*27740*/  LDSM.16.MT88.4 R12, [R4+0x8080] ;  /* 0x00808000040c783b */ /* 0x000fe40000004200 */
[----:B------:R-:W0:Y:S02]  /*27750*/  LDSM.16.MT88.4 R4, [R5+0x8080] ;  /* 0x008080000504783b */ /* 0x000e240000004200 */
[----:B---3--:R-:W-:Y:S02]  /*27760*/  STL.64 [R1+0x2ee0], R10 ;  /* 0x002ee00a01007387 */ /* 0x008fe40000100a00 */
[----:B------:R1:W-:Y:S02]  /*27770*/  STL.64 [R1+0x2ed8], R8 ;  /* 0x002ed80801007387 */ /* 0x0003e40000100a00 */
[----:B-1----:R-:W3:Y:S01]  /*27780*/  LDL.64 R8, [R1+0x10] ;  /* 0x0000100001087983 */ /* 0x002ee20000100a00 */
[----:B0-----:R-:W-:Y:S02]  /*27790*/  STL.64 [R1+0x2e90], R6 ;  /* 0x002e900601007387 */ /* 0x001fe40000100a00 */
[----:B------:R0:W-:Y:S02]  /*277a0*/  STL.64 [R1+0x2e88], R4 ;  /* 0x002e880401007387 */ /* 0x0001e40000100a00 */
[----:B0-----:R-:W3:Y:S01]  /*277b0*/  LDL.LU R4, [R1+0x280] ;  /* 0x0002800001047983 */ /* 0x001ee20000300800 */
[----:B------:R-:W3:Y:S02]  /*277c0*/  LDL.LU R5, [R1+0x284] ;  /* 0x0002840001057983 */ /* 0x000ee40000300800 */
[----:B------:R-:W3:Y:S02]  /*277d0*/  LDL.LU R6, [R1+0x288] ;  /* 0x0002880001067983 */ /* 0x000ee40000300800 */
[----:B------:R-:W3:Y:S02]  /*277e0*/  LDL.LU R7, [R1+0x28c] ;  /* 0x00028c0001077983 */ /* 0x000ee40000300800 */
[----:B---3--:R-:W-:Y:S01]  /*277f0*/  HMMA.16816.F32.BF16 R4, R20, R8, R4 ;  /* 0x000000081404723c */ /* 0x008fe20000041804 */
[----:B--2---:R-:W0:Y:S01]  /*27800*/  LDSM.16.MT88.4 R20, [R27+0x8000] ;  /* 0x008000001b14783b */ /* 0x004e220000004200 */
[----:B------:R-:W-:-:S02]  /*27810*/  MOV R28, R8 ;  /* 0x00000008001c7202 */ /* 0x000fc40000000f00 */
[----:B------:R-:W-:Y:S01]  /*27820*/  MOV R16, R9 ;  /* 0x0000000900107202 */ /* 0x000fe20000000f00 */
[----:B------:R-:W1:Y:S11]  /*27830*/  LDSM.16.MT88.4 R24, [R27+0x8080] ;  /* 0x008080001b18783b */ /* 0x000e760000004200 */
[----:B------:R-:W-:Y:S07]  /*27840*/  @!UPT UIADD3 URZ, URZ, URZ, URZ ;  /* 0x0000003f3f3ff290 */ /* 0x000fee000fffe03f */
[----:B------:R2:W-:Y:S01]  /*27850*/  STL.64 [R1+0x120], R4 ;  /* 0x0001200401007387 */ /* 0x0005e20000100a00 */
[----:B------:R3:W-:Y:S03]  /*27860*/  STL.64 [R1+0x128], R6 ;  /* 0x0001280601007387 */ /* 0x0007e60000100a00 */
[----:B--2---:R-:W2:Y:S01]  /*27870*/  LDL.LU R4, [R1+0x2c0] ;  /* 0x0002c00001047983 */ /* 0x004ea20000300800 */
[----:B------:R-:W2:Y:S02]  /*27880*/  LDL.LU R5, [R1+0x2c4] ;  /* 0x0002c40001057983 */ /* 0x000ea40000300800 */
[----:B---3--:R-:W3:Y:S02]  /*27890*/  LDL.LU R6, [R1+0x2c8] ;  /* 0x0002c80001067983 */ /* 0x008ee40000300800 */
[----:B------:R-:W3:Y:S02]  /*278a0*/  LDL.LU R7, [R1+0x2cc] ;  /* 0x0002cc0001077983 */ /* 0x000ee40000300800 */
[----:B---3--:R-:W-:Y:S01]  /*278b0*/  STL.64 [R1+0x2ea0], R6 ;  /* 0x002ea00601007387 */ /* 0x008fe20000100a00 */
[----:B--2---:R2:W-:Y:S03]  /*278c0*/  STL.64 [R1+0x2e98], R4 ;  /* 0x002e980401007387 */ /* 0x0045e60000100a00 */
[----:B--2---:R-:W2:Y:S01]  /*278d0*/  LDL.LU R4, [R1+0x2e0] ;  /* 0x0002e00001047983 */ /* 0x004ea20000300800 */
[----:B------:R-:W2:Y:S02]  /*278e0*/  LDL.LU R5, [R1+0x2e4] ;  /* 0x0002e40001057983 */ /* 0x000ea40000300800 */
[----:B------:R-:W3:Y:S02]  /*278f0*/  LDL.LU R6, [R1+0x2e8] ;  /* 0x0002e80001067983 */ /* 0x000ee40000300800 */
[----:B------:R-:W3:Y:S02]  /*27900*/  LDL.LU R7, [R1+0x2ec] ;  /* 0x0002ec0001077983 */ /* 0x000ee40000300800 */
[----:B---3--:R-:W-:Y:S01]  /*27910*/  STL.64 [R1+0x2eb0], R6 ;  /* 0x002eb00601007387 */ /* 0x008fe20000100a00 */
[----:B--2---:R2:W-:Y:S02]  /*27920*/  STL.64 [R1+0x2ea8], R4 ;  /* 0x002ea80401007387 */ /* 0x0045e40000100a00 */
[----:B--2---:R-:W-:Y:S01]  /*27930*/  IMAD.MOV.U32 R4, RZ, RZ, R18 ;  /* 0x000000ffff047224 */ /* 0x004fe200078e0012 */
[----:B------:R-:W-:-:S05]  /*27940*/  MOV R5, R17 ;  /* 0x0000001100057202 */ /* 0x000fca0000000f00 */
[----:B------:R-:W-:Y:S01]  /*27950*/  STL.64 [R1+0x2f10], R4 ;  /* 0x002f100401007387 */ /* 0x000fe20000100a00 */
[----:B0-----:R-:W-:Y:S02]  /*27960*/  STL.64 [R1+0x2e68], R22 ;  /* 0x002e681601007387 */ /* 0x001fe40000100a00 */
[----:B------:R0:W-:Y:S02]  /*27970*/  STL.64 [R1+0x2e60], R20 ;  /* 0x002e601401007387 */ /* 0x0001e40000100a00 */
        /* <DEDUP_REMOVED lines=10> */
[----:B0-----:R-:W2:Y:S04]  /*27a20*/  LDL.64 R8, [R1+0x40] ;  /* 0x0000400001087983 */ /* 0x001ea80000100a00 */
[----:B--2---:R0:W-:Y:S04]  /*27a30*/  STL.64 [R1+0x2f08], R8 ;  /* 0x002f080801007387 */ /* 0x0041e80000100a00 */
[----:B0-----:R-:W2:Y:S01]  /*27a40*/  LDL.LU R8, [R1+0x320] ;  /* 0x0003200001087983 */ /* 0x001ea20000300800 */
[----:B------:R-:W2:Y:S02]  /*27a50*/  LDL.LU R9, [R1+0x324] ;  /* 0x0003240001097983 */ /* 0x000ea40000300800 */
[----:B------:R-:W2:Y:S02]  /*27a60*/  LDL.LU R10, [R1+0x328] ;  /* 0x00032800010a7983 */ /* 0x000ea40000300800 */
[----:B------:R-:W2:Y:S01]  /*27a70*/  LDL.LU R11, [R1+0x32c] ;  /* 0x00032c00010b7983 */ /* 0x000ea20000300800 */
[----:B------:R-:W4:Y:S01]  /*27a80*/  LDL R19, [R1+0x150c] ;  /* 0x00150c0001137983 */ /* 0x000f220000100800 */
[----:B------:R-:W2:Y:S02]  /*27a90*/  LDL.LU R4, [R1+0x330] ;  /* 0x0003300001047983 */ /* 0x000ea40000300800 */
[----:B------:R-:W2:Y:S02]  /*27aa0*/  LDL.LU R5, [R1+0x334] ;  /* 0x0003340001057983 */ /* 0x000ea40000300800 */
[----:B------:R-:W2:Y:S01]  /*27ab0*/  LDL.LU R6, [R1+0x338] ;  /* 0x0003380001067983 */ /* 0x000ea20000300800 */
[----:B------:R-:W2:Y:S01]  /*27ac0*/  LDL.LU R7, [R1+0x33c] ;  /* 0x00033c0001077983 */ /* 0x000ea20000300800 */
[----:B---3--:R-:W-:Y:S02]  /*27ad0*/  STL.64 [R1+0x2e80], R22 ;  /* 0x002e801601007387 */ /* 0x008fe40000100a00 */
[----:B------:R0:W-:Y:S02]  /*27ae0*/  STL.64 [R1+0x2e78], R20 ;  /* 0x002e781401007387 */ /* 0x0001e40000100a00 */
[----:B0-----:R-:W2:Y:S01]  /*27af0*/  LDL.64 R20, [R1+0x60] ;  /* 0x0000600001147983 */ /* 0x001ea20000100a00 */
        /* <DEDUP_REMOVED lines=13> */
[----:B----4-:R-:W0:Y:S01]  /*27bd0*/  LDSM.16.MT88.4 R16, [R19+0x8000] ;  /* 0x008000001310783b */ /* 0x010e220000004200 */
[----:B------:R-:W-:Y:S03]  /*27be0*/  HMMA.16816.F32.BF16 R4, R12, R20, R4 ;  /* 0x000000140c04723c */ /* 0x000fe60000041804 */
[----:B---3--:R-:W-:Y:S01]  /*27bf0*/  STL.64 [R1+0x2ed0], R26 ;  /* 0x002ed01a01007387 */ /* 0x008fe20000100a00 */
[----:B--2---:R1:W-:Y:S03]  /*27c00*/  STL.64 [R1+0x2ec8], R24 ;  /* 0x002ec81801007387 */ /* 0x0043e60000100a00 */
[----:B-1----:R-:W2:Y:S01]  /*27c10*/  LDL.LU R24, [R1+0x300] ;  /* 0x0003000001187983 */ /* 0x002ea20000300800 */
[----:B------:R-:W2:Y:S02]  /*27c20*/  LDL.LU R25, [R1+0x304] ;  /* 0x0003040001197983 */ /* 0x000ea40000300800 */
[----:B------:R-:W3:Y:S02]  /*27c30*/  LDL.LU R26, [R1+0x308] ;  /* 0x00030800011a7983 */ /* 0x000ee40000300800 */
[----:B------:R-:W3:Y:S02]  /*27c40*/  LDL.LU R27, [R1+0x30c] ;  /* 0x00030c00011b7983 */ /* 0x000ee40000300800 */
[----:B---3--:R-:W-:Y:S01]  /*27c50*/  STL.64 [R1+0x2f00], R26 ;  /* 0x002f001a01007387 */ /* 0x008fe20000100a00 */
[----:B--2---:R1:W-:Y:S03]  /*27c60*/  STL.64 [R1+0x2ef8], R24 ;  /* 0x002ef81801007387 */ /* 0x0043e60000100a00 */
[----:B-1----:R-:W2:Y:S01]  /*27c70*/  LDL.LU R24, [R1+0x310] ;  /* 0x0003100001187983 */ /* 0x002ea20000300800 */
[----:B------:R-:W2:Y:S02]  /*27c80*/  LDL.LU R25, [R1+0x314] ;  /* 0x0003140001197983 */ /* 0x000ea40000300800 */
[----:B------:R-:W2:Y:S02]  /*27c90*/  LDL.LU R26, [R1+0x318] ;  /* 0x00031800011a7983 */ /* 0x000ea40000300800 */
[----:B------:R-:W2:Y:S01]  /*27ca0*/  LDL.LU R27, [R1+0x31c] ;  /* 0x00031c00011b7983 */ /* 0x000ea20000300800 */
[----:B0-----:R-:W-:Y:S01]  /*27cb0*/  STL.64 [R1+0x2dd0], R18 ;  /* 0x002dd01201007387 */ /* 0x001fe20000100a00 */
[----:B------:R0:W-:Y:S02]  /*27cc0*/  STL.64 [R1+0x2dc8], R16 ;  /* 0x002dc81001007387 */ /* 0x0001e40000100a00 */
[----:B0-----:R-:W-:-:S02]  /*27cd0*/  IMAD.MOV.U32 R16, RZ, RZ, R28 ;  /* 0x000000ffff107224 */ /* 0x001fc400078e001c */
[----:B------:R-:W3:Y:S01]  /*27ce0*/  LDL.LU R28, [R1+0x2f18] ;  /* 0x002f1800011c7983 */ /* 0x000ee20000300800 */
[----:B------:R0:W-:Y:S02]  /*27cf0*/  STL.64 [R1+0x110], R4 ;  /* 0x0001100401007387 */ /* 0x0001e40000100a00 */
[----:B------:R-:W-:Y:S01]  /*27d00*/  STL.64 [R1+0x118], R6 ;  /* 0x0001180601007387 */ /* 0x000fe20000100a00 */
[----:B0-----:R-:W4:Y:S02]  /*27d10*/  LDL.LU.64 R4, [R1+0x2f10] ;  /* 0x002f100001047983 */ /* 0x001f240000300a00 */
[C---:B----4-:R-:W-:Y:S11]  /*27d20*/  HMMA.16816.F32.BF16 R8, R12.reuse, R4, R8 ;  /* 0x000000040c08723c */ /* 0x050ff60000041808 */
[----:B------:R-:W-:Y:S11]  /*27d30*/  @!UPT UIADD3 URZ, URZ, URZ, URZ ;  /* 0x0000003f3f3ff290 */ /* 0x000ff6000fffe03f */
[----:B------:R-:W-:Y:S01]  /*27d40*/  @!UPT UIADD3 URZ, URZ, URZ, URZ ;  /* 0x0000003f3f3ff290 */ /* 0x000fe2000fffe03f */
[----:B------:R0:W-:Y:S01]  /*27d50*/  STL.64 [R1+0x100], R8 ;  /* 0x0001000801007387 */ /* 0x0001e20000100a00 */
[----:B------:R-:W-:Y:S03]  /*27d60*/  STL.64 [R1+0x108], R10 ;  /* 0x0001080a01007387 */ /* 0x000fe60000100a00 */
[----:B0-----:R-:W2:Y:S02]  /*27d70*/  LDL.LU.64 R8, [R1+0x2f08] ;  /* 0x002f080001087983 */ /* 0x001ea40000300a00 */
[----:B--2---:R-:W-:Y:S01]  /*27d80*/  HMMA.16816.F32.BF16 R24, R12, R8, R24 ;  /* 0x000000080c18723c */ /* 0x004fe20000041818 */
[----:B------:R-:W-:Y:S01]  /*27d90*/  MOV R7, R8 ;  /* 0x0000000800077202 */ /* 0x000fe20000000f00 */
[----:B------:R-:W-:Y:S11]  /*27da0*/  IMAD.MOV.U32 R6, RZ, RZ, R9 ;  /* 0x000000ffff067224 */ /* 0x000ff600078e0009 */
[----:B------:R-:W-:Y:S10]  /*27db0*/  @!UPT UIADD3 URZ, URZ, URZ, URZ ;  /* 0x0000003f3f3ff290 */ /* 0x000ff4000fffe03f */
[----:B------:R-:W-:Y:S01]  /*27dc0*/  STL.64 [R1+0xf0], R24 ;  /* 0x0000f01801007387 */ /* 0x000fe20000100a00 */
[----:B------:R0:W-:Y:S03]  /*27dd0*/  STL.64 [R1+0xf8], R26 ;  /* 0x0000f81a01007387 */ /* 0x0001e60000100a00 */
[----:B0-----:R-:W2:Y:S01]  /*27de0*/  LDL.LU.64 R26, [R1+0x2f00] ;  /* 0x002f0000011a7983 */ /* 0x001ea20000300a00 */
[----:B------:R-:W2:Y:S02]  /*27df0*/  LDL.LU.64 R24, [R1+0x2ef8] ;  /* 0x002ef80001187983 */ /* 0x000ea40000300a00 */
[----:B------:R-:W4:Y:S02]  /*27e00*/  LDL.LU.64 R10, [R1+0x2ef0] ;  /* 0x002ef000010a7983 */ /* 0x000f240000300a00 */
[----:B------:R-:W4:Y:S01]  /*27e10*/  LDL.LU.64 R8, [R1+0x2ee8] ;  /* 0x002ee80001087983 */ /* 0x000f220000300a00 */
[----:B------:R-:W-:-:S07]  /*27e20*/  MOV R17, R23 ;  /* 0x0000001700117202 */ /* 0x000fce0000000f00 */
[----:B----4-:R-:W-:Y:S01]  /*27e30*/  HMMA.16816.F32.BF16 R12, R12, R16, R8 ;  /* 0x000000100c0c723c */ /* 0x010fe20000041808 */
        /* <DEDUP_REMOVED lines=11> */
[----:B------:R-:W2:Y:S01]  /*27ef0*/  LDL.LU.64 R24, [R1+0x2ec8] ;  /* 0x002ec80001187983 */ /* 0x000ea20000300a00 */
[----:B------:R-:W-:Y:S02]  /*27f00*/  MOV R12, R7 ;  /* 0x00000007000c7202 */ /* 0x000fe40000000f00 */
[----:B------:R-:W-:Y:S02]  /*27f10*/  MOV R13, R6 ;  /* 0x00000006000d7202 */ /* 0x000fe40000000f00 */
[C---:B--2---:R-:W-:Y:S01]  /*27f20*/  HMMA.16816.F32.BF16 R4, R8.reuse, R4, R24 ;  /* 0x000000040804723c */ /* 0x044fe20000041818 */
[----:B------:R-:W2:Y:S01]  /*27f30*/  LDL.LU.64 R26, [R1+0x2ec0] ;  /* 0x002ec000011a7983 */ /* 0x000ea20000300a00 */
[----:B------:R-:W2:Y:S11]  /*27f40*/  LDL.LU.64 R24, [R1+0x2eb8] ;  /* 0x002eb80001187983 */ /* 0x000eb60000300a00 */
[----:B------:R-:W-:Y:S10]  /*27f50*/  @!UPT UIADD3 URZ, URZ, URZ, URZ ;  /* 0x0000003f3f3ff290 */ /* 0x000ff4000fffe03f */
[----:B------:R-:W-:Y:S01]  /*27f60*/  STL.64 [R1+0xd0], R4 ;  /* 0x0000d00401007387 */ /* 0x000fe20000100a00 */
[----:B------:R0:W-:Y:S03]  /*27f70*/  STL.64 [R1+0xd8], R6 ;  /* 0x0000d80601007387 */ /* 0x0001e60000100a00 */
[----:B0-----:R-:W4:Y:S01]  /*27f80*/  LDL.LU.64 R6, [R1+0x2eb0] ;  /* 0x002eb00001067983 */ /* 0x001f220000300a00 */
[----:B------:R-:W4:Y:S02]  /*27f90*/  LDL.LU.64 R4, [R1+0x2ea8] ;  /* 0x002ea80001047983 */ /* 0x000f240000300a00 */
[C---:B----4-:R-:W-:Y:S11]  /*27fa0*/  HMMA.16816.F32.BF16 R4, R8.reuse, R12, R4 ;  /* 0x0000000c0804723c */ /* 0x050ff60000041804 */
[----:B------:R-:W-:Y:S11]  /*27fb0*/  @!UPT UIADD3 URZ, URZ, URZ, URZ ;  /* 0x0000003f3f3ff290 */ /* 0x000ff6000fffe03f */
[----:B------:R-:W-:Y:S01]  /*27fc0*/  @!UPT UIADD3 URZ, URZ, URZ, URZ ;  /* 0x0000003f3f3ff290 */ /* 0x000fe2000fffe03f */
[----:B------:R-:W-:Y:S01]  /*27fd0*/  STL.64 [R1+0xc0], R4 ;  /* 0x0000c00401007387 */ /* 0x000fe20000100a00 */
[----:B------:R0:W-:Y:S03]  /*27fe0*/  STL.64 [R1+0xc8], R6 ;  /* 0x0000c80601007387 */ /* 0x0001e60000100a00 */
[----:B0-----:R-:W4:Y:S01]  /*27ff0*/  LDL.LU.64 R6, [R1+0x2ea0] ;  /* 0x002ea00001067983 */ /* 0x001f220000300a00 */
[----:B------:R-:W4:Y:S02]  /*28000*/  LDL.LU.64 R4, [R1+0x2e98] ;  /* 0x002e980001047983 */ /* 0x000f240000300a00 */
[----:B----4-:R-:W-:Y:S01]  /*28010*/  HMMA.16816.F32.BF16 R8, R8, R16, R4 ;  /* 0x000000100808723c */ /* 0x010fe20000041804 */
[----:B------:R-:W4:Y:S01]  /*28020*/  LDL.LU.64 R6, [R1+0x2e90] ;  /* 0x002e900001067983 */ /* 0x000f220000300a00 */
[----:B------:R-:W4:Y:S11]  /*28030*/  LDL.LU.64 R4, [R1+0x2e88] ;  /* 0x002e880001047983 */ /* 0x000f360000300a00 */
[----:B------:R-:W-:Y:S10]  /*28040*/  @!UPT UIADD3 URZ, URZ, URZ, URZ ;  /* 0x0000003f3f3ff290 */ /* 0x000ff4000fffe03f */
[----:B------:R0:W-:Y:S01]  /*28050*/  STL.64 [R1+0xa0], R8 ;  /* 0x0000a00801007387 */ /* 0x0001e20000100a00 */
[----:B------:R1:W-:Y:S03]  /*28060*/  STL.64 [R1+0xa8], R10 ;  /* 0x0000a80a01007387 */ /* 0x0003e60000100a00 */
[----:B0-----:R-:W4:Y:S01]  /*28070*/  LDL.LU R8, [R1+0x2b0] ;  /* 0x0002b00001087983 */ /* 0x001f220000300800 */
[----:B------:R-:W4:Y:S02]  /*28080*/  LDL.LU R9, [R1+0x2b4] ;  /* 0x0002b40001097983 */ /* 0x000f240000300800 */
[----:B-1----:R-:W4:Y:S02]  /*28090*/  LDL.LU R10, [R1+0x2b8] ;  /* 0x0002b800010a7983 */ /* 0x002f240000300800 */
[----:B------:R-:W4:Y:S02]  /*280a0*/  LDL.LU R11, [R1+0x2bc] ;  /* 0x0002bc00010b7983 */ /* 0x000f240000300800 */
[----:B------:R-:W-:Y:S01]  /*280b0*/  IMAD.MOV.U32 R19, RZ, RZ, R20 ;  /* 0x000000ffff137224 */ /* 0x000fe200078e0014 */
[----:B------:R-:W-:Y:S01]  /*280c0*/  MOV R18, R21 ;  /* 0x0000001500127202 */ /* 0x000fe20000000f00 */
[----:B----4-:R-:W-:Y:S11]  /*280d0*/  HMMA.16816.F32.BF16 R8, R4, R20, R8 ;  /* 0x000000140408723c */ /* 0x010ff60000041808 */
[----:B------:R-:W-:Y:S11]  /*280e0*/  @!UPT UIADD3 URZ, URZ, URZ, URZ ;  /* 0x0000003f3f3ff290 */ /* 0x000ff6000fffe03f */
[----:B------:R-:W-:Y:S01]  /*280f0*/  @!UPT UIADD3 URZ, URZ, URZ, URZ ;  /* 0x0000003f3f3ff290 */ /* 0x000fe2000fffe03f */
[----:B------:R0:W-:Y:S01]  /*28100*/  STL.64 [R1+0x90], R8 ;  /* 0x0000900801007387 */ /* 0x0001e20000100a00 */
[----:B------:R1:W-:Y:S02]  /*28110*/  STL.64 [R1+0x98], R10 ;  /* 0x0000980a01007387 */ /* 0x0003e40000100a00 */
[----:B------:R-:W4:Y:S02]  /*28120*/  LDL.LU.64 R22, [R1+0x2e80] ;  /* 0x002e800001167983 */ /* 0x000f240000300a00 */
[----:B------:R-:W4:Y:S01]  /*28130*/  LDL.LU.64 R20, [R1+0x2e78] ;  /* 0x002e780001147983 */ /* 0x000f220000300a00 */
[----:B0-----:R-:W2:Y:S01]  /*28140*/  LDL.LU R8, [R1+0x1a0] ;  /* 0x0001a00001087983 */ /* 0x001ea20000300800 */
[----:B------:R-:W2:Y:S02]  /*28150*/  LDL.LU R9, [R1+0x1a4] ;  /* 0x0001a40001097983 */ /* 0x000ea40000300800 */
[----:B-1----:R-:W2:Y:S01]  /*28160*/  LDL.LU R10, [R1+0x1a8] ;  /* 0x0001a800010a7983 */ /* 0x002ea20000300800 */
[----:B------:R-:W-:-:S02]  /*28170*/  MOV R11, R29 ;  /* 0x0000001d000b7202 */ /* 0x000fc40000000f00 */
[----:B------:R-:W3:Y:S04]  /*28180*/  LDL.LU R29, [R1+0x2e70] ;  /* 0x002e7000011d7983 */ /* 0x000ee80000300800 */
[----:B--2---:R-:W-:Y:S01]  /*28190*/  STL.64 [R1+0x2db0], R10 ;  /* 0x002db00a01007387 */ /* 0x004fe20000100a00 */
[----:B------:R0:W-:Y:S03]  /*281a0*/  STL.64 [R1+0x2da8], R8 ;  /* 0x002da80801007387 */ /* 0x0001e60000100a00 */
[----:B0-----:R-:W4:Y:S02]  /*281b0*/  LDL.LU.64 R8, [R1+0x50] ;  /* 0x0000500001087983 */ /* 0x001f240000300a00 */
[C---:B----4-:R-:W-:Y:S11]  /*281c0*/  HMMA.16816.F32.BF16 R20, R4.reuse, R8, R20 ;  /* 0x000000080414723c */ /* 0x050ff60000041814 */
[----:B------:R-:W-:Y:S11]  /*281d0*/  @!UPT UIADD3 URZ, URZ, URZ, URZ ;  /* 0x0000003f3f3ff290 */ /* 0x000ff6000fffe03f */
[----:B------:R-:W-:Y:S01]  /*281e0*/  @!UPT UIADD3 URZ, URZ, URZ, URZ ;  /* 0x0000003f3f3ff290 */ /* 0x000fe2000fffe03f */
[----:B------:R-:W-:Y:S01]  /*281f0*/  STL.64 [R1+0x80], R20 ;  /* 0x0000801401007387 */ /* 0x000fe20000100a00 */
[----:B------:R0:W-:Y:S03]  /*28200*/  STL.64 [R1+0x88], R22 ;  /* 0x0000881601007387 */ /* 0x0001e60000100a00 */
[----:B0-----:R-:W2:Y:S01]  /*28210*/  LDL.LU.64 R22, [R1+0x2e68] ;  /* 0x002e680001167983 */ /* 0x001ea20000300a00 */
[----:B------:R-:W2:Y:S02]  /*28220*/  LDL.LU.64 R20, [R1+0x2e60] ;  /* 0x002e600001147983 */ /* 0x000ea40000300a00 */
[----:B------:R0:W-:Y:S02]  /*28230*/  STL.64 [R1+0x2e38], R8 ;  /* 0x002e380801007387 */ /* 0x0001e40000100a00 */
[----:B0-----:R-:W4:Y:S01]  /*28240*/  LDL.LU R8, [R1+0x290] ;  /* 0x0002900001087983 */ /* 0x001f220000300800 */
[----:B------:R-:W4:Y:S02]  /*28250*/  LDL.LU R9, [R1+0x294] ;  /* 0x0002940001097983 */ /* 0x000f240000300800 */
[----:B------:R-:W4:Y:S02]  /*28260*/  LDL.LU R10, [R1+0x298] ;  /* 0x00029800010a7983 */ /* 0x000f240000300800 */
[----:B------:R-:W4:Y:S01]  /*28270*/  LDL.LU R11, [R1+0x29c] ;  /* 0x00029c00010b7983 */ /* 0x000f220000300800 */
[----:B------:R-:W-:Y:S01]  /*28280*/  STL.64 [R1+0x2e30], R12 ;  /* 0x002e300c01007387 */ /* 0x000fe20000100a00 */
[C---:B----4-:R-:W-:Y:S08]  /*28290*/  HMMA.16816.F32.BF16 R8, R4.reuse, R12, R8 ;  /* 0x0000000c0408723c */ /* 0x050ff00000041808 */
[----:B------:R-:W-:Y:S11]  /*282a0*/  HMMA.16816.F32.BF16 R4, R4, R16, R24 ;  /* 0x000000100404723c */ /* 0x000ff60000041818 */
[----:B------:R-:W-:Y:S04]  /*282b0*/  @!UPT UIADD3 URZ, URZ, URZ, URZ ;  /* 0x0000003f3f3ff290 */ /* 0x000fe8000fffe03f */
[----:B------:R0:W-:Y:S01]  /*282c0*/  STL.64 [R1+0x70], R8 ;  /* 0x0000700801007387 */ /* 0x0001e20000100a00 */
[----:B------:R-:W-:Y:S02]  /*282d0*/  STL.64 [R1+0x78], R10 ;  /* 0x0000780a01007387 */ /* 0x000fe40000100a00 */
[----:B------:R-:W-:Y:S02]  /*282e0*/  STL.64 [R1+0x2e28], R16 ;  /* 0x002e281001007387 */ /* 0x000fe40000100a00 */
[----:B------:R-:W4:Y:S03]  /*282f0*/  LDL.LU R24, [R1+0x240] ;  /* 0x0002400001187983 */ /* 0x000f260000300800 */
[----:B------:R3:W-:Y:S01]  /*28300*/  STL.64 [R1], R4 ;  /* 0x0000000401007387 */ /* 0x0007e20000100a00 */
[----:B------:R-:W-:Y:S02]  /*28310*/  STL.64 [R1+0x8], R6 ;  /* 0x0000080601007387 */ /* 0x000fe40000100a00 */
[----:B------:R-:W4:Y:S02]  /*28320*/  LDL.LU R25, [R1+0x244] ;  /* 0x0002440001197983 */ /* 0x000f240000300800 */
[----:B------:R-:W2:Y:S01]  /*28330*/  LDL.LU R26, [R1+0x248] ;  /* 0x00024800011a7983 */ /* 0x000ea20000300800 */
[----:B------:R-:W2:Y:S01]  /*28340*/  LDL.LU R27, [R1+0x24c] ;  /* 0x00024c00011b7983 */ /* 0x000ea20000300800 */
[----:B0-----:R-:W-:Y:S01]  /*28350*/  MOV R9, R18 ;  /* 0x0000001200097202 */ /* 0x001fe20000000f00 */
[----:B------:R-:W-:Y:S01]  /*28360*/  IMAD.MOV.U32 R8, RZ, RZ, R19 ;  /* 0x000000ffff087224 */ /* 0x000fe200078e0013 */
[----:B---3--:R-:W-:Y:S01]  /*28370*/  MOV R5, R29 ;  /* 0x0000001d00057202 */ /* 0x008fe20000000f00 */
[----:B--2---:R-:W-:Y:S01]  /*28380*/  STL.64 [R1+0x2e48], R26 ;  /* 0x002e481a01007387 */ /* 0x004fe20000100a00 */
[----:B----4-:R0:W-:Y:S02]  /*28390*/  STL.64 [R1+0x2e40], R24 ;  /* 0x002e401801007387 */ /* 0x0101e40000100a00 */
[----:B------:R-:W2:Y:S02]  /*283a0*/  LDL.LU R12, [R1+0x260] ;  /* 0x00026000010c7983 */ /* 0x000ea40000300800 */
[----:B------:R-:W2:Y:S01]  /*283b0*/  LDL.LU R13, [R1+0x264] ;  /* 0x00026400010d7983 */ /* 0x000ea20000300800 */
[----:B------:R-:W2:Y:S01]  /*283c0*/  LDL.LU R14, [R1+0x268] ;  /* 0x00026800010e7983 */ /* 0x000ea20000300800 */
[----:B------:R-:W2:Y:S03]  /*283d0*/  LDL.LU R15, [R1+0x26c] ;  /* 0x00026c00010f7983 */ /* 0x000ea60000300800 */
[----:B0-----:R-:W3:Y:S01]  /*283e0*/  LDL.LU R24, [R1+0x270] ;  /* 0x0002700001187983 */ /* 0x001ee20000300800 */
[----:B------:R-:W3:Y:S02]  /*283f0*/  LDL.LU R25, [R1+0x274] ;  /* 0x0002740001197983 */ /* 0x000ee40000300800 */
[----:B------:R-:W3:Y:S02]  /*28400*/  LDL.LU R26, [R1+0x278] ;  /* 0x00027800011a7983 */ /* 0x000ee40000300800 */
[----:B------:R-:W3:Y:S01]  /*28410*/  LDL.LU R27, [R1+0x27c] ;  /* 0x00027c00011b7983 */ /* 0x000ee20000300800 */
[----:B------:R-:W4:Y:S01]  /*28420*/  LDL.LU R16, [R1+0x250] ;  /* 0x0002500001107983 */ /* 0x000f220000300800 */
[----:B------:R-:W4:Y:S02]  /*28430*/  LDL.LU R17, [R1+0x254] ;  /* 0x0002540001117983 */ /* 0x000f240000300800 */
[----:B------:R-:W4:Y:S02]  /*28440*/  LDL.LU R18, [R1+0x258] ;  /* 0x0002580001127983 */ /* 0x000f240000300800 */
[----:B------:R-:W4:Y:S01]  /*28450*/  LDL.LU R19, [R1+0x25c] ;  /* 0x00025c0001137983 */ /* 0x000f220000300800 */
[----:B------:R-:W2:Y:S01]  /*28460*/  LDL.LU R4, [R1+0x1d0] ;  /* 0x0001d00001047983 */ /* 0x000ea20000300800 */
[----:B------:R-:W2:Y:S02]  /*28470*/  LDL.LU R29, [R1+0x2e58] ;  /* 0x002e5800011d7983 */ /* 0x000ea40000300800 */
[----:B------:R-:W2:Y:S02]  /*28480*/  LDL.LU R6, [R1+0x1d8] ;  /* 0x0001d80001067983 */ /* 0x000ea40000300800 */
[----:B------:R-:W2:Y:S02]  /*28490*/  LDL.LU R7, [R1+0x1dc] ;  /* 0x0001dc0001077983 */ /* 0x000ea40000300800 */
[----:B--2---:R0:W-:Y:S01]  /*284a0*/  STL.64 [R1+0x2de0], R6 ;  /* 0x002de00601007387 */ /* 0x0041e20000100a00 */
[----:B------:R1:W-:Y:S02]  /*284b0*/  STL.64 [R1+0x2dd8], R4 ;  /* 0x002dd80401007387 */ /* 0x0003e40000100a00 */
[----:B0-----:R-:W-:Y:S01]  /*284c0*/  IMAD.MOV.U32 R6, RZ, RZ, R29 ;  /* 0x000000ffff067224 */ /* 0x001fe200078e001d */
[----:B-1----:R-:W2:Y:S01]  /*284d0*/  LDL.LU R4, [R1+0x1e0] ;  /* 0x0001e00001047983 */ /* 0x002ea20000300800 */
[----:B------:R-:W2:Y:S02]  /*284e0*/  LDL.LU R5, [R1+0x1e4] ;  /* 0x0001e40001057983 */ /* 0x000ea40000300800 */
[----:B------:R-:W2:Y:S02]  /*284f0*/  LDL.LU R29, [R1+0x2e54] ;  /* 0x002e5400011d7983 */ /* 0x000ea40000300800 */
[----:B------:R-:W2:Y:S02]  /*28500*/  LDL.LU R7, [R1+0x1ec] ;  /* 0x0001ec0001077983 */ /* 0x000ea40000300800 */
[----:B--2---:R-:W-:Y:S01]  /*28510*/  STL.64 [R1+0x2df0], R6 ;  /* 0x002df00601007387 */ /* 0x004fe20000100a00 */
[----:B------:R0:W-:Y:S03]  /*28520*/  STL.64 [R1+0x2de8], R4 ;  /* 0x002de80401007387 */ /* 0x0001e60000100a00 */
[----:B0-----:R-:W2:Y:S01]  /*28530*/  LDL.LU R4, [R1+0x200] ;  /* 0x0002000001047983 */ /* 0x001ea20000300800 */
[----:B------:R-:W2:Y:S02]  /*28540*/  LDL.LU R5, [R1+0x204] ;  /* 0x0002040001057983 */ /* 0x000ea40000300800 */
[----:B------:R-:W2:Y:S01]  /*28550*/  LDL.LU R6, [R1+0x208] ;  /* 0x0002080001067983 */ /* 0x000ea20000300800 */
[----:B------:R-:W-:-:S02]  /*28560*/  MOV R7, R29 ;  /* 0x0000001d00077202 */ /* 0x000fc40000000f00 */
[----:B------:R-:W4:Y:S01]  /*28570*/  LDL.LU R29, [R1+0x2e50] ;  /* 0x002e5000011d7983 */ /* 0x000f220000300800 */
[C---:B---3--:R-:W-:Y:S03]  /*28580*/  HMMA.16816.F32.BF16 R8, R20.reuse, R8, R24 ;  /* 0x000000081408723c */ /* 0x048fe60000041818 */
[----:B--2---:R-:W-:Y:S01]  /*28590*/  STL.64 [R1+0x2e00], R6 ;  /* 0x002e000601007387 */ /* 0x004fe20000100a00 */
[----:B------:R0:W-:Y:S03]  /*285a0*/  STL.64 [R1+0x2df8], R4 ;  /* 0x002df80401007387 */ /* 0x0001e60000100a00 */
        /* <DEDUP_REMOVED lines=8> */
[----:B------:R-:W2:Y:S02]  /*28630*/  LDL.LU R6, [R1+0x238] ;  /* 0x0002380001067983 */ /* 0x000ea40000300800 */
[----:B------:R-:W3:Y:S01]  /*28640*/  LDL.LU.64 R26, [R1+0x2e48] ;  /* 0x002e4800011a7983 */ /* 0x000ee20000300a00 */
[----:B------:R-:W3:Y:S01]  /*28650*/  LDL.LU.64 R24, [R1+0x2e40] ;  /* 0x002e400001187983 */ /* 0x000ee20000300a00 */
[----:B------:R0:W-:Y:S02]  /*28660*/  STL.64 [R1+0x30], R8 ;  /* 0x0000300801007387 */ /* 0x0001e40000100a00 */
[----:B------:R-:W-:Y:S01]  /*28670*/  STL.64 [R1+0x38], R10 ;  /* 0x0000380a01007387 */ /* 0x000fe20000100a00 */
[----:B0-----:R-:W2:Y:S02]  /*28680*/  LDL.LU.64 R8, [R1+0x2e38] ;  /* 0x002e380001087983 */ /* 0x001ea40000300a00 */
[C---:B--2---:R-:W-:Y:S11]  /*28690*/  HMMA.16816.F32.BF16 R12, R20.reuse, R8, R12 ;  /* 0x00000008140c723c */ /* 0x044ff6000004180c */
[----:B------:R-:W-:Y:S11]  /*286a0*/  @!UPT UIADD3 URZ, URZ, URZ, URZ ;  /* 0x0000003f3f3ff290 */ /* 0x000ff6000fffe03f */
[----:B------:R-:W-:Y:S01]  /*286b0*/  @!UPT UIADD3 URZ, URZ, URZ, URZ ;  /* 0x0000003f3f3ff290 */ /* 0x000fe2000fffe03f */
[----:B------:R0:W-:Y:S01]  /*286c0*/  STL.64 [R1+0x20], R12 ;  /* 0x0000200c01007387 */ /* 0x0001e20000100a00 */
[----:B------:R-:W-:Y:S03]  /*286d0*/  STL.64 [R1+0x28], R14 ;  /* 0x0000280e01007387 */ /* 0x000fe60000100a00 */
[----:B0-----:R-:W4:Y:S02]  /*286e0*/  LDL.LU.64 R12, [R1+0x2e30] ;  /* 0x002e3000010c7983 */ /* 0x001f240000300a00 */
[C---:B----4-:R-:W-:Y:S11]  /*286f0*/  HMMA.16816.F32.BF16 R16, R20.reuse, R12, R16 ;  /* 0x0000000c1410723c */ /* 0x050ff60000041810 */
[----:B------:R-:W-:Y:S11]  /*28700*/  @!UPT UIADD3 URZ, URZ, URZ, URZ ;  /* 0x0000003f3f3ff290 */ /* 0x000ff6000fffe03f */
[----:B------:R-:W-:Y:S01]  /*28710*/  @!UPT UIADD3 URZ, URZ, URZ, URZ ;  /* 0x0000003f3f3ff290 */ /* 0x000fe2000fffe03f */
[----:B------:R0:W-:Y:S01]  /*28720*/  STL.64 [R1+0x1f0], R16 ;  /* 0x0001f01001007387 */ /* 0x0001e20000100a00 */
[----:B------:R-:W-:Y:S03]  /*28730*/  STL.64 [R1+0x1f8], R18 ;  /* 0x0001f81201007387 */ /* 0x000fe60000100a00 */
[----:B0-----:R-:W3:Y:S02]  /*28740*/  LDL.LU.64 R16, [R1+0x2e28] ;  /* 0x002e280001107983 */ /* 0x001ee40000300a00 */
[----:B---3--:R-:W-:Y:S02]  /*28750*/  HMMA.16816.F32.BF16 R20, R20, R16, R24 ;  /* 0x000000101414723c */ /* 0x008fe40000041818 */
[----:B------:R-:W2:Y:S01]  /*28760*/  LDL.LU.64 R26, [R1+0x2e20] ;  /* 0x002e2000011a7983 */ /* 0x000ea20000300a00 */
[----:B------:R-:W2:Y:S11]  /*28770*/  LDL.LU.64 R24, [R1+0x2e18] ;  /* 0x002e180001187983 */ /* 0x000eb60000300a00 */
[----:B------:R-:W-:Y:S09]  /*28780*/  @!UPT UIADD3 URZ, URZ, URZ, URZ ;  /* 0x0000003f3f3ff290 */ /* 0x000ff2000fffe03f */
[----:B------:R0:W-:Y:S01]  /*28790*/  STL.64 [R1+0x210], R20 ;  /* 0x0002101401007387 */ /* 0x0001e20000100a00 */
[----:B------:R1:W-:Y:S02]  /*287a0*/  STL.64 [R1+0x218], R22 ;  /* 0x0002181601007387 */ /* 0x0003e40000100a00 */
[----:B0-----:R-:W-:Y:S01]  /*287b0*/  IMAD.MOV.U32 R20, RZ, RZ, R28 ;  /* 0x000000ffff147224 */ /* 0x001fe200078e001c */
[----:B-1----:R-:W-:Y:S01]  /*287c0*/  MOV R22, R2 ;  /* 0x0000000200167202 */ /* 0x002fe20000000f00 */
[----:B------:R-:W-:Y:S01]  /*287d0*/  IMAD.MOV.U32 R23, RZ, RZ, R0 ;  /* 0x000000ffff177224 */ /* 0x000fe200078e0000 */
[----:B------:R-:W-:-:S04]  /*287e0*/  MOV R21, R3 ;  /* 0x0000000300157202 */ /* 0x000fc80000000f00 */
[----:B------:R-:W-:Y:S01]  /*287f0*/  STL.64 [R1+0x2dc0], R22 ;  /* 0x002dc01601007387 */ /* 0x000fe20000100a00 */
[----:B------:R0:W-:Y:S03]  /*28800*/  STL.64 [R1+0x2db8], R20 ;  /* 0x002db81401007387 */ /* 0x0001e60000100a00 */
[----:B0-----:R-:W2:Y:S01]  /*28810*/  LDL.LU.64 R20, [R1+0x60] ;  /* 0x0000600001147983 */ /* 0x001ea20000300a00 */
        /* <DEDUP_REMOVED lines=23> */
[----:B------:R-:W2:Y:S01]  /*28990*/  LDL.LU.64 R6, [R1+0x2de0] ;  /* 0x002de00001067983 */ /* 0x000ea20000300a00 */
[----:B------:R-:W2:Y:S02]  /*289a0*/  LDL.LU.64 R4, [R1+0x2dd8] ;  /* 0x002dd80001047983 */ /* 0x000ea40000300a00 */
[----:B------:R-:W2:Y:S02]  /*289b0*/  LDL.LU.64 R18, [R1+0x2dd0] ;  /* 0x002dd00001127983 */ /* 0x000ea40000300a00 */
[----:B------:R-:W2:Y:S11]  /*289c0*/  LDL.LU.64 R16, [R1+0x2dc8] ;  /* 0x002dc80001107983 */ /* 0x000eb60000300a00 */
[----:B------:R-:W-:Y:S06]  /*289d0*/  @!UPT UIADD3 URZ, URZ, URZ, URZ ;  /* 0x0000003f3f3ff290 */ /* 0x000fec000fffe03f */
[----:B------:R-:W-:Y:S01]  /*289e0*/  STL.64 [R1+0x230], R24 ;  /* 0x0002301801007387 */ /* 0x000fe20000100a00 */
[----:B------:R2:W-:Y:S02]  /*289f0*/  STL.64 [R1+0x238], R26 ;  /* 0x0002381a01007387 */ /* 0x0005e40000100a00 */
[----:B------:R-:W3:Y:S01]  /*28a00*/  LDL.LU.64 R22, [R1+0x2dc0] ;  /* 0x002dc00001167983 */ /* 0x000ee20000300a00 */
[----:B--2---:R-:W-:Y:S07]  /*28a10*/  HMMA.16816.F32.BF16 R24, R16, R20, R4 ;  /* 0x000000141018723c */ /* 0x004fee0000041804 */
[----:B------:R-:W-:-:S02]  /*28a20*/  MOV R5, R20 ;  /* 0x0000001400057202 */ /* 0x000fc40000000f00 */
[----:B------:R-:W-:Y:S02]  /*28a30*/  MOV R4, R21 ;  /* 0x0000001500047202 */ /* 0x000fe40000000f00 */
[----:B------:R-:W3:Y:S01]  /*28a40*/  LDL.LU.64 R20, [R1+0x2db8] ;  /* 0x002db80001147983 */ /* 0x000ee20000300a00 */
[----:B------:R-:W-:Y:S01]  /*28a50*/  MOV R7, R8 ;  /* 0x0000000800077202 */ /* 0x000fe20000000f00 */
[----:B------:R-:W-:-:S11]  /*28a60*/  IMAD.MOV.U32 R6, RZ, RZ, R9 ;  /* 0x000000ffff067224 */ /* 0x000fd600078e0009 */
[----:B------:R-:W-:Y:S01]  /*28a70*/  MOV R28, R27 ;  /* 0x0000001b001c7202 */ /* 0x000fe20000000f00 */
[----:B------:R-:W-:Y:S01]  /*28a80*/  IMAD.MOV.U32 R29, RZ, RZ, R26 ;  /* 0x000000ffff1d7224 */ /* 0x000fe200078e001a */
[----:B------:R-:W-:Y:S01]  /*28a90*/  STL.64 [R1+0x240], R24 ;  /* 0x0002401801007387 */ /* 0x000fe20000100a00 */
[----:B------:R-:W2:Y:S02]  /*28aa0*/  LDL R27, [R1+0x1514] ;  /* 0x00151400011b7983 */ /* 0x000ea40000100800 */
[----:B------:R0:W-:Y:S02]  /*28ab0*/  STL [R1+0x2c1c], R28 ;  /* 0x002c1c1c01007387 */ /* 0x0001e40000100800 */
[----:B0-----:R-:W4:Y:S01]  /*28ac0*/  LDL R28, [R1+0x150c] ;  /* 0x00150c00011c7983 */ /* 0x001f220000100800 */
[----:B------:R0:W-:Y:S03]  /*28ad0*/  STL [R1+0x2c18], R29 ;  /* 0x002c181d01007387 */ /* 0x0001e60000100800 */
[----:B0-----:R-:W2:Y:S01]  /*28ae0*/  LDL R29, [R1+0x640] ;  /* 0x00064000011d7983 */ /* 0x001ea20000100800 */
[----:B------:R-:W2:Y:S01]  /*28af0*/  LDL.LU.64 R10, [R1+0x2db0] ;  /* 0x002db000010a7983 */ /* 0x000ea20000300a00 */
[C---:B---3--:R-:W-:Y:S02]  /*28b00*/  HMMA.16816.F32.BF16 R20, R16.reuse, R8, R20 ;  /* 0x000000081014723c */ /* 0x048fe40000041814 */
[----:B------:R-:W2:Y:S11]  /*28b10*/  LDL.LU.64 R8, [R1+0x2da8] ;  /* 0x002da80001087983 */ /* 0x000eb60000300a00 */
[----:B------:R-:W-:Y:S11]  /*28b20*/  @!UPT UIADD3 URZ, URZ, URZ, URZ ;  /* 0x0000003f3f3ff290 */ /* 0x000ff6000fffe03f */
[----:B------:R-:W-:Y:S01]  /*28b30*/  MOV R3, R21 ;  /* 0x0000001500037202 */ /* 0x000fe20000000f00 */
[----:B------:R-:W-:Y:S04]  /*28b40*/  STL [R1+0x220], R20 ;  /* 0x0002201401007387 */ /* 0x000fe80000100800 */
[----:B------:R0:W-:Y:S04]  /*28b50*/  STL [R1+0x2c20], R3 ;  /* 0x002c200301007387 */ /* 0x0001e80000100800 */
[----:B0-----:R-:W3:Y:S01]  /*28b60*/  LDL R3, [R1+0x1510] ;  /* 0x0015100001037983 */ /* 0x001ee20000100800 */
[C---:B--2---:R-:W-:Y:S03]  /*28b70*/  HMMA.16816.F32.BF16 R8, R16.reuse, R12, R8 ;  /* 0x0000000c1008723c */ /* 0x044fe60000041808 */
[----:B------:R-:W0:Y:S04]  /*28b80*/  LDSM.16.MT88.4 R12, [R29+0x9000] ;  /* 0x009000001d0c783b */ /* 0x000e280000004200 */
[----:B0-----:R-:W-:Y:S11]  /*28b90*/  STL.64 [R1+0x2d60], R14 ;  /* 0x002d600e01007387 */ /* 0x001ff60000100a00 */
[----:B------:R-:W-:Y:S05]  /*28ba0*/  @!UPT UIADD3 URZ, URZ, URZ, URZ ;  /* 0x0000003f3f3ff290 */ /* 0x000fea000fffe03f */
[----:B------:R-:W-:Y:S02]  /*28bb0*/  STL.64 [R1+0x200], R8 ;  /* 0x0002000801007387 */ /* 0x000fe40000100a00 */
[----:B------:R-:W-:Y:S02]  /*28bc0*/  STL.64 [R1+0x208], R10 ;  /* 0x0002080a01007387 */ /* 0x000fe40000100a00 */
[----:B------:R-:W0:Y:S04]  /*28bd0*/  LDSM.16.MT88.4 R8, [R29+0x9080] ;  /* 0x009080001d08783b */ /* 0x000e280000004200 */
[----:B------:R1:W-:Y:S04]  /*28be0*/  STL.64 [R1+0x2d58], R12 ;  /* 0x002d580c01007387 */ /* 0x0003e80000100a00 */
[----:B-1----:R-:W2:Y:S01]  /*28bf0*/  LDL.LU R12, [R1+0x190] ;  /* 0x00019000010c7983 */ /* 0x002ea20000300800 */
[----:B------:R-:W2:Y:S02]  /*28c00*/  LDL.LU R13, [R1+0x194] ;  /* 0x00019400010d7983 */ /* 0x000ea40000300800 */
[----:B------:R-:W2:Y:S02]  /*28c10*/  LDL.LU R14, [R1+0x198] ;  /* 0x00019800010e7983 */ /* 0x000ea40000300800 */
[----:B------:R-:W2:Y:S01]  /*28c20*/  LDL.LU R15, [R1+0x19c] ;  /* 0x00019c00010f7983 */ /* 0x000ea20000300800 */
[----:B0-----:R-:W-:Y:S01]  /*28c30*/  STL.64 [R1+0x2d10], R10 ;  /* 0x002d100a01007387 */ /* 0x001fe20000100a00 */
[----:B------:R0:W-:Y:S03]  /*28c40*/  STL.64 [R1+0x2d08], R8 ;  /* 0x002d080801007387 */ /* 0x0001e60000100a00 */
[----:B0-----:R-:W2:Y:S02]  /*28c50*/  LDL.LU.64 R8, [R1+0x10] ;  /* 0x0000100001087983 */ /* 0x001ea40000300a00 */
[----:B--2---:R-:W-:Y:S07]  /*28c60*/  HMMA.16816.F32.BF16 R16, R16, R8, R12 ;  /* 0x000000081010723c */ /* 0x004fee000004180c */
[----:B------:R-:W-:-:S02]  /*28c70*/  MOV R13, R8 ;  /* 0x00000008000d7202 */ /* 0x000fc40000000f00 */
[----:B------:R-:W-:Y:S11]  /*28c80*/  MOV R12, R9 ;  /* 0x00000009000c7202 */ /* 0x000ff60000000f00 */
[----:B------:R-:W-:Y:S03]  /*28c90*/  @!UPT UIADD3 URZ, URZ, URZ, URZ ;  /* 0x0000003f3f3ff290 */ /* 0x000fe6000fffe03f */
[----:B------:R-:W-:Y:S01]  /*28ca0*/  STL.64 [R1+0x1e0], R16 ;  /* 0x0001e01001007387 */ /* 0x000fe20000100a00 */
[----:B------:R-:W-:Y:S02]  /*28cb0*/  STL.64 [R1+0x1e8], R18 ;  /* 0x0001e81201007387 */ /* 0x000fe40000100a00 */
[----:B------:R-:W2:Y:S02]  /*28cc0*/  LDL.LU R8, [R1+0x120] ;  /* 0x0001200001087983 */ /* 0x000ea40000300800 */
[----:B------:R-:W2:Y:S01]  /*28cd0*/  LDL.LU R9, [R1+0x124] ;  /* 0x0001240001097983 */ /* 0x000ea20000300800 */
[----:B------:R-:W2:Y:S01]  /*28ce0*/  LDL.LU R10, [R1+0x128] ;  /* 0x00012800010a7983 */ /* 0x000ea20000300800 */
[----:B------:R-:W2:Y:S03]  /*28cf0*/  LDL.LU R11, [R1+0x12c] ;  /* 0x00012c00010b7983 */ /* 0x000ea60000300800 */
[----:B------:R-:W0:Y:S02]  /*28d00*/  LDSM.16.MT88.4 R16, [R27+0x9000] ;  /* 0x009000001b10783b */ /* 0x000e240000004200 */
[----:B------:R-:W1:Y:S02]  /*28d10*/  LDSM.16.MT88.4 R24, [R27+0x9080] ;  /* 0x009080001b18783b */ /* 0x000e640000004200 */
[----:B--2---:R-:W-:Y:S02]  /*28d20*/  STL.64 [R1+0x2d20], R10 ;  /* 0x002d200a01007387 */ /* 0x004fe40000100a00 */
[----:B------:R2:W-:Y:S02]  /*28d30*/  STL.64 [R1+0x2d18], R8 ;  /* 0x002d180801007387 */ /* 0x0005e40000100a00 */
[----:B--2---:R-:W2:Y:S01]  /*28d40*/  LDL.LU.64 R8, [R1+0x40] ;  /* 0x0000400001087983 */ /* 0x004ea20000300a00 */
[----:B------:R-:W2:Y:S03]  /*28d50*/  LDL.64 R10, [R1+0x48] ;  /* 0x00004800010a7983 */ /* 0x000ea60000100a00 */
[----:B--2---:R-:W-:Y:S01]  /*28d60*/  STL.64 [R1+0x2d80], R10 ;  /* 0x002d800a01007387 */ /* 0x004fe20000100a00 */
[----:B------:R-:W-:Y:S02]  /*28d70*/  STL.64 [R1+0x2d78], R8 ;  /* 0x002d780801007387 */ /* 0x000fe40000100a00 */
[----:B0-----:R0:W-:Y:S02]  /*28d80*/  STL.64 [R1+0x2ce8], R18 ;  /* 0x002ce81201007387 */ /* 0x0011e40000100a00 */
[----:B------:R2:W-:Y:S01]  /*28d90*/  STL.64 [R1+0x2ce0], R16 ;  /* 0x002ce01001007387 */ /* 0x0005e20000100a00 */
[----:B0-----:R-:W3:Y:S04]  /*28da0*/  LDL R18, [R1+0x18] ;  /* 0x0000180001127983 */ /* 0x001ee80000100800 */
[----:B------:R-:W3:Y:S01]  /*28db0*/  LDL R19, [R1+0x1c] ;  /* 0x00001c0001137983 */ /* 0x000ee20000100800 */
[----:B--2---:R-:W-:Y:S01]  /*28dc0*/  IMAD.MOV.U32 R16, RZ, RZ, R13 ;  /* 0x000000ffff107224 */ /* 0x004fe200078e000d */
[----:B------:R-:W-:-:S02]  /*28dd0*/  MOV R17, R12 ;  /* 0x0000000c00117202 */ /* 0x000fc40000000f00 */
[----:B---3--:R-:W-:Y:S03]  /*28de0*/  STL.64 [R1+0x2d70], R18 ;  /* 0x002d701201007387 */ /* 0x008fe60000100a00 */
[----:B------:R0:W-:Y:S02]  /*28df0*/  STL.64 [R1+0x2d68], R16 ;  /* 0x002d681001007387 */ /* 0x0001e40000100a00 */
[----:B------:R-:W2:Y:S02]  /*28e00*/  LDL.LU R12, [R1+0x160] ;  /* 0x00016000010c7983 */ /* 0x000ea40000300800 */
[----:B------:R-:W2:Y:S01]  /*28e10*/  LDL.LU R13, [R1+0x164] ;  /* 0x00016400010d7983 */ /* 0x000ea20000300800 */
[----:B------:R-:W3:Y:S01]  /*28e20*/  LDL.LU R14, [R1+0x168] ;  /* 0x00016800010e7983 */ /* 0x000ee20000300800 */
[----:B------:R-:W3:Y:S03]  /*28e30*/  LDL.LU R15, [R1+0x16c] ;  /* 0x00016c00010f7983 */ /* 0x000ee60000300800 */
[----:B---3--:R-:W-:Y:S01]  /*28e40*/  STL.64 [R1+0x2d90], R14 ;  /* 0x002d900e01007387 */ /* 0x008fe20000100a00 */
[----:B--2---:R2:W-:Y:S02]  /*28e50*/  STL.64 [R1+0x2d88], R12 ;  /* 0x002d880c01007387 */ /* 0x0045e40000100a00 */
[----:B0-----:R-:W3:Y:S02]  /*28e60*/  LDL.LU R16, [R1+0x170] ;  /* 0x0001700001107983 */ /* 0x001ee40000300800 */
[----:B------:R-:W3:Y:S01]  /*28e70*/  LDL.LU R17, [R1+0x174] ;  /* 0x0001740001117983 */ /* 0x000ee20000300800 */
[----:B------:R-:W2:Y:S01]  /*28e80*/  LDL.LU R18, [R1+0x178] ;  /* 0x0001780001127983 */ /* 0x000ea20000300800 */
[----:B------:R-:W2:Y:S01]  /*28e90*/  LDL.LU R19, [R1+0x17c] ;  /* 0x00017c0001137983 */ /* 0x000ea20000300800 */
[----:B------:R-:W-:Y:S01]  /*28ea0*/  MOV R8, R7 ;  /* 0x0000000700087202 */ /* 0x000fe20000000f00 */
[----:B------:R-:W-:Y:S01]  /*28eb0*/  IMAD.MOV.U32 R9, RZ, RZ, R6 ;  /* 0x000000ffff097224 */ /* 0x000fe200078e0006 */
[----:B--2---:R-:W-:Y:S01]  /*28ec0*/  STL.64 [R1+0x2da0], R18 ;  /* 0x002da01201007387 */ /* 0x004fe20000100a00 */
[----:B---3--:R0:W-:Y:S02]  /*28ed0*/  STL.64 [R1+0x2d98], R16 ;  /* 0x002d981001007387 */ /* 0x0081e40000100a00 */
        /* <DEDUP_REMOVED lines=8> */
[----:B-1----:R0:W-:Y:S01]  /*28f60*/  STL.64 [R1+0x2c98], R26 ;  /* 0x002c981a01007387 */ /* 0x0021e20000100a00 */
[----:B------:R1:W-:Y:S03]  /*28f70*/  STL.64 [R1+0x2c90], R24 ;  /* 0x002c901801007387 */ /* 0x0003e60000100a00 */
[----:B0-----:R-:W2:Y:S01]  /*28f80*/  LDL R26, [R1+0x68] ;  /* 0x00006800011a7983 */ /* 0x001ea20000100800 */
[----:B-1----:R-:W-:-:S02]  /*28f90*/  MOV R24, R5 ;  /* 0x0000000500187202 */ /* 0x002fc40000000f00 */
[----:B------:R-:W-:Y:S01]  /*28fa0*/  MOV R25, R4 ;  /* 0x0000000400197202 */ /* 0x000fe20000000f00 */
[----:B------:R-:W2:Y:S04]  /*28fb0*/  LDL R27, [R1+0x6c] ;  /* 0x00006c00011b7983 */ /* 0x000ea80000100800 */
[----:B------:R-:W0:Y:S04]  /*28fc0*/  LDSM.16.MT88.4 R4, [R3+0x9000] ;  /* 0x009000000304783b */ /* 0x000e280000004200 */
[----:B0-----:R-:W-:Y:S01]  /*28fd0*/  STL.64 [R1+0x2c58], R6 ;  /* 0x002c580601007387 */ /* 0x001fe20000100a00 */
[----:B------:R0:W-:Y:S03]  /*28fe0*/  STL.64 [R1+0x2c50], R4 ;  /* 0x002c500401007387 */ /* 0x0001e60000100a00 */
        /* <DEDUP_REMOVED lines=10> */
[----:B------:R-:W-:Y:S01]  /*29090*/  MOV R2, R22 ;  /* 0x0000001600027202 */ /* 0x000fe20000000f00 */
[----:B------:R-:W-:-:S02]  /*290a0*/  IMAD.MOV.U32 R0, RZ, RZ, R23 ;  /* 0x000000ffff007224 */ /* 0x000fc400078e0017 */
[----:B----4-:R-:W3:Y:S04]  /*290b0*/  LDSM.16.MT88.4 R20, [R28+0x8080] ;  /* 0x008080001c14783b */ /* 0x010ee80000004200 */
[----:B--2---:R-:W-:Y:S01]  /*290c0*/  STL.64 [R1+0x2d40], R6 ;  /* 0x002d400601007387 */ /* 0x004fe20000100a00 */
[----:B------:R0:W-:Y:S03]  /*290d0*/  STL.64 [R1+0x2d38], R4 ;  /* 0x002d380401007387 */ /* 0x0001e60000100a00 */
[----:B0-----:R-:W2:Y:S01]  /*290e0*/  LDL.LU R4, [R1+0x140] ;  /* 0x0001400001047983 */ /* 0x001ea20000300800 */
[----:B------:R-:W2:Y:S02]  /*290f0*/  LDL.LU R5, [R1+0x144] ;  /* 0x0001440001057983 */ /* 0x000ea40000300800 */
[----:B------:R-:W4:Y:S02]  /*29100*/  LDL.LU R6, [R1+0x148] ;  /* 0x0001480001067983 */ /* 0x000f240000300800 */
[----:B------:R-:W4:Y:S01]  /*29110*/  LDL.LU R7, [R1+0x14c] ;  /* 0x00014c0001077983 */ /* 0x000f220000300800 */
[C---:B---3--:R-:W-:Y:S08]  /*29120*/  HMMA.16816.F32.BF16 R16, R20.reuse, R24, R16 ;  /* 0x000000181410723c */ /* 0x048ff00000041810 */
[C---:B------:R-:W-:Y:S01]  /*29130*/  HMMA.16816.F32.BF16 R8, R20.reuse, R8, R12 ;  /* 0x000000081408723c */ /* 0x040fe2000004180c */
[----:B----4-:R-:W-:Y:S01]  /*29140*/  STL.64 [R1+0x2d50], R6 ;  /* 0x002d500601007387 */ /* 0x010fe20000100a00 */
[----:B--2---:R0:W-:Y:S03]  /*29150*/  STL.64 [R1+0x2d48], R4 ;  /* 0x002d480401007387 */ /* 0x0041e60000100a00 */
[----:B0-----:R-:W2:Y:S01]  /*29160*/  LDL.LU R4, [R1+0x150] ;  /* 0x0001500001047983 */ /* 0x001ea20000300800 */
[----:B------:R-:W2:Y:S02]  /*29170*/  LDL.LU R5, [R1+0x154] ;  /* 0x0001540001057983 */ /* 0x000ea40000300800 */
[----:B------:R-:W2:Y:S02]  /*29180*/  LDL.LU R6, [R1+0x158] ;  /* 0x0001580001067983 */ /* 0x000ea40000300800 */
[----:B------:R-:W2:Y:S05]  /*29190*/  LDL.LU R7, [R1+0x15c] ;  /* 0x00015c0001077983 */ /* 0x000eaa0000300800 */
[----:B------:R-:W-:Y:S01]  /*291a0*/  STL.64 [R1+0x1d0], R16 ;  /* 0x0001d01001007387 */ /* 0x000fe20000100a00 */
[----:B------:R0:W-:Y:S03]  /*291b0*/  STL.64 [R1+0x1d8], R18 ;  /* 0x0001d81201007387 */ /* 0x0001e60000100a00 */
[----:B0-----:R-:W3:Y:S01]  /*291c0*/  LDL.LU.64 R18, [R1+0x2da0] ;  /* 0x002da00001127983 */ /* 0x001ee20000300a00 */
[----:B------:R-:W3:Y:S02]  /*291d0*/  LDL.LU.64 R16, [R1+0x2d98] ;  /* 0x002d980001107983 */ /* 0x000ee40000300a00 */
[----:B------:R-:W4:Y:S02]  /*291e0*/  LDL.LU.64 R14, [R1+0x2d90] ;  /* 0x002d9000010e7983 */ /* 0x000f240000300a00 */
[----:B------:R-:W4:Y:S01]  /*291f0*/  LDL.LU.64 R12, [R1+0x2d88] ;  /* 0x002d8800010c7983 */ /* 0x000f220000300a00 */
[----:B------:R-:W-:Y:S01]  /*29200*/  STL.64 [R1+0x1c0], R8 ;  /* 0x0001c00801007387 */ /* 0x000fe20000100a00 */
[----:B------:R0:W-:Y:S03]  /*29210*/  STL.64 [R1+0x1c8], R10 ;  /* 0x0001c80a01007387 */ /* 0x0001e60000100a00 */
[----:B0-----:R-:W2:Y:S01]  /*29220*/  LDL.LU.64 R10, [R1+0x2d80] ;  /* 0x002d8000010a7983 */ /* 0x001ea20000300a00 */
[----:B------:R-:W3:Y:S02]  /*29230*/  LDL.LU.64 R8, [R1+0x2d78] ;  /* 0x002d780001087983 */ /* 0x000ee40000300a00 */
[C---:B---3--:R-:W-:Y:S11]  /*29240*/  HMMA.16816.F32.BF16 R16, R20.reuse, R8, R16 ;  /* 0x000000081410723c */ /* 0x048ff60000041810 */
[----:B------:R-:W-:Y:S11]  /*29250*/  @!UPT UIADD3 URZ, URZ, URZ, URZ ;  /* 0x0000003f3f3ff290 */ /* 0x000ff6000fffe03f */
[----:B------:R-:W-:Y:S01]  /*29260*/  @!UPT UIADD3 URZ, URZ, URZ, URZ ;  /* 0x0000003f3f3ff290 */ /* 0x000fe2000fffe03f */
[----:B------:R-:W-:Y:S01]  /*29270*/  STL.64 [R1+0x1b0], R16 ;  /* 0x0001b01001007387 */ /* 0x000fe20000100a00 */
[----:B------:R0:W-:Y:S03]  /*29280*/  STL.64 [R1+0x1b8], R18 ;  /* 0x0001b81201007387 */ /* 0x0001e60000100a00 */
[----:B0-----:R-:W3:Y:S01]  /*29290*/  LDL.LU.64 R18, [R1+0x2d70] ;  /* 0x002d700001127983 */ /* 0x001ee20000300a00 */
[----:B------:R-:W4:Y:S02]  /*292a0*/  LDL.LU.64 R16, [R1+0x2d68] ;  /* 0x002d680001107983 */ /* 0x000f240000300a00 */
[----:B----4-:R-:W-:Y:S01]  /*292b0*/  HMMA.16816.F32.BF16 R20, R20, R16, R12 ;  /* 0x000000101414723c */ /* 0x010fe2000004180c */
[----:B------:R-:W2:Y:S01]  /*292c0*/  LDL.LU.64 R14, [R1+0x2d60] ;  /* 0x002d6000010e7983 */ /* 0x000ea20000300a00 */
[----:B------:R-:W2:Y:S11]  /*292d0*/  LDL.LU.64 R12, [R1+0x2d58] ;  /* 0x002d5800010c7983 */ /* 0x000eb60000300a00 */
[----:B------:R-:W-:Y:S10]  /*292e0*/  @!UPT UIADD3 URZ, URZ, URZ, URZ ;  /* 0x0000003f3f3ff290 */ /* 0x000ff4000fffe03f */
[----:B------:R-:W-:Y:S01]  /*292f0*/  STL.64 [R1+0x1a0], R20 ;  /* 0x0001a01401007387 */ /* 0x000fe20000100a00 */
[----:B------:R0:W-:Y:S03]  /*29300*/  STL.64 [R1+0x1a8], R22 ;  /* 0x0001a81601007387 */ /* 0x0001e60000100a00 */
[----:B0-----:R-:W4:Y:S04]  /*29310*/  LDL R22, [R1+0x58] ;  /* 0x0000580001167983 */ /* 0x001f280000100800 */
[----:B------:R-:W4:Y:S01]  /*29320*/  LDL R23, [R1+0x5c] ;  /* 0x00005c0001177983 */ /* 0x000f220000100800 */
[C---:B--2---:R-:W-:Y:S11]  /*29330*/  HMMA.16816.F32.BF16 R4, R12.reuse, R26, R4 ;  /* 0x0000001a0c04723c */ /* 0x044ff60000041804 */
[----:B------:R-:W-:Y:S11]  /*29340*/  @!UPT UIADD3 URZ, URZ, URZ, URZ ;  /* 0x0000003f3f3ff290 */ /* 0x000ff6000fffe03f */
[----:B------:R-:W-:Y:S01]  /*29350*/  @!UPT UIADD3 URZ, URZ, URZ, URZ ;  /* 0x0000003f3f3ff290 */ /* 0x000fe2000fffe03f */
        /* <DEDUP_REMOVED lines=21> */
[----:B------:R-:W3:Y:S02]  /*294b0*/  LDL.LU.64 R8, [R1+0x2d18] ;  /* 0x002d180001087983 */ /* 0x000ee40000300a00 */
[----:B---3--:R-:W-:Y:S01]  /*294c0*/  HMMA.16816.F32.BF16 R12, R12, R18, R8 ;  /* 0x000000120c0c723c */ /* 0x008fe20000041808 */
[----:B------:R-:W2:Y:S01]  /*294d0*/  LDL.LU.64 R10, [R1+0x2d10] ;  /* 0x002d1000010a7983 */ /* 0x000ea20000300a00 */
[----:B------:R-:W2:Y:S02]  /*294e0*/  LDL.LU.64 R8, [R1+0x2d08] ;  /* 0x002d080001087983 */ /* 0x000ea40000300a00 */
[----:B------:R-:W-:Y:S11]  /*294f0*/  STL.64 [R1+0x2cf8], R18 ;  /* 0x002cf81201007387 */ /* 0x000ff60000100a00 */
[----:B------:R-:W-:Y:S08]  /*29500*/  @!UPT UIADD3 URZ, URZ, URZ, URZ ;  /* 0x0000003f3f3ff290 */ /* 0x000ff0000fffe03f */
[----:B------:R-:W-:Y:S01]  /*29510*/  STL.64 [R1+0x160], R12 ;  /* 0x0001600c01007387 */ /* 0x000fe20000100a00 */
[----:B------:R0:W-:Y:S02]  /*29520*/  STL.64 [R1+0x168], R14 ;  /* 0x0001680e01007387 */ /* 0x0001e40000100a00 */
[----:B0-----:R-:W-:Y:S01]  /*29530*/  MOV R14, R17 ;  /* 0x00000011000e7202 */ /* 0x001fe20000000f00 */
[----:B------:R-:W-:-:S05]  /*29540*/  IMAD.MOV.U32 R15, RZ, RZ, R16 ;  /* 0x000000ffff0f7224 */ /* 0x000fca00078e0010 */
[----:B------:R-:W-:Y:S01]  /*29550*/  STL.64 [R1+0x2d00], R14 ;  /* 0x002d000e01007387 */ /* 0x000fe20000100a00 */
[----:B------:R-:W3:Y:S01]  /*29560*/  LDL.LU R24, [R1+0xa0] ;  /* 0x0000a00001187983 */ /* 0x000ee20000300800 */
[C---:B--2---:R-:W-:Y:S11]  /*29570*/  HMMA.16816.F32.BF16 R4, R8.reuse, R26, R4 ;  /* 0x0000001a0804723c */ /* 0x044ff60000041804 */
[----:B------:R-:W-:Y:S11]  /*29580*/  @!UPT UIADD3 URZ, URZ, URZ, URZ ;  /* 0x0000003f3f3ff290 */ /* 0x000ff6000fffe03f */
[----:B------:R-:W-:Y:S01]  /*29590*/  @!UPT UIADD3 URZ, URZ, URZ, URZ ;  /* 0x0000003f3f3ff290 */ /* 0x000fe2000fffe03f */
[----:B------:R-:W-:Y:S01]  /*295a0*/  STL.64 [R1+0x150], R4 ;  /* 0x0001500401007387 */ /* 0x000fe20000100a00 */
[----:B------:R-:W-:Y:S02]  /*295b0*/  STL.64 [R1+0x158], R6 ;  /* 0x0001580601007387 */ /* 0x000fe40000100a00 */
[----:B------:R-:W3:Y:S02]  /*295c0*/  LDL.LU R25, [R1+0xa4] ;  /* 0x0000a40001197983 */ /* 0x000ee40000300800 */
[----:B------:R-:W2:Y:S01]  /*295d0*/  LDL.LU R26, [R1+0xa8] ;  /* 0x0000a800011a7983 */ /* 0x000ea20000300800 */
[----:B------:R-:W2:Y:S04]  /*295e0*/  LDL.LU R27, [R1+0xac] ;  /* 0x0000ac00011b7983 */ /* 0x000ea80000300800 */
[----:B--2---:R-:W-:Y:S01]  /*295f0*/  STL.64 [R1+0x2ca8], R26 ;  /* 0x002ca81a01007387 */ /* 0x004fe20000100a00 */
[----:B---3--:R0:W-:Y:S03]  /*29600*/  STL.64 [R1+0x2ca0], R24 ;  /* 0x002ca01801007387 */ /* 0x0081e60000100a00 */
        /* <DEDUP_REMOVED lines=12> */
[----:B------:R-:W4:Y:S02]  /*296d0*/  LDL.LU R18, [R1+0xf8] ;  /* 0x0000f80001127983 */ /* 0x000f240000300800 */
[----:B------:R-:W4:Y:S01]  /*296e0*/  LDL.LU R19, [R1+0xfc] ;  /* 0x0000fc0001137983 */ /* 0x000f220000300800 */
[----:B------:R-:W4:Y:S01]  /*296f0*/  LDL.LU R12, [R1+0x100] ;  /* 0x00010000010c7983 */ /* 0x000f220000300800 */
[----:B------:R-:W4:Y:S02]  /*29700*/  LDL.LU R13, [R1+0x104] ;  /* 0x00010400010d7983 */ /* 0x000f240000300800 */
[----:B------:R-:W4:Y:S02]  /*29710*/  LDL.LU R14, [R1+0x108] ;  /* 0x00010800010e7983 */ /* 0x000f240000300800 */
[----:B------:R-:W4:Y:S01]  /*29720*/  LDL.LU R15, [R1+0x10c] ;  /* 0x00010c00010f7983 */ /* 0x000f220000300800 */
[----:B---3--:R0:W-:Y:S01]  /*29730*/  STL.64 [R1+0x2cc8], R26 ;  /* 0x002cc81a01007387 */ /* 0x0081e20000100a00 */
[----:B--2---:R1:W-:Y:S03]  /*29740*/  STL.64 [R1+0x2cc0], R24 ;  /* 0x002cc01801007387 */ /* 0x0043e60000100a00 */
[----:B0-----:R-:W2:Y:S04]  /*29750*/  LDL.64 R26, [R1+0x68] ;  /* 0x00006800011a7983 */ /* 0x001ea80000100a00 */
[----:B--2---:R0:W-:Y:S01]  /*29760*/  STL.64 [R1+0x2cf0], R26 ;  /* 0x002cf01a01007387 */ /* 0x0041e20000100a00 */
[----:B-1----:R-:W2:Y:S02]  /*29770*/  LDL.LU R24, [R1+0xb0] ;  /* 0x0000b00001187983 */ /* 0x002ea40000300800 */
[----:B------:R-:W2:Y:S01]  /*29780*/  LDL.LU R25, [R1+0xb4] ;  /* 0x0000b40001197983 */ /* 0x000ea20000300800 */
[----:B0-----:R-:W2:Y:S01]  /*29790*/  LDL.LU R26, [R1+0xb8] ;  /* 0x0000b800011a7983 */ /* 0x001ea20000300800 */
[----:B------:R-:W2:Y:S02]  /*297a0*/  LDL.LU R27, [R1+0xbc] ;  /* 0x0000bc00011b7983 */ /* 0x000ea40000300800 */
[----:B------:R-:W3:Y:S02]  /*297b0*/  LDL.LU R4, [R1] ;  /* 0x0000000001047983 */ /* 0x000ee40000300800 */
[----:B------:R-:W3:Y:S01]  /*297c0*/  LDL.LU R5, [R1+0x4] ;  /* 0x0000040001057983 */ /* 0x000ee20000300800 */
[----:B------:R-:W2:Y:S01]  /*297d0*/  LDL.LU R6, [R1+0x8] ;  /* 0x0000080001067983 */ /* 0x000ea20000300800 */
[----:B------:R-:W2:Y:S03]  /*297e0*/  LDL.LU R7, [R1+0xc] ;  /* 0x00000c0001077983 */ /* 0x000ea60000300800 */
        /* <DEDUP_REMOVED lines=12> */
[C---:B----4-:R-:W-:Y:S01]  /*298b0*/  HMMA.16816.F32.BF16 R12, R8.reuse, R22, R12 ;  /* 0x00000016080c723c */ /* 0x050fe2000004180c */
        /* <DEDUP_REMOVED lines=11> */
[----:B------:R-:W2:Y:S02]  /*29970*/  LDL.LU R7, [R1+0xec] ;  /* 0x0000ec0001077983 */ /* 0x000ea40000300800 */
        /* <DEDUP_REMOVED lines=8> */
[----:B0-----:R-:W3:Y:S02]  /*29a00*/  LDL.LU.64 R18, [R1+0x2cf8] ;  /* 0x002cf80001127983 */ /* 0x001ee40000300a00 */
[----:B---3--:R-:W-:Y:S02]  /*29a10*/  HMMA.16816.F32.BF16 R8, R8, R18, R24 ;  /* 0x000000120808723c */ /* 0x008fe40000041818 */
[----:B------:R-:W2:Y:S01]  /*29a20*/  LDL.LU.64 R26, [R1+0x2cf0] ;  /* 0x002cf000011a7983 */ /* 0x000ea20000300a00 */
[----:B------:R-:W2:Y:S02]  /*29a30*/  LDL.LU.64 R18, [R1+0x2ce8] ;  /* 0x002ce80001127983 */ /* 0x000ea40000300a00 */
[----:B------:R-:W2:Y:S11]  /*29a40*/  LDL.LU.64 R16, [R1+0x2ce0] ;  /* 0x002ce00001107983 */ /* 0x000eb60000300a00 */
[----:B------:R-:W-:Y:S07]  /*29a50*/  @!UPT UIADD3 URZ, URZ, URZ, URZ ;  /* 0x0000003f3f3ff290 */ /* 0x000fee000fffe03f */
[----:B------:R-:W-:Y:S01]  /*29a60*/  STL.64 [R1+0x120], R8 ;  /* 0x0001200801007387 */ /* 0x000fe20000100a00 */
[----:B------:R0:W-:Y:S03]  /*29a70*/  STL.64 [R1+0x128], R10 ;  /* 0x0001280a01007387 */ /* 0x0001e60000100a00 */
[----:B0-----:R-:W3:Y:S01]  /*29a80*/  LDL.LU.64 R10, [R1+0x18] ;  /* 0x00001800010a7983 */ /* 0x001ee20000300a00 */
[C---:B--2---:R-:W-:Y:S01]  /*29a90*/  HMMA.16816.F32.BF16 R4, R16.reuse, R26, R4 ;  /* 0x0000001a1004723c */ /* 0x044fe20000041804 */
[----:B------:R-:W-:Y:S02]  /*29aa0*/  MOV R9, R26 ;  /* 0x0000001a00097202 */ /* 0x000fe40000000f00 */
[----:B------:R-:W-:Y:S11]  /*29ab0*/  MOV R8, R27 ;  /* 0x0000001b00087202 */ /* 0x000ff60000000f00 */
[----:B------:R-:W-:Y:S09]  /*29ac0*/  @!UPT UIADD3 URZ, URZ, URZ, URZ ;  /* 0x0000003f3f3ff290 */ /* 0x000ff2000fffe03f */
[----:B------:R-:W-:Y:S01]  /*29ad0*/  STL.64 [R1+0x330], R4 ;  /* 0x0003300401007387 */ /* 0x000fe20000100a00 */
[----:B------:R0:W-:Y:S03]  /*29ae0*/  STL.64 [R1+0x338], R6 ;  /* 0x0003380601007387 */ /* 0x0001e60000100a00 */
[----:B0-----:R-:W2:Y:S01]  /*29af0*/  LDL.LU.64 R6, [R1+0x2cd8] ;  /* 0x002cd80001067983 */ /* 0x001ea20000300a00 */
[----:B------:R-:W2:Y:S02]  /*29b00*/  LDL.LU.64 R4, [R1+0x2cd0] ;  /* 0x002cd00001047983 */ /* 0x000ea40000300a00 */
[----:B------:R-:W4:Y:S02]  /*29b10*/  LDL.LU.64 R26, [R1+0x2cc8] ;  /* 0x002cc800011a7983 */ /* 0x000f240000300a00 */
        /* <DEDUP_REMOVED lines=19> */
[----:B------:R0:W-:Y:S01]  /*29c50*/  STL.64 [R1+0x2f0], R16 ;  /* 0x0002f01001007387 */ /* 0x0001e20000100a00 */
[----:B------:R1:W-:Y:S03]  /*29c60*/  STL.64 [R1+0x2f8], R18 ;  /* 0x0002f81201007387 */ /* 0x0003e60000100a00 */
[----:B0-----:R-:W3:Y:S01]  /*29c70*/  LDL.LU R16, [R1+0x1f0] ;  /* 0x0001f00001107983 */ /* 0x001ee20000300800 */
[----:B------:R-:W3:Y:S02]  /*29c80*/  LDL.LU R17, [R1+0x1f4] ;  /* 0x0001f40001117983 */ /* 0x000ee40000300800 */
[----:B-1----:R-:W4:Y:S02]  /*29c90*/  LDL.LU R18, [R1+0x1f8] ;  /* 0x0001f80001127983 */ /* 0x002f240000300800 */
[----:B------:R-:W4:Y:S02]  /*29ca0*/  LDL.LU R19, [R1+0x1fc] ;  /* 0x0001fc0001137983 */ /* 0x000f240000300800 */
[----:B----4-:R-:W-:Y:S01]  /*29cb0*/  STL.64 [R1+0x2c30], R18 ;  /* 0x002c301201007387 */ /* 0x010fe20000100a00 */
[----:B---3--:R0:W-:Y:S03]  /*29cc0*/  STL.64 [R1+0x2c28], R16 ;  /* 0x002c281001007387 */ /* 0x0081e60000100a00 */
[----:B0-----:R-:W3:Y:S01]  /*29cd0*/  LDL.LU R16, [R1+0x20] ;  /* 0x0000200001107983 */ /* 0x001ee20000300800 */
[----:B------:R-:W3:Y:S02]  /*29ce0*/  LDL.LU R17, [R1+0x24] ;  /* 0x0000240001117983 */ /* 0x000ee40000300800 */
[----:B------:R-:W4:Y:S02]  /*29cf0*/  LDL.LU R18, [R1+0x28] ;  /* 0x0000280001127983 */ /* 0x000f240000300800 */
[----:B------:R-:W4:Y:S02]  /*29d00*/  LDL.LU R19, [R1+0x2c] ;  /* 0x00002c0001137983 */ /* 0x000f240000300800 */
[----:B----4-:R0:W-:Y:S02]  /*29d10*/  STL.64 [R1+0x2c40], R18 ;  /* 0x002c401201007387 */ /* 0x0101e40000100a00 */
[----:B0-----:R-:W-:Y:S01]  /*29d20*/  IMAD.MOV.U32 R18, RZ, RZ, R9 ;  /* 0x000000ffff127224 */ /* 0x001fe200078e0009 */
[----:B------:R-:W-:-:S07]  /*29d30*/  MOV R19, R8 ;  /* 0x0000000800137202 */ /* 0x000fce0000000f00 */
[C---:B--2---:R-:W-:Y:S01]  /*29d40*/  HMMA.16816.F32.BF16 R4, R24.reuse, R18, R4 ;  /* 0x000000121804723c */ /* 0x044fe20000041804 */
[----:B---3--:R-:W-:Y:S11]  /*29d50*/  STL.64 [R1+0x2c38], R16 ;  /* 0x002c381001007387 */ /* 0x008ff60000100a00 */
[----:B------:R-:W-:Y:S11]  /*29d60*/  @!UPT UIADD3 URZ, URZ, URZ, URZ ;  /* 0x0000003f3f3ff290 */ /* 0x000ff6000fffe03f */
        /* <DEDUP_REMOVED lines=11> */
[----:B------:R0:W-:Y:S02]  /*29e20*/  STL.64 [R1+0x2c48], R22 ;  /* 0x002c481601007387 */ /* 0x0001e40000100a00 */
[----:B------:R-:W3:Y:S01]  /*29e30*/  LDL.LU R20, [R1+0x30] ;  /* 0x0000300001147983 */ /* 0x000ee20000300800 */
[----:B------:R-:W3:Y:S04]  /*29e40*/  LDL.LU R21, [R1+0x34] ;  /* 0x0000340001157983 */ /* 0x000ee80000300800 */
        /* <DEDUP_REMOVED lines=31> */
[----:B------:R-:W-:Y:S02]  /*2a040*/  STL.64 [R1+0x98], R22 ;  /* 0x0000981601007387 */ /* 0x000fe40000100a00 */
[----:B------:R0:W-:Y:S02]  /*2a050*/  LDSM.16.MT88.4 R20, [R3+0x9080] ;  /* 0x009080000314783b */ /* 0x0001e40000004200 */
[----:B0-----:R-:W4:Y:S01]  /*2a060*/  LDL.LU R3, [R1+0x2c20] ;  /* 0x002c200001037983 */ /* 0x001f220000300800 */
[C---:B---3--:R-:W-:Y:S03]  /*2a070*/  HMMA.16816.F32.BF16 R12, R4.reuse, R14, R16 ;  /* 0x0000000e040c723c */ /* 0x048fe60000041810 */
[----:B------:R-:W0:Y:S05]  /*2a080*/  LDSM.16.MT88.4 R16, [R28+0x9000] ;  /* 0x009000001c10783b */ /* 0x000e2a0000004200 */
[----:B--2---:R-:W-:Y:S01]  /*2a090*/  HMMA.16816.F32.BF16 R4, R4, R10, R24 ;  /* 0x0000000a0404723c */ /* 0x004fe20000041818 */
[----:B0-----:R-:W-:Y:S11]  /*2a0a0*/  STL.64 [R1+0x2bd8], R18 ;  /* 0x002bd81201007387 */ /* 0x001ff60000100a00 */
[----:B------:R-:W-:Y:S03]  /*2a0b0*/  @!UPT UIADD3 URZ, URZ, URZ, URZ ;  /* 0x0000003f3f3ff290 */ /* 0x000fe6000fffe03f */
[----:B------:R-:W-:Y:S02]  /*2a0c0*/  STL.64 [R1+0x80], R12 ;  /* 0x0000800c01007387 */ /* 0x000fe40000100a00 */
[----:B------:R-:W-:Y:S02]  /*2a0d0*/  STL.64 [R1+0x88], R14 ;  /* 0x0000880e01007387 */ /* 0x000fe40000100a00 */
[----:B------:R0:W1:Y:S04]  /*2a0e0*/  LDSM.16.MT88.4 R12, [R28+0x9080] ;  /* 0x009080001c0c783b */ /* 0x0000680000004200 */
[----:B------:R2:W-:Y:S04]  /*2a0f0*/  STL.64 [R1+0x2bd0], R16 ;  /* 0x002bd01001007387 */ /* 0x0005e80000100a00 */
[----:B0-----:R-:W3:Y:S04]  /*2a100*/  LDL.LU R28, [R1+0x2c1c] ;  /* 0x002c1c00011c7983 */ /* 0x001ee80000300800 */
[----:B-1----:R-:W-:Y:S01]  /*2a110*/  STL.64 [R1+0x2bb8], R14 ;  /* 0x002bb80e01007387 */ /* 0x002fe20000100a00 */
[----:B------:R0:W-:Y:S02]  /*2a120*/  STL.64 [R1+0x2bb0], R12 ;  /* 0x002bb00c01007387 */ /* 0x0001e40000100a00 */
[----:B------:R-:W-:Y:S02]  /*2a130*/  STL.64 [R1+0x70], R4 ;  /* 0x0000700401007387 */ /* 0x000fe40000100a00 */
[----:B------:R-:W-:Y:S01]  /*2a140*/  STL.64 [R1+0x78], R6 ;  /* 0x0000780601007387 */ /* 0x000fe20000100a00 */
[----:B------:R-:W3:Y:S01]  /*2a150*/  LDL R27, [R1+0x1564] ;  /* 0x00156400011b7983 */ /* 0x000ee20000100800 */
[----:B--2---:R-:W2:Y:S02]  /*2a160*/  LDL.LU R16, [R1+0x230] ;  /* 0x0002300001107983 */ /* 0x004ea40000300800 */
[----:B------:R-:W2:Y:S02]  /*2a170*/  LDL.LU R17, [R1+0x234] ;  /* 0x0002340001117983 */ /* 0x000ea40000300800 */
[----:B------:R-:W2:Y:S01]  /*2a180*/  LDL.LU R18, [R1+0x238] ;  /* 0x0002380001127983 */ /* 0x000ea20000300800 */
[----:B------:R-:W2:Y:S04]  /*2a190*/  LDL.LU R19, [R1+0x23c] ;  /* 0x00023c0001137983 */ /* 0x000ea80000300800 */
[----:B0-----:R-:W2:Y:S01]  /*2a1a0*/  LDL.LU R12, [R1+0x250] ;  /* 0x00025000010c7983 */ /* 0x001ea20000300800 */
[----:B------:R-:W2:Y:S02]  /*2a1b0*/  LDL.LU R13, [R1+0x254] ;  /* 0x00025400010d7983 */ /* 0x000ea40000300800 */
[----:B------:R-:W2:Y:S02]  /*2a1c0*/  LDL.LU R14, [R1+0x258] ;  /* 0x00025800010e7983 */ /* 0x000ea40000300800 */
[----:B------:R-:W2:Y:S01]  /*2a1d0*/  LDL.LU R15, [R1+0x25c] ;  /* 0x00025c00010f7983 */ /* 0x000ea20000300800 */
[----:B------:R-:W-:Y:S01]  /*2a1e0*/  MOV R25, R10 ;  /* 0x0000000a00197202 */ /* 0x000fe20000000f00 */
[----:B------:R-:W-:-:S02]  /*2a1f0*/  IMAD.MOV.U32 R24, RZ, RZ, R11 ;  /* 0x000000ffff187224 */ /* 0x000fc400078e000b */
[----:B------:R-:W0:Y:S04]  /*2a200*/  LDSM.16.MT88.4 R8, [R29+0xa000] ;  /* 0x00a000001d08783b */ /* 0x000e280000004200 */
[----:B---3--:R-:W1:Y:S04]  /*2a210*/  LDSM.16.M88.4 R4, [R27+0x10100] ;  /* 0x010100001b04783b */ /* 0x008e680000000200 */
[----:B--2---:R-:W-:Y:S01]  /*2a220*/  STL.64 [R1+0x2bf8], R14 ;  /* 0x002bf80e01007387 */ /* 0x004fe20000100a00 */
[----:B------:R2:W-:Y:S03]  /*2a230*/  STL.64 [R1+0x2bf0], R12 ;  /* 0x002bf00c01007387 */ /* 0x0005e60000100a00 */
[----:B--2---:R-:W2:Y:S01]  /*2a240*/  LDL.LU R12, [R1+0x260] ;  /* 0x00026000010c7983 */ /* 0x004ea20000300800 */
[----:B------:R-:W2:Y:S02]  /*2a250*/  LDL.LU R13, [R1+0x264] ;  /* 0x00026400010d7983 */ /* 0x000ea40000300800 */
[----:B------:R-:W3:Y:S02]  /*2a260*/  LDL.LU R14, [R1+0x268] ;  /* 0x00026800010e7983 */ /* 0x000ee40000300800 */
[----:B------:R-:W3:Y:S02]  /*2a270*/  LDL.LU R15, [R1+0x26c] ;  /* 0x00026c00010f7983 */ /* 0x000ee40000300800 */
[----:B---3--:R-:W-:Y:S01]  /*2a280*/  STL.64 [R1+0x2c08], R14 ;  /* 0x002c080e01007387 */ /* 0x008fe20000100a00 */
[----:B--2---:R2:W-:Y:S03]  /*2a290*/  STL.64 [R1+0x2c00], R12 ;  /* 0x002c000c01007387 */ /* 0x0045e60000100a00 */
[----:B--2---:R-:W2:Y:S01]  /*2a2a0*/  LDL.LU R12, [R1+0x270] ;  /* 0x00027000010c7983 */ /* 0x004ea20000300800 */
[----:B------:R-:W2:Y:S02]  /*2a2b0*/  LDL.LU R13, [R1+0x274] ;  /* 0x00027400010d7983 */ /* 0x000ea40000300800 */
[----:B------:R-:W2:Y:S02]  /*2a2c0*/  LDL.LU R14, [R1+0x278] ;  /* 0x00027800010e7983 */ /* 0x000ea40000300800 */
[----:B------:R-:W2:Y:S01]  /*2a2d0*/  LDL.LU R15, [R1+0x27c] ;  /* 0x00027c00010f7983 */ /* 0x000ea20000300800 */
[----:B------:R3:W-:Y:S01]  /*2a2e0*/  STL.64 [R1+0x2be8], R18 ;  /* 0x002be81201007387 */ /* 0x0007e20000100a00 */
[----:B------:R-:W-:Y:S03]  /*2a2f0*/  STL.64 [R1+0x2be0], R16 ;  /* 0x002be01001007387 */ /* 0x000fe60000100a00 */
[----:B---3--:R-:W3:Y:S04]  /*2a300*/  LDL.LU.64 R18, [R1+0x48] ;  /* 0x0000480001127983 */ /* 0x008ee80000300a00 */
[----:B---3--:R3:W-:Y:S04]  /*2a310*/  STL.64 [R1+0x2c10], R18 ;  /* 0x002c101201007387 */ /* 0x0087e80000100a00 */
[----:B---3--:R-:W2:Y:S01]  /*2a320*/  LDL.LU.64 R18, [R1+0x68] ;  /* 0x0000680001127983 */ /* 0x008ea20000300a00 */
[----:B0-----:R-:W-:Y:S02]  /*2a330*/  STL.64 [R1+0x2b50], R10 ;  /* 0x002b500a01007387 */ /* 0x001fe40000100a00 */
[----:B------:R0:W-:Y:S02]  /*2a340*/  STL.64 [R1+0x2b48], R8 ;  /* 0x002b480801007387 */ /* 0x0001e40000100a00 */
[----:B-1----:R-:W-:Y:S01]  /*2a350*/  STL.64 [R1+0x30], R4 ;  /* 0x0000300401007387 */ /* 0x002fe20000100a00 */
[----:B------:R-:W-:Y:S01]  /*2a360*/  STL.64 [R1+0x38], R6 ;  /* 0x0000380601007387 */ /* 0x000fe20000100a00 */
[----:B0-----:R-:W-:Y:S01]  /*2a370*/  IMAD.MOV.U32 R9, RZ, RZ, R4 ;  /* 0x000000ffff097224 */ /* 0x001fe200078e0004 */
[----:B------:R-:W-:-:S02]  /*2a380*/  MOV R8, R5 ;  /* 0x0000000500087202 */ /* 0x000fc40000000f00 */
[----:B------:R-:W0:Y:S04]  /*2a390*/  LDSM.16.M88.4 R4, [R27+0x14100] ;  /* 0x014100001b04783b */ /* 0x000e280000000200 */
[----:B0-----:R-:W-:Y:S01]  /*2a3a0*/  STL.64 [R1+0x20], R4 ;  /* 0x0000200401007387 */ /* 0x001fe20000100a00 */
[----:B------:R-:W-:Y:S02]  /*2a3b0*/  STL.64 [R1+0x28], R6 ;  /* 0x0000280601007387 */ /* 0x000fe40000100a00 */
[----:B------:R-:W0:Y:S01]  /*2a3c0*/  LDSM.16.M88.4 R4, [R27+0x18100] ;  /* 0x018100001b04783b */ /* 0x000e220000000200 */
[----:B------:R-:W-:Y:S02]  /*2a3d0*/  MOV R10, R25 ;  /* 0x00000019000a7202 */ /* 0x000fe40000000f00 */
[----:B------:R-:W-:Y:S01]  /*2a3e0*/  MOV R11, R24 ;  /* 0x00000018000b7202 */ /* 0x000fe20000000f00 */
[----:B0-----:R-:W-:Y:S01]  /*2a3f0*/  STL.64 [R1], R4 ;  /* 0x0000000401007387 */ /* 0x001fe20000100a00 */
[----:B------:R-:W-:Y:S02]  /*2a400*/  STL.64 [R1+0x8], R6 ;  /* 0x0000080601007387 */ /* 0x000fe40000100a00 */
[----:B------:R-:W0:Y:S02]  /*2a410*/  LDSM.16.M88.4 R4, [R27+0x1c100] ;  /* 0x01c100001b04783b */ /* 0x000e240000000200 */
[----:B------:R-:W1:Y:S04]  /*2a420*/  LDSM.16.MT88.4 R24, [R29+0xa080] ;  /* 0x00a080001d18783b */ /* 0x000e680000004200 */
[----:B0-----:R-:W-:Y:S01]  /*2a430*/  STL [R1+0x2944], R6 ;  /* 0x0029440601007387 */ /* 0x001fe20000100800 */
[----:B------:R0:W-:Y:S02]  /*2a440*/  STL [R1+0x2940], R7 ;  /* 0x0029400701007387 */ /* 0x0001e40000100800 */
[----:B------:R-:W-:Y:S01]  /*2a450*/  STL.64 [R1+0x2b30], R4 ;  /* 0x002b300401007387 */ /* 0x000fe20000100a00 */
[----:B0-----:R-:W3:Y:S01]  /*2a460*/  LDL.LU.64 R6, [R1+0x58] ;  /* 0x0000580001067983 */ /* 0x001ee20000300a00 */
[----:B------:R-:W3:Y:S02]  /*2a470*/  LDL.LU R29, [R1+0x2c18] ;  /* 0x002c1800011d7983 */ /* 0x000ee40000300800 */
[----:B-1----:R0:W-:Y:S02]  /*2a480*/  STL.64 [R1+0x2b18], R26 ;  /* 0x002b181a01007387 */ /* 0x0021e40000100a00 */
[----:B------:R1:W-:Y:S02]  /*2a490*/  STL.64 [R1+0x2b10], R24 ;  /* 0x002b101801007387 */ /* 0x0003e40000100a00 */
[----:B0-----:R-:W-:Y:S01]  /*2a4a0*/  IMAD.MOV.U32 R26, RZ, RZ, R2 ;  /* 0x000000ffff1a7224 */ /* 0x001fe200078e0002 */
[----:B-1----:R-:W3:Y:S01]  /*2a4b0*/  LDL.LU R24, [R1+0x220] ;  /* 0x0002200001187983 */ /* 0x002ee20000300800 */
[----:B------:R-:W-:-:S02]  /*2a4c0*/  MOV R27, R0 ;  /* 0x00000000001b7202 */ /* 0x000fc40000000f00 */
[----:B----4-:R-:W-:Y:S01]  /*2a4d0*/  MOV R25, R3 ;  /* 0x0000000300197202 */ /* 0x010fe20000000f00 */
[C---:B--2---:R-:W-:Y:S01]  /*2a4e0*/  HMMA.16816.F32.BF16 R12, R20.reuse, R18, R12 ;  /* 0x00000012140c723c */ /* 0x044fe2000004180c */
[----:B------:R-:W-:Y:S01]  /*2a4f0*/  MOV R5, R18 ;  /* 0x0000001200057202 */ /* 0x000fe20000000f00 */
[----:B------:R-:W-:Y:S02]  /*2a500*/  IMAD.MOV.U32 R4, RZ, RZ, R19 ;  /* 0x000000ffff047224 */ /* 0x000fe400078e0013 */
[----:B------:R-:W2:Y:S11]  /*2a510*/  LDL.LU.64 R18, [R1+0x2c10] ;  /* 0x002c100001127983 */ /* 0x000eb60000300a00 */
[----:B------:R-:W-:Y:S08]  /*2a520*/  @!UPT UIADD3 URZ, URZ, URZ, URZ ;  /* 0x0000003f3f3ff290 */ /* 0x000ff0000fffe03f */
[----:B------:R0:W-:Y:S01]  /*2a530*/  STL [R1+0xa0], R12 ;  /* 0x0000a00c01007387 */ /* 0x0001e20000100800 */
[----:B------:R-:W-:Y:S01]  /*2a540*/  MOV R2, R14 ;  /* 0x0000000e00027202 */ /* 0x000fe20000000f00 */
[----:B------:R-:W-:Y:S01]  /*2a550*/  IMAD.MOV.U32 R0, RZ, RZ, R15 ;  /* 0x000000ffff007224 */ /* 0x000fe200078e000f */
[----:B------:R-:W-:Y:S01]  /*2a560*/  MOV R3, R13 ;  /* 0x0000000d00037202 */ /* 0x000fe20000000f00 */
[----:B------:R-:W3:Y:S04]  /*2a570*/  LDL.LU.64 R14, [R1+0x2c08] ;  /* 0x002c0800010e7983 */ /* 0x000ee80000300a00 */
[----:B0-----:R-:W3:Y:S01]  /*2a580*/  LDL.LU.64 R12, [R1+0x2c00] ;  /* 0x002c0000010c7983 */ /* 0x001ee20000300a00 */
[----:B------:R-:W-:Y:S02]  /*2a590*/  STL [R1+0x2adc], R2 ;  /* 0x002adc0201007387 */ /* 0x000fe40000100800 */
[----:B------:R-:W-:Y:S01]  /*2a5a0*/  STL [R1+0x2ad8], R3 ;  /* 0x002ad80301007387 */ /* 0x000fe20000100800 */
[C---:B---3--:R-:W-:Y:S11]  /*2a5b0*/  HMMA.16816.F32.BF16 R12, R20.reuse, R6, R12 ;  /* 0x00000006140c723c */ /* 0x048ff6000004180c */
        /* <DEDUP_REMOVED lines=9> */
[----:B------:R0:W-:Y:S01]  /*2a650*/  STL.64 [R1+0x300], R12 ;  /* 0x0003000c01007387 */ /* 0x0001e20000100a00 */
[----:B------:R-:W-:Y:S01]  /*2a660*/  STL.64 [R1+0x308], R14 ;  /* 0x0003080e01007387 */ /* 0x000fe20000100a00 */
[----:B0-----:R-:W-:Y:S02]  /*2a670*/  MOV R13, R18 ;  /* 0x00000012000d7202 */ /* 0x001fe40000000f00 */
[----:B------:R-:W-:Y:S02]  /*2a680*/  MOV R12, R19 ;  /* 0x00000013000c7202 */ /* 0x000fe40000000f00 */
[----:B------:R-:W2:Y:S01]  /*2a690*/  LDL.LU.64 R18, [R1+0x2be8] ;  /* 0x002be80001127983 */ /* 0x000ea20000300a00 */
[----:B------:R-:W2:Y:S02]  /*2a6a0*/  LDL.LU.64 R16, [R1+0x2be0] ;  /* 0x002be00001107983 */ /* 0x000ea40000300a00 */
[----:B--2---:R-:W-:Y:S01]  /*2a6b0*/  HMMA.16816.F32.BF16 R20, R20, R10, R16 ;  /* 0x0000000a1414723c */ /* 0x004fe20000041810 */
[----:B------:R-:W2:Y:S01]  /*2a6c0*/  LDL.LU.64 R18, [R1+0x2bd8] ;  /* 0x002bd80001127983 */ /* 0x000ea20000300a00 */
[----:B------:R-:W2:Y:S02]  /*2a6d0*/  LDL.LU.64 R16, [R1+0x2bd0] ;  /* 0x002bd00001107983 */ /* 0x000ea40000300a00 */
[----:B------:R-:W-:Y:S02]  /*2a6e0*/  STL.64 [R1+0x2bc8], R10 ;  /* 0x002bc80a01007387 */ /* 0x000fe40000100a00 */
[----:B------:R0:W-:Y:S11]  /*2a6f0*/  STL.64 [R1+0x2bc0], R8 ;  /* 0x002bc00801007387 */ /* 0x0001f60000100a00 */
[----:B------:R-:W-:Y:S06]  /*2a700*/  @!UPT UIADD3 URZ, URZ, URZ, URZ ;  /* 0x0000003f3f3ff290 */ /* 0x000fec000fffe03f */
[----:B------:R-:W-:Y:S01]  /*2a710*/  STL.64 [R1+0xe0], R20 ;  /* 0x0000e01401007387 */ /* 0x000fe20000100a00 */
[----:B------:R1:W-:Y:S02]  /*2a720*/  STL.64 [R1+0xe8], R22 ;  /* 0x0000e81601007387 */ /* 0x0003e40000100a00 */
[----:B0-----:R-:W2:Y:S02]  /*2a730*/  LDL.LU R8, [R1+0x240] ;  /* 0x0002400001087983 */ /* 0x001ea40000300800 */
[----:B------:R-:W2:Y:S01]  /*2a740*/  LDL.LU R9, [R1+0x244] ;  /* 0x0002440001097983 */ /* 0x000ea20000300800 */
[----:B-1----:R-:W3:Y:S01]  /*2a750*/  LDL R22, [R1+0x1514] ;  /* 0x0015140001167983 */ /* 0x002ee20000100800 */
[----:B------:R-:W-:Y:S01]  /*2a760*/  IMAD.MOV.U32 R10, RZ, RZ, R29 ;  /* 0x000000ffff0a7224 */ /* 0x000fe200078e001d */
[----:B------:R-:W-:Y:S01]  /*2a770*/  MOV R11, R28 ;  /* 0x0000001c000b7202 */ /* 0x000fe20000000f00 */
[----:B------:R-:W-:Y:S02]  /*2a780*/  IMAD.MOV.U32 R23, RZ, RZ, R4 ;  /* 0x000000ffff177224 */ /* 0x000fe400078e0004 */
[----:B------:R-:W-:Y:S01]  /*2a790*/  IMAD.MOV.U32 R3, RZ, RZ, R6 ;  /* 0x000000ffff037224 */ /* 0x000fe200078e0006 */
[----:B------:R-:W-:Y:S01]  /*2a7a0*/  MOV R2, R7 ;  /* 0x0000000700027202 */ /* 0x000fe20000000f00 */
[----:B---3--:R0:W-:Y:S02]  /*2a7b0*/  STL [R1+0x2ba0], R22 ;  /* 0x002ba01601007387 */ /* 0x0081e40000100800 */
[----:B0-----:R-:W-:-:S07]  /*2a7c0*/  MOV R22, R5 ;  /* 0x0000000500167202 */ /* 0x001fce0000000f00 */
[C---:B--2---:R-:W-:Y:S11]  /*2a7d0*/  HMMA.16816.F32.BF16 R8, R16.reuse, R22, R8 ;  /* 0x000000161008723c */ /* 0x044ff60000041808 */
[----:B------:R-:W-:Y:S11]  /*2a7e0*/  @!UPT UIADD3 URZ, URZ, URZ, URZ ;  /* 0x0000003f3f3ff290 */ /* 0x000ff6000fffe03f */
[----:B------:R-:W-:Y:S01]  /*2a7f0*/  @!UPT UIADD3 URZ, URZ, URZ, URZ ;  /* 0x0000003f3f3ff290 */ /* 0x000fe2000fffe03f */
[----:B------:R0:W-:Y:S01]  /*2a800*/  STL.64 [R1+0x2e0], R8 ;  /* 0x0002e00801007387 */ /* 0x0001e20000100a00 */
[----:B------:R-:W-:Y:S02]  /*2a810*/  MOV R29, R10 ;  /* 0x0000000a001d7202 */ /* 0x000fe40000000f00 */
[----:B------:R-:W-:Y:S02]  /*2a820*/  MOV R28, R11 ;  /* 0x0000000b001c7202 */ /* 0x000fe40000000f00 */
[C---:B0-----:R-:W-:Y:S03]  /*2a830*/  HMMA.16816.F32.BF16 R8, R16.reuse, R6, R24 ;  /* 0x000000061008723c */ /* 0x041fe60000041818 */
[----:B------:R-:W-:Y:S01]  /*2a840*/  STL [R1+0x2a14], R28 ;  /* 0x002a141c01007387 */ /* 0x000fe20000100800 */
[----:B------:R-:W-:Y:S11]  /*2a850*/  STL [R1+0x2a10], R29 ;  /* 0x002a101d01007387 */ /* 0x000ff60000100800 */
[----:B------:R-:W-:Y:S08]  /*2a860*/  @!UPT UIADD3 URZ, URZ, URZ, URZ ;  /* 0x0000003f3f3ff290 */ /* 0x000ff0000fffe03f */
[----:B------:R-:W-:Y:S01]  /*2a870*/  STL.64 [R1+0x2d0], R8 ;  /* 0x0002d00801007387 */ /* 0x000fe20000100a00 */
[----:B------:R-:W-:Y:S02]  /*2a880*/  STL.64 [R1+0x2d8], R10 ;  /* 0x0002d80a01007387 */ /* 0x000fe40000100a00 */
[----:B------:R-:W2:Y:S02]  /*2a890*/  LDL.LU R4, [R1+0x180] ;  /* 0x0001800001047983 */ /* 0x000ea40000300800 */
[----:B------:R-:W2:Y:S01]  /*2a8a0*/  LDL.LU R5, [R1+0x184] ;  /* 0x0001840001057983 */ /* 0x000ea20000300800 */
[----:B------:R-:W3:Y:S01]  /*2a8b0*/  LDL.LU R6, [R1+0x188] ;  /* 0x0001880001067983 */ /* 0x000ee20000300800 */
[----:B------:R-:W3:Y:S03]  /*2a8c0*/  LDL.LU R7, [R1+0x18c] ;  /* 0x00018c0001077983 */ /* 0x000ee60000300800 */
        /* <DEDUP_REMOVED lines=16> */
[----:B---3--:R0:W-:Y:S01]  /*2a9d0*/  STL.64 [R1+0x2b70], R6 ;  /* 0x002b700601007387 */ /* 0x0081e20000100a00 */
[----:B--2---:R-:W-:Y:S02]  /*2a9e0*/  STL.64 [R1+0x2b68], R4 ;  /* 0x002b680401007387 */ /* 0x004fe40000100a00 */
[----:B0-----:R-:W-:Y:S01]  /*2a9f0*/  IMAD.MOV.U32 R7, RZ, RZ, R12 ;  /* 0x000000ffff077224 */ /* 0x001fe200078e000c */
[----:B------:R-:W-:Y:S01]  /*2aa00*/  MOV R6, R13 ;  /* 0x0000000d00067202 */ /* 0x000fe20000000f00 */
[----:B------:R-:W2:Y:S01]  /*2aa10*/  LDL.LU R12, [R1+0x1e0] ;  /* 0x0001e000010c7983 */ /* 0x000ea20000300800 */
[----:B------:R-:W2:Y:S02]  /*2aa20*/  LDL.LU R13, [R1+0x1e4] ;  /* 0x0001e400010d7983 */ /* 0x000ea40000300800 */
[----:B------:R-:W2:Y:S02]  /*2aa30*/  LDL.LU R14, [R1+0x1e8] ;  /* 0x0001e800010e7983 */ /* 0x000ea40000300800 */
[----:B------:R-:W2:Y:S01]  /*2aa40*/  LDL.LU R15, [R1+0x1ec] ;  /* 0x0001ec00010f7983 */ /* 0x000ea20000300800 */
[----:B------:R-:W3:Y:S01]  /*2aa50*/  LDL.LU R24, [R1+0x160] ;  /* 0x0001600001187983 */ /* 0x000ee20000300800 */
        /* <DEDUP_REMOVED lines=9> */
[----:B----4-:R-:W-:Y:S01]  /*2aaf0*/  HMMA.16816.F32.BF16 R8, R16, R6, R8 ;  /* 0x000000061008723c */ /* 0x010fe20000041808 */
[----:B---3--:R-:W-:Y:S01]  /*2ab00*/  STL.64 [R1+0x2b80], R26 ;  /* 0x002b801a01007387 */ /* 0x008fe20000100a00 */
[----:B--2---:R0:W-:Y:S03]  /*2ab10*/  STL.64 [R1+0x2b78], R24 ;  /* 0x002b781801007387 */ /* 0x0041e60000100a00 */
[----:B0-----:R-:W2:Y:S01]  /*2ab20*/  LDL.LU R24, [R1+0x1b0] ;  /* 0x0001b00001187983 */ /* 0x001ea20000300800 */
[----:B------:R-:W2:Y:S02]  /*2ab30*/  LDL.LU R25, [R1+0x1b4] ;  /* 0x0001b40001197983 */ /* 0x000ea40000300800 */
[----:B------:R-:W3:Y:S02]  /*2ab40*/  LDL.LU R26, [R1+0x1b8] ;  /* 0x0001b800011a7983 */ /* 0x000ee40000300800 */
[----:B------:R-:W3:Y:S11]  /*2ab50*/  LDL.LU R27, [R1+0x1bc] ;  /* 0x0001bc00011b7983 */ /* 0x000ef60000300800 */
[----:B------:R-:W-:Y:S03]  /*2ab60*/  @!UPT UIADD3 URZ, URZ, URZ, URZ ;  /* 0x0000003f3f3ff290 */ /* 0x000fe6000fffe03f */
[----:B------:R-:W-:Y:S01]  /*2ab70*/  IMAD.MOV.U32 R28, RZ, RZ, R10 ;  /* 0x000000ffff1c7224 */ /* 0x000fe200078e000a */
[----:B------:R-:W-:Y:S01]  /*2ab80*/  MOV R29, R11 ;  /* 0x0000000b001d7202 */ /* 0x000fe20000000f00 */
[----:B---3--:R0:W-:Y:S01]  /*2ab90*/  STL.64 [R1+0x2b90], R26 ;  /* 0x002b901a01007387 */ /* 0x0081e20000100a00 */
[----:B--2---:R1:W-:Y:S01]  /*2aba0*/  STL.64 [R1+0x2b88], R24 ;  /* 0x002b881801007387 */ /* 0x0043e20000100a00 */
[----:B0-----:R-:W-:Y:S02]  /*2abb0*/  MOV R26, R3 ;  /* 0x00000003001a7202 */ /* 0x001fe40000000f00 */
[----:B------:R-:W-:-:S05]  /*2abc0*/  MOV R27, R2 ;  /* 0x00000002001b7202 */ /* 0x000fca0000000f00 */
[----:B------:R0:W-:Y:S01]  /*2abd0*/  STL.64 [R1+0x2ba8], R26 ;  /* 0x002ba81a01007387 */ /* 0x0001e20000100a00 */
[----:B-1----:R-:W2:Y:S02]  /*2abe0*/  LDL.LU R24, [R1+0x1d0] ;  /* 0x0001d00001187983 */ /* 0x002ea40000300800 */
[----:B------:R-:W2:Y:S01]  /*2abf0*/  LDL.LU R25, [R1+0x1d4] ;  /* 0x0001d40001197983 */ /* 0x000ea20000300800 */
[----:B0-----:R-:W2:Y:S01]  /*2ac00*/  LDL.LU R26, [R1+0x1d8] ;  /* 0x0001d800011a7983 */ /* 0x001ea20000300800 */
[----:B------:R-:W2:Y:S02]  /*2ac10*/  LDL.LU R27, [R1+0x1dc] ;  /* 0x0001dc00011b7983 */ /* 0x000ea40000300800 */
[----:B------:R0:W-:Y:S02]  /*2ac20*/  STL.64 [R1+0x2c0], R8 ;  /* 0x0002c00801007387 */ /* 0x0001e40000100a00 */
[----:B------:R-:W3:Y:S01]  /*2ac30*/  LDL.LU.64 R10, [R1+0x2bc8] ;  /* 0x002bc800010a7983 */ /* 0x000ee20000300a00 */
[----:B0-----:R-:W4:Y:S01]  /*2ac40*/  LDL.LU.64 R8, [R1+0x2bc0] ;  /* 0x002bc00001087983 */ /* 0x001f220000300a00 */
[----:B------:R0:W-:Y:S02]  /*2ac50*/  STL.64 [R1+0x2b98], R6 ;  /* 0x002b980601007387 */ /* 0x0001e40000100a00 */
[----:B------:R-:W2:Y:S02]  /*2ac60*/  LDL.LU R4, [R1+0x1c0] ;  /* 0x0001c00001047983 */ /* 0x000ea40000300800 */
[----:B------:R-:W2:Y:S01]  /*2ac70*/  LDL.LU R5, [R1+0x1c4] ;  /* 0x0001c40001057983 */ /* 0x000ea20000300800 */
[----:B0-----:R-:W2:Y:S01]  /*2ac80*/  LDL.LU R6, [R1+0x1c8] ;  /* 0x0001c80001067983 */ /* 0x001ea20000300800 */
[----:B------:R-:W2:Y:S01]  /*2ac90*/  LDL.LU R7, [R1+0x1cc] ;  /* 0x0001cc0001077983 */ /* 0x000ea20000300800 */
[----:B---3--:R-:W-:Y:S02]  /*2aca0*/  HMMA.16816.F32.BF16 R16, R16, R10, R12 ;  /* 0x0000000a1010723c */ /* 0x008fe4000004180c */
[----:B------:R-:W2:Y:S01]  /*2acb0*/  LDL.LU.64 R14, [R1+0x2bb8] ;  /* 0x002bb800010e7983 */ /* 0x000ea20000300a00 */
[----:B------:R-:W2:Y:S11]  /*2acc0*/  LDL.LU.64 R12, [R1+0x2bb0] ;  /* 0x002bb000010c7983 */ /* 0x000eb60000300a00 */
[----:B------:R-:W-:Y:S09]  /*2acd0*/  @!UPT UIADD3 URZ, URZ, URZ, URZ ;  /* 0x0000003f3f3ff290 */ /* 0x000ff2000fffe03f */
[----:B------:R0:W-:Y:S01]  /*2ace0*/  STL.64 [R1+0x260], R16 ;  /* 0x0002601001007387 */ /* 0x0001e20000100a00 */
[----:B------:R-:W-:Y:S03]  /*2acf0*/  STL.64 [R1+0x268], R18 ;  /* 0x0002681201007387 */ /* 0x000fe60000100a00 */
[----:B0-----:R-:W3:Y:S01]  /*2ad00*/  LDL.64 R16, [R1] ;  /* 0x0000000001107983 */ /* 0x001ee20000100a00 */
[C---:B--2---:R-:W-:Y:S03]  /*2ad10*/  HMMA.16816.F32.BF16 R20, R12.reuse, R22, R24 ;  /* 0x000000160c14723c */ /* 0x044fe60000041818 */
[----:B------:R-:W2:Y:S11]  /*2ad20*/  LDL.LU.64 R26, [R1+0x2ba8] ;  /* 0x002ba800011a7983 */ /* 0x000eb60000300a00 */
[----:B------:R-:W-:Y:S09]  /*2ad30*/  @!UPT UIADD3 URZ, URZ, URZ, URZ ;  /* 0x0000003f3f3ff290 */ /* 0x000ff2000fffe03f */
[----:B------:R-:W-:Y:S01]  /*2ad40*/  STL.64 [R1+0x210], R20 ;  /* 0x0002101401007387 */ /* 0x000fe20000100a00 */
[----:B------:R0:W-:Y:S03]  /*2ad50*/  STL.64 [R1+0x218], R22 ;  /* 0x0002181601007387 */ /* 0x0001e60000100a00 */
[----:B0-----:R-:W3:Y:S01]  /*2ad60*/  LDL.LU R22, [R1+0x2ba0] ;  /* 0x002ba00001167983 */ /* 0x001ee20000300800 */
[----:B------:R-:W3:Y:S01]  /*2ad70*/  LDL R23, [R1+0x1510] ;  /* 0x0015100001177983 */ /* 0x000ee20000100800 */
[C---:B--2---:R-:W-:Y:S02]  /*2ad80*/  HMMA.16816.F32.BF16 R24, R12.reuse, R26, R4 ;  /* 0x0000001a0c18723c */ /* 0x044fe40000041804 */
[----:B---3--:R-:W-:Y:S01]  /*2ad90*/  STL.64 [R1+0x2b00], R22 ;  /* 0x002b001601007387 */ /* 0x008fe20000100a00 */
[----:B------:R-:W2:Y:S11]  /*2ada0*/  LDL.LU.64 R6, [R1+0x2b98] ;  /* 0x002b980001067983 */ /* 0x000eb60000300a00 */
[----:B------:R-:W-:Y:S09]  /*2adb0*/  @!UPT UIADD3 URZ, URZ, URZ, URZ ;  /* 0x0000003f3f3ff290 */ /* 0x000ff2000fffe03f */
[----:B------:R-:W-:Y:S02]  /*2adc0*/  STL.64 [R1+0x250], R24 ;  /* 0x0002501801007387 */ /* 0x000fe40000100a00 */
[----:B------:R0:W-:Y:S02]  /*2add0*/  STL.64 [R1+0x258], R26 ;  /* 0x0002581a01007387 */ /* 0x0001e40000100a00 */
        /* <DEDUP_REMOVED lines=9> */
[----:B------:R-:W3:Y:S01]  /*2ae70*/  LDL.LU.64 R4, [R1+0x2b68] ;  /* 0x002b680001047983 */ /* 0x000ee20000300a00 */
[----:B----4-:R-:W-:Y:S01]  /*2ae80*/  MOV R20, R9 ;  /* 0x0000000900147202 */ /* 0x010fe20000000f00 */
[----:B------:R-:W-:Y:S01]  /*2ae90*/  IMAD.MOV.U32 R21, RZ, RZ, R8 ;  /* 0x000000ffff157224 */ /* 0x000fe200078e0008 */
[----:B---3--:R-:W-:Y:S01]  /*2aea0*/  HMMA.16816.F32.BF16 R12, R12, R10, R4 ;  /* 0x0000000a0c0c723c */ /* 0x008fe20000041804 */
[----:B------:R-:W3:Y:S01]  /*2aeb0*/  LDL.LU.64 R6, [R1+0x2b60] ;  /* 0x002b600001067983 */ /* 0x000ee20000300a00 */
[----:B------:R-:W3:Y:S02]  /*2aec0*/  LDL.LU.64 R4, [R1+0x2b58] ;  /* 0x002b580001047983 */ /* 0x000ee40000300a00 */
[----:B------:R-:W3:Y:S02]  /*2aed0*/  LDL.LU.64 R10, [R1+0x2b50] ;  /* 0x002b5000010a7983 */ /* 0x000ee40000300a00 */
[----:B------:R-:W3:Y:S11]  /*2aee0*/  LDL.LU.64 R8, [R1+0x2b48] ;  /* 0x002b480001087983 */ /* 0x000ef60000300a00 */
[----:B------:R-:W-:Y:S06]  /*2aef0*/  @!UPT UIADD3 URZ, URZ, URZ, URZ ;  /* 0x0000003f3f3ff290 */ /* 0x000fec000fffe03f */
[----:B------:R0:W-:Y:S01]  /*2af00*/  STL.64 [R1+0x2a0], R12 ;  /* 0x0002a00c01007387 */ /* 0x0001e20000100a00 */
[----:B------:R1:W-:Y:S03]  /*2af10*/  STL.64 [R1+0x2a8], R14 ;  /* 0x0002a80e01007387 */ /* 0x0003e60000100a00 */
[----:B0-----:R-:W4:Y:S01]  /*2af20*/  LDL.LU R12, [R1+0x130] ;  /* 0x00013000010c7983 */ /* 0x001f220000300800 */
[----:B------:R-:W4:Y:S02]  /*2af30*/  LDL.LU R13, [R1+0x134] ;  /* 0x00013400010d7983 */ /* 0x000f240000300800 */
[----:B-1----:R-:W2:Y:S02]  /*2af40*/  LDL.LU R14, [R1+0x138] ;  /* 0x00013800010e7983 */ /* 0x002ea40000300800 */
[----:B------:R-:W2:Y:S01]  /*2af50*/  LDL.LU R15, [R1+0x13c] ;  /* 0x00013c00010f7983 */ /* 0x000ea20000300800 */
[C---:B---3--:R-:W-:Y:S01]  /*2af60*/  HMMA.16816.F32.BF16 R4, R8.reuse, R20, R4 ;  /* 0x000000140804723c */ /* 0x048fe20000041804 */
[----:B--2---:R-:W-:Y:S01]  /*2af70*/  STL.64 [R1+0x2af8], R14 ;  /* 0x002af80e01007387 */ /* 0x004fe20000100a00 */
[----:B----4-:R0:W-:Y:S03]  /*2af80*/  STL.64 [R1+0x2af0], R12 ;  /* 0x002af00c01007387 */ /* 0x0101e60000100a00 */
[----:B0-----:R-:W2:Y:S11]  /*2af90*/  LDL.64 R12, [R1+0x20] ;  /* 0x00002000010c7983 */ /* 0x001eb60000100a00 */
[----:B------:R-:W-:Y:S07]  /*2afa0*/  @!UPT UIADD3 URZ, URZ, URZ, URZ ;  /* 0x0000003f3f3ff290 */ /* 0x000fee000fffe03f */
[----:B------:R-:W-:Y:S02]  /*2afb0*/  STL.64 [R1+0x290], R4 ;  /* 0x0002900401007387 */ /* 0x000fe40000100a00 */
[----:B------:R0:W-:Y:S02]  /*2afc0*/  STL.64 [R1+0x298], R6 ;  /* 0x0002980601007387 */ /* 0x0001e40000100a00 */
[----:B0-----:R-:W2:Y:S01]  /*2afd0*/  LDL.LU.64 R6, [R1+0x2b40] ;  /* 0x002b400001067983 */ /* 0x001ea20000300a00 */
[----:B------:R-:W2:Y:S01]  /*2afe0*/  LDL.LU.64 R4, [R1+0x2b38] ;  /* 0x002b380001047983 */ /* 0x000ea20000300a00 */
[C---:B------:R-:W-:Y:S08]  /*2aff0*/  HMMA.16816.F32.BF16 R24, R8.reuse, R16, R24 ;  /* 0x000000100818723c */ /* 0x040ff00000041818 */
[C---:B--2---:R-:W-:Y:S11]  /*2b000*/  HMMA.16816.F32.BF16 R4, R8.reuse, R12, R4 ;  /* 0x0000000c0804723c */ /* 0x044ff60000041804 */
[----:B------:R-:W-:Y:S11]  /*2b010*/  @!UPT UIADD3 URZ, URZ, URZ, URZ ;  /* 0x0000003f3f3ff290 */ /* 0x000ff6000fffe03f */
[----:B------:R-:W-:Y:S01]  /*2b020*/  @!UPT UIADD3 URZ, URZ, URZ, URZ ;  /* 0x0000003f3f3ff290 */ /* 0x000fe2000fffe03f */
[----:B------:R0:W-:Y:S01]  /*2b030*/  STL.64 [R1+0x280], R4 ;  /* 0x0002800401007387 */ /* 0x0001e20000100a00 */
[----:B------:R1:W-:Y:S03]  /*2b040*/  STL.64 [R1+0x288], R6 ;  /* 0x0002880601007387 */ /* 0x0003e60000100a00 */
[----:B0-----:R-:W2:Y:S01]  /*2b050*/  LDL.LU.64 R4, [R1+0x2b30] ;  /* 0x002b300001047983 */ /* 0x001ea20000300a00 */
[----:B------:R0:W-:Y:S01]  /*2b060*/  STL.64 [R1+0x2b08], R12 ;  /* 0x002b080c01007387 */ /* 0x0001e20000100a00 */
[----:B-1----:R-:W-:Y:S02]  /*2b070*/  MOV R6, R26 ;  /* 0x0000001a00067202 */ /* 0x002fe40000000f00 */
[----:B------:R-:W-:Y:S01]  /*2b080*/  MOV R7, R27 ;  /* 0x0000001b00077202 */ /* 0x000fe20000000f00 */
[----:B0-----:R-:W3:Y:S01]  /*2b090*/  LDL.LU R12, [R1+0x150] ;  /* 0x00015000010c7983 */ /* 0x001ee20000300800 */
[----:B------:R-:W3:Y:S02]  /*2b0a0*/  LDL.LU R13, [R1+0x154] ;  /* 0x00015400010d7983 */ /* 0x000ee40000300800 */
[----:B------:R-:W3:Y:S02]  /*2b0b0*/  LDL.LU R14, [R1+0x158] ;  /* 0x00015800010e7983 */ /* 0x000ee40000300800 */
[----:B------:R-:W3:Y:S01]  /*2b0c0*/  LDL.LU R15, [R1+0x15c] ;  /* 0x00015c00010f7983 */ /* 0x000ee20000300800 */
[----:B------:R0:W-:Y:S01]  /*2b0d0*/  STL.64 [R1+0x270], R24 ;  /* 0x0002701801007387 */ /* 0x0001e20000100a00 */
[----:B------:R-:W2:Y:S03]  /*2b0e0*/  LDL.LU.64 R26, [R1+0x2b28] ;  /* 0x002b2800011a7983 */ /* 0x000ea60000300a00 */
[----:B0-----:R-:W2:Y:S01]  /*2b0f0*/  LDL.LU.64 R24, [R1+0x2b20] ;  /* 0x002b200001187983 */ /* 0x001ea20000300a00 */
[----:B------:R-:W-:Y:S02]  /*2b100*/  STL [R1+0x294c], R7 ;  /* 0x00294c0701007387 */ /* 0x000fe40000100800 */
[----:B------:R-:W-:Y:S01]  /*2b110*/  STL [R1+0x2948], R6 ;  /* 0x0029480601007387 */ /* 0x000fe20000100800 */
        /* <DEDUP_REMOVED lines=14> */
[----:B------:R-:W-:Y:S01]  /*2b200*/  IMAD.MOV.U32 R7, RZ, RZ, R22 ;  /* 0x000000ffff077224 */ /* 0x000fe200078e0016 */
[----:B------:R-:W-:Y:S02]  /*2b210*/  MOV R6, R23 ;  /* 0x0000001700067202 */ /* 0x000fe40000000f00 */
[----:B------:R-:W3:Y:S03]  /*2b220*/  LDL.LU.64 R22, [R1+0x2b00] ;  /* 0x002b000001167983 */ /* 0x000ee60000300a00 */
[----:B------:R-:W-:Y:S02]  /*2b230*/  STL [R1+0x2954], R6 ;  /* 0x0029540601007387 */ /* 0x000fe40000100800 */
[----:B------:R-:W-:Y:S01]  /*2b240*/  STL [R1+0x2950], R7 ;  /* 0x0029500701007387 */ /* 0x000fe20000100800 */
[----:B--2---:R-:W-:Y:S01]  /*2b250*/  HMMA.16816.F32.BF16 R8, R24, R12, R8 ;  /* 0x0000000c1808723c */ /* 0x004fe20000041808 */
        /* <DEDUP_REMOVED lines=14> */
[----:B------:R-:W-:-:S02]  /*2b340*/  MOV R7, R16 ;  /* 0x0000001000077202 */ /* 0x000fc40000000f00 */
[----:B------:R-:W-:Y:S01]  /*2b350*/  MOV R6, R17 ;  /* 0x0000001100067202 */ /* 0x000fe20000000f00 */
[C---:B--2---:R-:W-:Y:S01]  /*2b360*/  HMMA.16816.F32.BF16 R12, R24.reuse, R16, R12 ;  /* 0x00000010180c723c */ /* 0x044fe2000004180c */
[----:B------:R-:W-:Y:S11]  /*2b370*/  LDSM.16.MT88.4 R16, [R23+0xa000] ;  /* 0x00a000001710783b */ /* 0x000ff60000004200 */
[----:B------:R-:W-:Y:S11]  /*2b380*/  @!UPT UIADD3 URZ, URZ, URZ, URZ ;  /* 0x0000003f3f3ff290 */ /* 0x000ff6000fffe03f */
[----:B------:R-:W-:Y:S01]  /*2b390*/  STL.64 [R1+0x200], R12 ;  /* 0x0002000c01007387 */ /* 0x000fe20000100a00 */
[----:B------:R-:W-:Y:S02]  /*2b3a0*/  STL.64 [R1+0x208], R14 ;  /* 0x0002080e01007387 */ /* 0x000fe40000100a00 */
[----:B------:R-:W0:Y:S02]  /*2b3b0*/  LDSM.16.MT88.4 R12, [R22+0xa080] ;  /* 0x00a08000160c783b */ /* 0x000e240000004200 */
[----:B------:R-:W1:Y:S04]  /*2b3c0*/  LDSM.16.MT88.4 R20, [R23+0xa080] ;  /* 0x00a080001714783b */ /* 0x000e680000004200 */
[----:B0-----:R-:W-:Y:S01]  /*2b3d0*/  STL.64 [R1+0x2ab0], R14 ;  /* 0x002ab00e01007387 */ /* 0x001fe20000100a00 */
[----:B------:R0:W-:Y:S03]  /*2b3e0*/  STL.64 [R1+0x2aa8], R12 ;  /* 0x002aa80c01007387 */ /* 0x0001e60000100a00 */
[----:B0-----:R-:W2:Y:S01]  /*2b3f0*/  LDL.LU R12, [R1+0x330] ;  /* 0x00033000010c7983 */ /* 0x001ea20000300800 */
[----:B------:R-:W2:Y:S02]  /*2b400*/  LDL.LU R13, [R1+0x334] ;  /* 0x00033400010d7983 */ /* 0x000ea40000300800 */
[----:B------:R-:W2:Y:S02]  /*2b410*/  LDL.LU R14, [R1+0x338] ;  /* 0x00033800010e7983 */ /* 0x000ea40000300800 */
[----:B------:R-:W2:Y:S01]  /*2b420*/  LDL.LU R15, [R1+0x33c] ;  /* 0x00033c00010f7983 */ /* 0x000ea20000300800 */
[----:B------:R0:W-:Y:S04]  /*2b430*/  STL.64 [R1+0x2a70], R18 ;  /* 0x002a701201007387 */ /* 0x0001e80000100a00 */
[----:B0-----:R-:W4:Y:S01]  /*2b440*/  LDL R19, [R1+0x150c] ;  /* 0x00150c0001137983 */ /* 0x001f220000100800 */
[----:B------:R0:W-:Y:S01]  /*2b450*/  STL.64 [R1+0x2a68], R16 ;  /* 0x002a681001007387 */ /* 0x0001e20000100a00 */
[----:B---3--:R-:W-:Y:S02]  /*2b460*/  HMMA.16816.F32.BF16 R24, R24, R4, R8 ;  /* 0x000000041818723c */ /* 0x008fe40000041808 */
[----:B0-----:R-:W2:Y:S01]  /*2b470*/  LDL.LU.64 R16, [R1+0x30] ;  /* 0x0000300001107983 */ /* 0x001ea20000300a00 */
[----:B------:R-:W2:Y:S02]  /*2b480*/  LDL.LU.64 R10, [R1+0x2ae8] ;  /* 0x002ae800010a7983 */ /* 0x000ea40000300a00 */
[----:B------:R-:W2:Y:S02]  /*2b490*/  LDL.LU.64 R8, [R1+0x2ae0] ;  /* 0x002ae00001087983 */ /* 0x000ea40000300a00 */
[----:B-1----:R-:W-:Y:S11]  /*2b4a0*/  STL.64 [R1+0x2a20], R22 ;  /* 0x002a201601007387 */ /* 0x002ff60000100a00 */
[----:B------:R-:W-:Y:S05]  /*2b4b0*/  @!UPT UIADD3 URZ, URZ, URZ, URZ ;  /* 0x0000003f3f3ff290 */ /* 0x000fea000fffe03f */
[----:B------:R-:W-:Y:S01]  /*2b4c0*/  STL.64 [R1+0x1c0], R24 ;  /* 0x0001c01801007387 */ /* 0x000fe20000100a00 */
[----:B------:R-:W-:Y:S02]  /*2b4d0*/  STL.64 [R1+0x1c8], R26 ;  /* 0x0001c81a01007387 */ /* 0x000fe40000100a00 */
[----:B------:R-:W-:Y:S01]  /*2b4e0*/  STL.64 [R1+0x2a18], R20 ;  /* 0x002a181401007387 */ /* 0x000fe20000100a00 */
[----:B----4-:R-:W0:Y:S04]  /*2b4f0*/  LDSM.16.MT88.4 R24, [R19+0xa000] ;  /* 0x00a000001318783b */ /* 0x010e280000004200 */
[----:B------:R-:W1:Y:S01]  /*2b500*/  LDSM.16.MT88.4 R20, [R19+0xa080] ;  /* 0x00a080001314783b */ /* 0x000e620000004200 */
[----:B--2---:R-:W-:Y:S03]  /*2b510*/  HMMA.16816.F32.BF16 R12, R8, R16, R12 ;  /* 0x00000010080c723c */ /* 0x004fe6000004180c */
[----:B0-----:R0:W-:Y:S01]  /*2b520*/  STL.64 [R1+0x29e0], R26 ;  /* 0x0029e01a01007387 */ /* 0x0011e20000100a00 */
[----:B------:R2:W-:Y:S02]  /*2b530*/  STL.64 [R1+0x29d8], R24 ;  /* 0x0029d81801007387 */ /* 0x0005e40000100a00 */
[----:B-1----:R-:W-:Y:S02]  /*2b540*/  STL.64 [R1+0x40], R20 ;  /* 0x0000401401007387 */ /* 0x002fe40000100a00 */
[----:B------:R-:W-:Y:S02]  /*2b550*/  STL.64 [R1+0x48], R22 ;  /* 0x0000481601007387 */ /* 0x000fe40000100a00 */
[----:B0-----:R-:W-:Y:S01]  /*2b560*/  IMAD.MOV.U32 R27, RZ, RZ, R20 ;  /* 0x000000ffff1b7224 */ /* 0x001fe200078e0014 */
[----:B------:R-:W-:-:S02]  /*2b570*/  MOV R26, R21 ;  /* 0x00000015001a7202 */ /* 0x000fc40000000f00 */
[----:B--2---:R-:W-:Y:S01]  /*2b580*/  MOV R25, R22 ;  /* 0x0000001600197202 */ /* 0x004fe20000000f00 */
[----:B------:R-:W-:Y:S02]  /*2b590*/  IMAD.MOV.U32 R24, RZ, RZ, R23 ;  /* 0x000000ffff187224 */ /* 0x000fe400078e0017 */
[----:B------:R0:W-:Y:S03]  /*2b5a0*/  STL.64 [R1+0x2a30], R26 ;  /* 0x002a301a01007387 */ /* 0x0001e60000100a00 */
[----:B------:R1:W-:Y:S04]  /*2b5b0*/  STL.64 [R1+0x2a28], R24 ;  /* 0x002a281801007387 */ /* 0x0003e80000100a00 */
[----:B------:R-:W-:Y:S02]  /*2b5c0*/  STL.64 [R1+0x1f0], R12 ;  /* 0x0001f00c01007387 */ /* 0x000fe40000100a00 */
[----:B0-----:R-:W-:Y:S01]  /*2b5d0*/  IMAD.MOV.U32 R27, RZ, RZ, R16 ;  /* 0x000000ffff1b7224 */ /* 0x001fe200078e0010 */
[----:B------:R-:W-:-:S02]  /*2b5e0*/  MOV R26, R17 ;  /* 0x00000011001a7202 */ /* 0x000fc40000000f00 */
[----:B-1----:R-:W-:Y:S02]  /*2b5f0*/  MOV R24, R7 ;  /* 0x0000000700187202 */ /* 0x002fe40000000f00 */
[----:B------:R-:W-:Y:S01]  /*2b600*/  MOV R25, R6 ;  /* 0x0000000600197202 */ /* 0x000fe20000000f00 */
[----:B------:R-:W-:Y:S04]  /*2b610*/  STL.64 [R1+0x2ad0], R26 ;  /* 0x002ad01a01007387 */ /* 0x000fe80000100a00 */
[----:B------:R-:W-:Y:S02]  /*2b620*/  STL.64 [R1+0x2ac8], R24 ;  /* 0x002ac81801007387 */ /* 0x000fe40000100a00 */
[----:B------:R-:W2:Y:S02]  /*2b630*/  LDL.LU R20, [R1+0x70] ;  /* 0x0000700001147983 */ /* 0x000ea40000300800 */
[----:B------:R-:W2:Y:S01]  /*2b640*/  LDL.LU R21, [R1+0x74] ;  /* 0x0000740001157983 */ /* 0x000ea20000300800 */
[----:B------:R-:W3:Y:S01]  /*2b650*/  LDL.LU R22, [R1+0x78] ;  /* 0x0000780001167983 */ /* 0x000ee20000300800 */
[----:B------:R-:W3:Y:S01]  /*2b660*/  LDL.LU R23, [R1+0x7c] ;  /* 0x00007c0001177983 */ /* 0x000ee20000300800 */
[----:B------:R-:W-:Y:S01]  /*2b670*/  MOV R6, R14 ;  /* 0x0000000e00067202 */ /* 0x000fe20000000f00 */
[----:B------:R-:W-:Y:S01]  /*2b680*/  IMAD.MOV.U32 R7, RZ, RZ, R15 ;  /* 0x000000ffff077224 */ /* 0x000fe200078e000f */
        /* <DEDUP_REMOVED lines=9> */
[----:B------:R-:W2:Y:S01]  /*2b720*/  LDL.LU R15, [R1+0x2fc] ;  /* 0x0002fc00010f7983 */ /* 0x000ea20000300800 */
[----:B------:R-:W3:Y:S01]  /*2b730*/  LDL.LU R24, [R1+0x320] ;  /* 0x0003200001187983 */ /* 0x000ee20000300800 */
[----:B------:R-:W3:Y:S02]  /*2b740*/  LDL.LU R25, [R1+0x324] ;  /* 0x0003240001197983 */ /* 0x000ee40000300800 */
[----:B------:R-:W3:Y:S02]  /*2b750*/  LDL.LU R26, [R1+0x328] ;  /* 0x00032800011a7983 */ /* 0x000ee40000300800 */
[----:B------:R-:W3:Y:S01]  /*2b760*/  LDL.LU R27, [R1+0x32c] ;  /* 0x00032c00011b7983 */ /* 0x000ee20000300800 */
        /* <DEDUP_REMOVED lines=14> */
[----:B------:R-:W4:Y:S02]  /*2b850*/  LDL.LU R18, [R1+0xf8] ;  /* 0x0000f80001127983 */ /* 0x000f240000300800 */
[----:B------:R-:W4:Y:S02]  /*2b860*/  LDL.LU R19, [R1+0xfc] ;  /* 0x0000fc0001137983 */ /* 0x000f240000300800 */
[----:B----4-:R-:W-:Y:S01]  /*2b870*/  STL.64 [R1+0x2a90], R18 ;  /* 0x002a901201007387 */ /* 0x010fe20000100a00 */
[----:B--2---:R0:W-:Y:S03]  /*2b880*/  STL.64 [R1+0x2a88], R16 ;  /* 0x002a881001007387 */ /* 0x0041e60000100a00 */
        /* <DEDUP_REMOVED lines=8> */
[----:B------:R-:W2:Y:S02]  /*2b910*/  LDL.LU R18, [R1+0x118] ;  /* 0x0001180001127983 */ /* 0x000ea40000300800 */
[----:B------:R-:W2:Y:S01]  /*2b920*/  LDL.LU R19, [R1+0x11c] ;  /* 0x00011c0001137983 */ /* 0x000ea20000300800 */
[----:B---3--:R-:W-:Y:S01]  /*2b930*/  STL.64 [R1+0x2a50], R22 ;  /* 0x002a501601007387 */ /* 0x008fe20000100a00 */
[----:B------:R0:W-:Y:S02]  /*2b940*/  STL.64 [R1+0x2a48], R20 ;  /* 0x002a481401007387 */ /* 0x0001e40000100a00 */
[----:B0-----:R-:W-:-:S02]  /*2b950*/  MOV R20, R2 ;  /* 0x0000000200147202 */ /* 0x001fc40000000f00 */
[----:B------:R-:W-:Y:S01]  /*2b960*/  MOV R21, R3 ;  /* 0x0000000300157202 */ /* 0x000fe20000000f00 */
[----:B------:R-:W3:Y:S01]  /*2b970*/  LDL.LU R2, [R1+0x2adc] ;  /* 0x002adc0001027983 */ /* 0x000ee20000300800 */
[----:B------:R-:W4:Y:S05]  /*2b980*/  LDL.LU R3, [R1+0x2ad8] ;  /* 0x002ad80001037983 */ /* 0x000f2a0000300800 */
[C---:B------:R-:W-:Y:S01]  /*2b990*/  HMMA.16816.F32.BF16 R24, R8.reuse, R20, R24 ;  /* 0x000000140818723c */ /* 0x040fe20000041818 */
[----:B------:R-:W-:Y:S01]  /*2b9a0*/  STL [R1+0x295c], R7 ;  /* 0x00295c0701007387 */ /* 0x000fe20000100800 */
[----:B------:R-:W-:Y:S11]  /*2b9b0*/  STL [R1+0x2958], R6 ;  /* 0x0029580601007387 */ /* 0x000ff60000100800 */
[----:B------:R-:W-:Y:S10]  /*2b9c0*/  @!UPT UIADD3 URZ, URZ, URZ, URZ ;  /* 0x0000003f3f3ff290 */ /* 0x000ff4000fffe03f */
        /* <DEDUP_REMOVED lines=11> */
[----:B--2---:R-:W-:Y:S11]  /*2ba80*/  HMMA.16816.F32.BF16 R12, R8, R4, R12 ;  /* 0x00000004080c723c */ /* 0x004ff6000004180c */
[----:B------:R-:W-:Y:S11]  /*2ba90*/  @!UPT UIADD3 URZ, URZ, URZ, URZ ;  /* 0x0000003f3f3ff290 */ /* 0x000ff6000fffe03f */
[----:B------:R-:W-:Y:S02]  /*2baa0*/  @!UPT UIADD3 URZ, URZ, URZ, URZ ;  /* 0x0000003f3f3ff290 */ /* 0x000fe4000fffe03f */
[----:B------:R-:W-:Y:S01]  /*2bab0*/  MOV R9, R14 ;  /* 0x0000000e00097202 */ /* 0x000fe20000000f00 */
[----:B------:R-:W-:Y:S02]  /*2bac0*/  IMAD.MOV.U32 R8, RZ, RZ, R15 ;  /* 0x000000ffff087224 */ /* 0x000fe400078e000f */
[----:B------:R-:W-:Y:S01]  /*2bad0*/  IMAD.MOV.U32 R11, RZ, RZ, R12 ;  /* 0x000000ffff0b7224 */ /* 0x000fe200078e000c */
[----:B------:R-:W-:Y:S01]  /*2bae0*/  MOV R10, R13 ;  /* 0x0000000d000a7202 */ /* 0x000fe20000000f00 */
[----:B------:R-:W2:Y:S01]  /*2baf0*/  LDL.LU.64 R14, [R1+0x2ab0] ;  /* 0x002ab000010e7983 */ /* 0x000ea20000300a00 */
[----:B------:R-:W2:Y:S03]  /*2bb00*/  LDL.LU.64 R12, [R1+0x2aa8] ;  /* 0x002aa800010c7983 */ /* 0x000ea60000300a00 */
[----:B------:R-:W-:Y:S01]  /*2bb10*/  STL.64 [R1+0x2980], R10 ;  /* 0x0029800a01007387 */ /* 0x000fe20000100a00 */
[----:B------:R0:W-:Y:S02]  /*2bb20*/  STL.64 [R1+0x2978], R8 ;  /* 0x0029780801007387 */ /* 0x0001e40000100a00 */
[----:B0-----:R-:W-:-:S02]  /*2bb30*/  MOV R8, R27 ;  /* 0x0000001b00087202 */ /* 0x001fc40000000f00 */
        /* <DEDUP_REMOVED lines=32> */
[----:B--2---:R-:W-:Y:S01]  /*2bd40*/  HMMA.16816.F32.BF16 R12, R12, R4, R16 ;  /* 0x000000040c0c723c */ /* 0x004fe20000041810 */
[----:B------:R-:W3:Y:S01]  /*2bd50*/  LDL.LU.64 R18, [R1+0x2a70] ;  /* 0x002a700001127983 */ /* 0x000ee20000300a00 */
[----:B------:R-:W3:Y:S11]  /*2bd60*/  LDL.LU.64 R16, [R1+0x2a68] ;  /* 0x002a680001107983 */ /* 0x000ef60000300a00 */
[----:B------:R-:W-:Y:S10]  /*2bd70*/  @!UPT UIADD3 URZ, URZ, URZ, URZ ;  /* 0x0000003f3f3ff290 */ /* 0x000ff4000fffe03f */
[----:B------:R0:W-:Y:S01]  /*2bd80*/  STL.64 [R1+0x170], R12 ;  /* 0x0001700c01007387 */ /* 0x0001e20000100a00 */
[----:B------:R-:W-:Y:S03]  /*2bd90*/  STL.64 [R1+0x178], R14 ;  /* 0x0001780e01007387 */ /* 0x000fe60000100a00 */
[----:B0-----:R-:W2:Y:S01]  /*2bda0*/  LDL.LU R12, [R1+0xa0] ;  /* 0x0000a000010c7983 */ /* 0x001ea20000300800 */
[C---:B---3--:R-:W-:Y:S11]  /*2bdb0*/  HMMA.16816.F32.BF16 R20, R16.reuse, R8, R20 ;  /* 0x000000081014723c */ /* 0x048ff60000041814 */
[----:B------:R-:W-:Y:S11]  /*2bdc0*/  @!UPT UIADD3 URZ, URZ, URZ, URZ ;  /* 0x0000003f3f3ff290 */ /* 0x000ff6000fffe03f */
[----:B------:R-:W-:Y:S01]  /*2bdd0*/  @!UPT UIADD3 URZ, URZ, URZ, URZ ;  /* 0x0000003f3f3ff290 */ /* 0x000fe2000fffe03f */
[----:B------:R0:W-:Y:S01]  /*2bde0*/  STL.64 [R1+0x160], R20 ;  /* 0x0001601401007387 */ /* 0x0001e20000100a00 */
[----:B------:R1:W-:Y:S03]  /*2bdf0*/  STL.64 [R1+0x168], R22 ;  /* 0x0001681601007387 */ /* 0x0003e60000100a00 */
[----:B0-----:R-:W1:Y:S01]  /*2be00*/  LDL.LU.64 R20, [R1+0x2a60] ;  /* 0x002a600001147983 */ /* 0x001e620000300a00 */
[----:B------:R-:W-:Y:S02]  /*2be10*/  MOV R14, R2 ;  /* 0x00000002000e7202 */ /* 0x000fe40000000f00 */
[----:B------:R-:W-:Y:S01]  /*2be20*/  MOV R15, R0 ;  /* 0x00000000000f7202 */ /* 0x000fe20000000f00 */
[----:B----4-:R-:W-:Y:S01]  /*2be30*/  IMAD.MOV.U32 R13, RZ, RZ, R3 ;  /* 0x000000ffff0d7224 */ /* 0x010fe200078e0003 */
[C---:B-1----:R-:W-:Y:S01]  /*2be40*/  HMMA.16816.F32.BF16 R20, R16.reuse, R20, R24 ;  /* 0x000000141014723c */ /* 0x042fe20000041818 */
[----:B------:R-:W3:Y:S11]  /*2be50*/  LDL.LU.64 R24, [R1+0x2a58] ;  /* 0x002a580001187983 */ /* 0x000ef60000300a00 */
[----:B------:R-:W-:Y:S11]  /*2be60*/  @!UPT UIADD3 URZ, URZ, URZ, URZ ;  /* 0x0000003f3f3ff290 */ /* 0x000ff6000fffe03f */
[----:B------:R0:W-:Y:S01]  /*2be70*/  STL [R1+0x150], R20 ;  /* 0x0001501401007387 */ /* 0x0001e20000100800 */
[----:B------:R-:W-:Y:S02]  /*2be80*/  MOV R2, R22 ;  /* 0x0000001600027202 */ /* 0x000fe40000000f00 */
[----:B------:R-:W-:Y:S01]  /*2be90*/  MOV R0, R23 ;  /* 0x0000001700007202 */ /* 0x000fe20000000f00 */
[----:B------:R-:W-:Y:S01]  /*2bea0*/  IMAD.MOV.U32 R3, RZ, RZ, R21 ;  /* 0x000000ffff037224 */ /* 0x000fe200078e0015 */
[----:B------:R-:W3:Y:S04]  /*2beb0*/  LDL.LU.64 R22, [R1+0x2a50] ;  /* 0x002a500001167983 */ /* 0x000ee80000300a00 */
[----:B0-----:R-:W3:Y:S01]  /*2bec0*/  LDL.LU.64 R20, [R1+0x2a48] ;  /* 0x002a480001147983 */ /* 0x001ee20000300a00 */
[----:B------:R-:W-:Y:S02]  /*2bed0*/  STL [R1+0x2830], R0 ;  /* 0x0028300001007387 */ /* 0x000fe40000100800 */
[----:B------:R-:W-:Y:S02]  /*2bee0*/  STL [R1+0x282c], R2 ;  /* 0x00282c0201007387 */ /* 0x000fe40000100800 */
[----:B------:R-:W-:Y:S01]  /*2bef0*/  STL [R1+0x2828], R3 ;  /* 0x0028280301007387 */ /* 0x000fe20000100800 */
[C---:B---3--:R-:W-:Y:S01]  /*2bf00*/  HMMA.16816.F32.BF16 R24, R16.reuse, R24, R20 ;  /* 0x000000181018723c */ /* 0x048fe20000041814 */
[----:B------:R-:W3:Y:S01]  /*2bf10*/  LDL.LU.64 R22, [R1+0x2a40] ;  /* 0x002a400001167983 */ /* 0x000ee20000300a00 */
[----:B------:R-:W3:Y:S11]  /*2bf20*/  LDL.LU.64 R20, [R1+0x2a38] ;  /* 0x002a380001147983 */ /* 0x000ef60000300a00 */
[----:B------:R-:W-:Y:S10]  /*2bf30*/  @!UPT UIADD3 URZ, URZ, URZ, URZ ;  /* 0x0000003f3f3ff290 */ /* 0x000ff4000fffe03f */
[----:B------:R-:W-:Y:S01]  /*2bf40*/  STL.64 [R1+0x80], R24 ;  /* 0x0000801801007387 */ /* 0x000fe20000100a00 */
[----:B------:R0:W-:Y:S03]  /*2bf50*/  STL.64 [R1+0x88], R26 ;  /* 0x0000881a01007387 */ /* 0x0001e60000100a00 */
[----:B0-----:R-:W4:Y:S01]  /*2bf60*/  LDL.LU.64 R26, [R1+0x2a30] ;  /* 0x002a3000011a7983 */ /* 0x001f220000300a00 */
[----:B------:R-:W2:Y:S01]  /*2bf70*/  LDL.LU.64 R24, [R1+0x2a28] ;  /* 0x002a280001187983 */ /* 0x000ea20000300a00 */
[----:B---3--:R-:W-:Y:S02]  /*2bf80*/  HMMA.16816.F32.BF16 R16, R16, R4, R20 ;  /* 0x000000041010723c */ /* 0x008fe40000041814 */
[----:B------:R-:W3:Y:S01]  /*2bf90*/  LDL.LU.64 R22, [R1+0x2a20] ;  /* 0x002a200001167983 */ /* 0x000ee20000300a00 */
[----:B------:R-:W3:Y:S11]  /*2bfa0*/  LDL.LU.64 R20, [R1+0x2a18] ;  /* 0x002a180001147983 */ /* 0x000ef60000300a00 */
[----:B------:R-:W-:Y:S09]  /*2bfb0*/  @!UPT UIADD3 URZ, URZ, URZ, URZ ;  /* 0x0000003f3f3ff290 */ /* 0x000ff2000fffe03f */
[----:B------:R4:W-:Y:S01]  /*2bfc0*/  STL.64 [R1+0x70], R16 ;  /* 0x0000701001007387 */ /* 0x0009e20000100a00 */
[----:B------:R2:W-:Y:S02]  /*2bfd0*/  STL.64 [R1+0x78], R18 ;  /* 0x0000781201007387 */ /* 0x0005e40000100a00 */
[----:B----4-:R-:W-:Y:S01]  /*2bfe0*/  IMAD.MOV.U32 R16, RZ, RZ, R27 ;  /* 0x000000ffff107224 */ /* 0x010fe200078e001b */
[----:B--2---:R-:W-:Y:S01]  /*2bff0*/  MOV R18, R25 ;  /* 0x0000001900127202 */ /* 0x004fe20000000f00 */
[----:B------:R-:W-:Y:S01]  /*2c000*/  IMAD.MOV.U32 R19, RZ, RZ, R24 ;  /* 0x000000ffff137224 */ /* 0x000fe200078e0018 */
[----:B------:R-:W-:Y:S01]  /*2c010*/  MOV R17, R26 ;  /* 0x0000001a00117202 */ /* 0x000fe20000000f00 */
[----:B---3--:R-:W-:Y:S11]  /*2c020*/  HMMA.16816.F32.BF16 R12, R20, R8, R12 ;  /* 0x00000008140c723c */ /* 0x008ff6000004180c */
[----:B------:R-:W-:Y:S11]  /*2c030*/  @!UPT UIADD3 URZ, URZ, URZ, URZ ;  /* 0x0000003f3f3ff290 */ /* 0x000ff6000fffe03f */
[----:B------:R-:W-:Y:S01]  /*2c040*/  @!UPT UIADD3 URZ, URZ, URZ, URZ ;  /* 0x0000003f3f3ff290 */ /* 0x000fe2000fffe03f */
[----:B------:R-:W-:Y:S01]  /*2c050*/  STL [R1+0x60], R12 ;  /* 0x0000600c01007387 */ /* 0x000fe20000100800 */
[----:B------:R-:W-:Y:S02]  /*2c060*/  STL.64 [R1+0x2998], R18 ;  /* 0x0029981201007387 */ /* 0x000fe40000100a00 */
[----:B------:R0:W-:Y:S02]  /*2c070*/  STL.64 [R1+0x2990], R16 ;  /* 0x0029901001007387 */ /* 0x0001e40000100a00 */
[----:B0-----:R-:W2:Y:S01]  /*2c080*/  LDL.LU R16, [R1+0x260] ;  /* 0x0002600001107983 */ /* 0x001ea20000300800 */
[----:B------:R-:W2:Y:S02]  /*2c090*/  LDL.LU R17, [R1+0x264] ;  /* 0x0002640001117983 */ /* 0x000ea40000300800 */
[----:B------:R-:W3:Y:S02]  /*2c0a0*/  LDL.LU R18, [R1+0x268] ;  /* 0x0002680001127983 */ /* 0x000ee40000300800 */
[----:B------:R-:W3:Y:S02]  /*2c0b0*/  LDL.LU R19, [R1+0x26c] ;  /* 0x00026c0001137983 */ /* 0x000ee40000300800 */
[----:B---3--:R-:W-:Y:S01]  /*2c0c0*/  STL.64 [R1+0x29a8], R18 ;  /* 0x0029a81201007387 */ /* 0x008fe20000100a00 */
[----:B--2---:R0:W-:Y:S03]  /*2c0d0*/  STL.64 [R1+0x29a0], R16 ;  /* 0x0029a01001007387 */ /* 0x0041e60000100a00 */
[----:B0-----:R-:W2:Y:S01]  /*2c0e0*/  LDL.LU.64 R16, [R1] ;  /* 0x0000000001107983 */ /* 0x001ea20000300a00 */
[----:B------:R-:W-:-:S03]  /*2c0f0*/  MOV R2, R14 ;  /* 0x0000000e00027202 */ /* 0x000fc60000000f00 */
[----:B--2---:R0:W-:Y:S04]  /*2c100*/  STL.64 [R1+0x29f8], R16 ;  /* 0x0029f81001007387 */ /* 0x0041e80000100a00 */
[----:B0-----:R-:W2:Y:S01]  /*2c110*/  LDL.LU R16, [R1+0xc0] ;  /* 0x0000c00001107983 */ /* 0x001ea20000300800 */
[----:B------:R-:W2:Y:S02]  /*2c120*/  LDL.LU R17, [R1+0xc4] ;  /* 0x0000c40001117983 */ /* 0x000ea40000300800 */
[----:B------:R-:W2:Y:S02]  /*2c130*/  LDL.LU R18, [R1+0xc8] ;  /* 0x0000c80001127983 */ /* 0x000ea40000300800 */
[----:B------:R-:W2:Y:S01]  /*2c140*/  LDL.LU R19, [R1+0xcc] ;  /* 0x0000cc0001137983 */ /* 0x000ea20000300800 */
[----:B------:R-:W3:Y:S01]  /*2c150*/  LDL R14, [R1+0x640] ;  /* 0x00064000010e7983 */ /* 0x000ee20000100800 */
[----:B------:R-:W-:Y:S01]  /*2c160*/  IMAD.MOV.U32 R0, RZ, RZ, R13 ;  /* 0x000000ffff007224 */ /* 0x000fe200078e000d */
[----:B------:R-:W-:Y:S01]  /*2c170*/  MOV R3, R15 ;  /* 0x0000000f00037202 */ /* 0x000fe20000000f00 */
[----:B------:R-:W-:Y:S01]  /*2c180*/  MOV R15, R29 ;  /* 0x0000001d000f7202 */ /* 0x000fe20000000f00 */
[----:B---3--:R0:W-:Y:S01]  /*2c190*/  STL [R1+0x29b0], R14 ;  /* 0x0029b00e01007387 */ /* 0x0081e20000100800 */
[----:B------:R-:W3:Y:S02]  /*2c1a0*/  LDL.LU R12, [R1+0x2c0] ;  /* 0x0002c000010c7983 */ /* 0x000ee40000300800 */
[----:B------:R-:W3:Y:S01]  /*2c1b0*/  LDL.LU R13, [R1+0x2c4] ;  /* 0x0002c400010d7983 */ /* 0x000ee20000300800 */
[----:B0-----:R-:W-:-:S02]  /*2c1c0*/  MOV R14, R28 ;  /* 0x0000001c000e7202 */ /* 0x001fc40000000f00 */
[----:B------:R-:W4:Y:S01]  /*2c1d0*/  LDL.LU R28, [R1+0x2a14] ;  /* 0x002a1400011c7983 */ /* 0x000f220000300800 */
[----:B------:R-:W2:Y:S02]  /*2c1e0*/  LDL.LU R29, [R1+0x2a10] ;  /* 0x002a1000011d7983 */ /* 0x000ea40000300800 */
[----:B------:R-:W2:Y:S02]  /*2c1f0*/  LDL.LU R24, [R1+0xe0] ;  /* 0x0000e00001187983 */ /* 0x000ea40000300800 */
[----:B------:R-:W2:Y:S01]  /*2c200*/  LDL.LU R25, [R1+0xe4] ;  /* 0x0000e40001197983 */ /* 0x000ea20000300800 */
[----:B------:R-:W2:Y:S01]  /*2c210*/  LDL.LU R26, [R1+0xe8] ;  /* 0x0000e800011a7983 */ /* 0x000ea20000300800 */
[----:B------:R-:W2:Y:S03]  /*2c220*/  LDL.LU R27, [R1+0xec] ;  /* 0x0000ec00011b7983 */ /* 0x000ea60000300800 */
[----:B--2---:R-:W-:Y:S01]  /*2c230*/  STL.64 [R1+0x29f0], R26 ;  /* 0x0029f01a01007387 */ /* 0x004fe20000100a00 */
[----:B------:R0:W-:Y:S03]  /*2c240*/  STL.64 [R1+0x29e8], R24 ;  /* 0x0029e81801007387 */ /* 0x0001e60000100a00 */
[----:B0-----:R-:W2:Y:S01]  /*2c250*/  LDL.LU R24, [R1+0x300] ;  /* 0x0003000001187983 */ /* 0x001ea20000300800 */
[----:B------:R-:W2:Y:S02]  /*2c260*/  LDL.LU R25, [R1+0x304] ;  /* 0x0003040001197983 */ /* 0x000ea40000300800 */
[----:B------:R-:W2:Y:S02]  /*2c270*/  LDL.LU R26, [R1+0x308] ;  /* 0x00030800011a7983 */ /* 0x000ea40000300800 */
[----:B------:R-:W2:Y:S02]  /*2c280*/  LDL.LU R27, [R1+0x30c] ;  /* 0x00030c00011b7983 */ /* 0x000ea40000300800 */
[----:B--2---:R-:W-:Y:S01]  /*2c290*/  STL.64 [R1+0x2a08], R26 ;  /* 0x002a081a01007387 */ /* 0x004fe20000100a00 */
[----:B------:R0:W-:Y:S03]  /*2c2a0*/  STL.64 [R1+0x2a00], R24 ;  /* 0x002a001801007387 */ /* 0x0001e60000100a00 */
[----:B0-----:R-:W2:Y:S01]  /*2c2b0*/  LDL.LU.64 R24, [R1+0x20] ;  /* 0x0000200001187983 */ /* 0x001ea20000300a00 */
[----:B------:R-:W-:Y:S02]  /*2c2c0*/  STL.64 [R1+0x29c0], R14 ;  /* 0x0029c00e01007387 */ /* 0x000fe40000100a00 */
[----:B---3--:R0:W-:Y:S02]  /*2c2d0*/  STL.64 [R1+0x29b8], R12 ;  /* 0x0029b80c01007387 */ /* 0x0081e40000100a00 */
[----:B0-----:R-:W3:Y:S01]  /*2c2e0*/  LDL.LU R12, [R1+0x2d0] ;  /* 0x0002d000010c7983 */ /* 0x001ee20000300800 */
[----:B------:R-:W3:Y:S02]  /*2c2f0*/  LDL.LU R13, [R1+0x2d4] ;  /* 0x0002d400010d7983 */ /* 0x000ee40000300800 */
[----:B------:R-:W3:Y:S02]  /*2c300*/  LDL.LU R14, [R1+0x2d8] ;  /* 0x0002d800010e7983 */ /* 0x000ee40000300800 */
[----:B------:R-:W3:Y:S01]  /*2c310*/  LDL.LU R15, [R1+0x2dc] ;  /* 0x0002dc00010f7983 */ /* 0x000ee20000300800 */
[----:B--2---:R-:W-:Y:S01]  /*2c320*/  HMMA.16816.F32.BF16 R16, R20, R24, R16 ;  /* 0x000000181410723c */ /* 0x004fe20000041810 */
[----:B------:R-:W-:Y:S01]  /*2c330*/  MOV R10, R24 ;  /* 0x00000018000a7202 */ /* 0x000fe20000000f00 */
[----:B------:R-:W-:Y:S01]  /*2c340*/  IMAD.MOV.U32 R6, RZ, RZ, R25 ;  /* 0x000000ffff067224 */ /* 0x000fe200078e0019 */
[----:B---3--:R-:W-:Y:S01]  /*2c350*/  STL.64 [R1+0x29d0], R14 ;  /* 0x0029d00e01007387 */ /* 0x008fe20000100a00 */
[----:B------:R0:W-:Y:S03]  /*2c360*/  STL.64 [R1+0x29c8], R12 ;  /* 0x0029c80c01007387 */ /* 0x0001e60000100a00 */
[----:B0-----:R-:W2:Y:S01]  /*2c370*/  LDL.LU R12, [R1+0x2e0] ;  /* 0x0002e000010c7983 */ /* 0x001ea20000300800 */
[----:B------:R-:W2:Y:S02]  /*2c380*/  LDL.LU R13, [R1+0x2e4] ;  /* 0x0002e400010d7983 */ /* 0x000ea40000300800 */
[----:B------:R-:W3:Y:S02]  /*2c390*/  LDL R7, [R1+0x1514] ;  /* 0x0015140001077983 */ /* 0x000ee40000100800 */
[----:B------:R-:W-:Y:S01]  /*2c3a0*/  STL [R1+0x283c], R3 ;  /* 0x00283c0301007387 */ /* 0x000fe20000100800 */
[----:B------:R-:W-:Y:S01]  /*2c3b0*/  STL [R1+0x2838], R2 ;  /* 0x0028380201007387 */ /* 0x000fe20000100800 */
[----:B------:R-:W-:Y:S02]  /*2c3c0*/  STL [R1+0x2834], R0 ;  /* 0x0028340001007387 */ /* 0x000fe40000100800 */
[----:B------:R-:W2:Y:S02]  /*2c3d0*/  LDL.LU.64 R26, [R1+0x2a08] ;  /* 0x002a0800011a7983 */ /* 0x000ea40000300a00 */
[----:B------:R-:W2:Y:S05]  /*2c3e0*/  LDL.LU.64 R24, [R1+0x2a00] ;  /* 0x002a000001187983 */ /* 0x000eaa0000300a00 */
[----:B------:R0:W-:Y:S04]  /*2c3f0*/  STL.64 [R1+0x50], R16 ;  /* 0x0000501001007387 */ /* 0x0001e80000100a00 */
[----:B0-----:R-:W2:Y:S01]  /*2c400*/  LDL.LU.64 R16, [R1+0x29f8] ;  /* 0x0029f80001107983 */ /* 0x001ea20000300a00 */
[----:B----4-:R-:W-:Y:S01]  /*2c410*/  MOV R15, R28 ;  /* 0x0000001c000f7202 */ /* 0x010fe20000000f00 */
[----:B------:R-:W-:Y:S01]  /*2c420*/  IMAD.MOV.U32 R14, RZ, RZ, R29 ;  /* 0x000000ffff0e7224 */ /* 0x000fe200078e001d */
[----:B------:R-:W-:-:S02]  /*2c430*/  MOV R28, R19 ;  /* 0x00000013001c7202 */ /* 0x000fc40000000f00 */
[----:B------:R-:W-:-:S03]  /*2c440*/  MOV R29, R18 ;  /* 0x00000012001d7202 */ /* 0x000fc60000000f00 */
[----:B------:R-:W-:Y:S02]  /*2c450*/  STL [R1+0x2964], R28 ;  /* 0x0029641c01007387 */ /* 0x000fe40000100800 */
[----:B------:R-:W-:Y:S01]  /*2c460*/  STL [R1+0x2960], R29 ;  /* 0x0029601d01007387 */ /* 0x000fe20000100800 */
[C---:B--2---:R-:W-:Y:S11]  /*2c470*/  HMMA.16816.F32.BF16 R24, R20.reuse, R16, R24 ;  /* 0x000000101418723c */ /* 0x044ff60000041818 */
[----:B------:R-:W-:Y:S11]  /*2c480*/  @!UPT UIADD3 URZ, URZ, URZ, URZ ;  /* 0x0000003f3f3ff290 */ /* 0x000ff6000fffe03f */
[----:B------:R-:W-:Y:S01]  /*2c490*/  @!UPT UIADD3 URZ, URZ, URZ, URZ ;  /* 0x0000003f3f3ff290 */ /* 0x000fe2000fffe03f */
[----:B------:R0:W-:Y:S01]  /*2c4a0*/  STL [R1+0x90], R24 ;  /* 0x0000901801007387 */ /* 0x0001e20000100800 */
[----:B------:R-:W-:Y:S02]  /*2c4b0*/  MOV R2, R26 ;  /* 0x0000001a00027202 */ /* 0x000fe40000000f00 */
[----:B------:R-:W-:Y:S01]  /*2c4c0*/  MOV R0, R27 ;  /* 0x0000001b00007202 */ /* 0x000fe20000000f00 */
[----:B------:R-:W-:Y:S01]  /*2c4d0*/  IMAD.MOV.U32 R3, RZ, RZ, R25 ;  /* 0x000000ffff037224 */ /* 0x000fe200078e0019 */
[----:B------:R-:W2:Y:S04]  /*2c4e0*/  LDL.LU.64 R26, [R1+0x29f0] ;  /* 0x0029f000011a7983 */ /* 0x000ea80000300a00 */
[----:B0-----:R-:W2:Y:S01]  /*2c4f0*/  LDL.LU.64 R24, [R1+0x29e8] ;  /* 0x0029e80001187983 */ /* 0x001ea20000300a00 */
[----:B------:R-:W-:Y:S02]  /*2c500*/  STL [R1+0x2970], R0 ;  /* 0x0029700001007387 */ /* 0x000fe40000100800 */
[----:B------:R-:W-:Y:S02]  /*2c510*/  STL [R1+0x296c], R2 ;  /* 0x00296c0201007387 */ /* 0x000fe40000100800 */
[----:B------:R-:W-:Y:S01]  /*2c520*/  STL [R1+0x2968], R3 ;  /* 0x0029680301007387 */ /* 0x000fe20000100800 */
        /* <DEDUP_REMOVED lines=23> */
[----:B------:R-:W-:Y:S01]  /*2c6a0*/  IMAD.MOV.U32 R6, RZ, RZ, R17 ;  /* 0x000000ffff067224 */ /* 0x000fe200078e0011 */
[----:B0-----:R-:W4:Y:S01]  /*2c6b0*/  LDL.LU R20, [R1+0x210] ;  /* 0x0002100001147983 */ /* 0x001f220000300800 */
[----:B------:R-:W4:Y:S02]  /*2c6c0*/  LDL.LU R21, [R1+0x214] ;  /* 0x0002140001157983 */ /* 0x000f240000300800 */
[----:B------:R-:W4:Y:S02]  /*2c6d0*/  LDL.LU R22, [R1+0x218] ;  /* 0x0002180001167983 */ /* 0x000f240000300800 */
[----:B------:R-:W4:Y:S01]  /*2c6e0*/  LDL.LU R23, [R1+0x21c] ;  /* 0x00021c0001177983 */ /* 0x000f220000300800 */
[C---:B--2---:R-:W-:Y:S11]  /*2c6f0*/  HMMA.16816.F32.BF16 R12, R24.reuse, R16, R12 ;  /* 0x00000010180c723c */ /* 0x044ff6000004180c */
[----:B------:R-:W-:Y:S11]  /*2c700*/  @!UPT UIADD3 URZ, URZ, URZ, URZ ;  /* 0x0000003f3f3ff290 */ /* 0x000ff6000fffe03f */
[----:B------:R-:W-:Y:S01]  /*2c710*/  @!UPT UIADD3 URZ, URZ, URZ, URZ ;  /* 0x0000003f3f3ff290 */ /* 0x000fe2000fffe03f */
[----:B------:R0:W-:Y:S01]  /*2c720*/  STL.64 [R1+0x120], R12 ;  /* 0x0001200c01007387 */ /* 0x0001e20000100a00 */
[----:B------:R1:W-:Y:S01]  /*2c730*/  STL.64 [R1+0x128], R14 ;  /* 0x0001280e01007387 */ /* 0x0003e20000100a00 */
[----:B0-----:R-:W-:Y:S02]  /*2c740*/  MOV R12, R16 ;  /* 0x00000010000c7202 */ /* 0x001fe40000000f00 */
[----:B-1----:R-:W2:Y:S01]  /*2c750*/  LDL.LU R14, [R1+0x29b0] ;  /* 0x0029b000010e7983 */ /* 0x002ea20000300800 */
[----:B------:R-:W2:Y:S02]  /*2c760*/  LDL.LU.64 R18, [R1+0x29a8] ;  /* 0x0029a80001127983 */ /* 0x000ea40000300a00 */
[----:B------:R-:W2:Y:S02]  /*2c770*/  LDL.LU.64 R16, [R1+0x29a0] ;  /* 0x0029a00001107983 */ /* 0x000ea40000300a00 */
[----:B--2---:R-:W-:Y:S01]  /*2c780*/  HMMA.16816.F32.BF16 R24, R24, R4, R16 ;  /* 0x000000041818723c */ /* 0x004fe20000041810 */
[----:B------:R-:W4:Y:S01]  /*2c790*/  LDL.LU.64 R18, [R1+0x2998] ;  /* 0x0029980001127983 */ /* 0x000f220000300a00 */
[----:B------:R-:W4:Y:S11]  /*2c7a0*/  LDL.LU.64 R16, [R1+0x2990] ;  /* 0x0029900001107983 */ /* 0x000f360000300a00 */
[----:B------:R-:W-:Y:S10]  /*2c7b0*/  @!UPT UIADD3 URZ, URZ, URZ, URZ ;  /* 0x0000003f3f3ff290 */ /* 0x000ff4000fffe03f */
[----:B------:R0:W-:Y:S01]  /*2c7c0*/  STL.64 [R1+0x110], R24 ;  /* 0x0001101801007387 */ /* 0x0001e20000100a00 */
[----:B------:R1:W-:Y:S03]  /*2c7d0*/  STL.64 [R1+0x118], R26 ;  /* 0x0001181a01007387 */ /* 0x0003e60000100a00 */
[----:B0-----:R-:W2:Y:S01]  /*2c7e0*/  LDL.LU R24, [R1+0x250] ;  /* 0x0002500001187983 */ /* 0x001ea20000300800 */
[----:B------:R-:W2:Y:S02]  /*2c7f0*/  LDL.LU R25, [R1+0x254] ;  /* 0x0002540001197983 */ /* 0x000ea40000300800 */
[----:B-1----:R-:W2:Y:S02]  /*2c800*/  LDL.LU R26, [R1+0x258] ;  /* 0x00025800011a7983 */ /* 0x002ea40000300800 */
[----:B------:R-:W2:Y:S01]  /*2c810*/  LDL.LU R27, [R1+0x25c] ;  /* 0x00025c00011b7983 */ /* 0x000ea20000300800 */
[----:B------:R-:W2:Y:S01]  /*2c820*/  LDL R15, [R1+0x1510] ;  /* 0x00151000010f7983 */ /* 0x000ea20000100800 */
[----:B------:R-:W-:Y:S01]  /*2c830*/  STL [R1+0x2974], R5 ;  /* 0x0029740501007387 */ /* 0x000fe20000100800 */
[----:B----4-:R-:W-:Y:S02]  /*2c840*/  HMMA.16816.F32.BF16 R16, R16, R8, R20 ;  /* 0x000000081010723c */ /* 0x010fe40000041814 */
[----:B------:R-:W2:Y:S01]  /*2c850*/  LDL.LU.64 R20, [R1+0x2988] ;  /* 0x0029880001147983 */ /* 0x000ea20000300a00 */
[----:B------:R-:W4:Y:S02]  /*2c860*/  LDL.LU.64 R10, [R1+0x2980] ;  /* 0x00298000010a7983 */ /* 0x000f240000300a00 */
[----:B------:R-:W2:Y:S11]  /*2c870*/  LDL.LU.64 R8, [R1+0x2978] ;  /* 0x0029780001087983 */ /* 0x000eb60000300a00 */
[----:B------:R-:W-:Y:S07]  /*2c880*/  @!UPT UIADD3 URZ, URZ, URZ, URZ ;  /* 0x0000003f3f3ff290 */ /* 0x000fee000fffe03f */
[----:B------:R-:W-:Y:S01]  /*2c890*/  STL.64 [R1+0x100], R16 ;  /* 0x0001001001007387 */ /* 0x000fe20000100a00 */
[----:B------:R-:W-:Y:S02]  /*2c8a0*/  STL.64 [R1+0x108], R18 ;  /* 0x0001081201007387 */ /* 0x000fe40000100a00 */
[----:B------:R-:W0:Y:S02]  /*2c8b0*/  LDSM.16.MT88.4 R16, [R14+0xb000] ;  /* 0x00b000000e10783b */ /* 0x000e240000004200 */
[----:B0-----:R-:W-:Y:S02]  /*2c8c0*/  MOV R5, R16 ;  /* 0x0000001000057202 */ /* 0x001fe40000000f00 */
[----:B------:R-:W-:Y:S01]  /*2c8d0*/  MOV R0, R17 ;  /* 0x0000001100007202 */ /* 0x000fe20000000f00 */
[----:B------:R-:W-:Y:S01]  /*2c8e0*/  IMAD.MOV.U32 R2, RZ, RZ, R18 ;  /* 0x000000ffff027224 */ /* 0x000fe200078e0012 */
[----:B------:R-:W-:Y:S02]  /*2c8f0*/  MOV R3, R19 ;  /* 0x0000001300037202 */ /* 0x000fe40000000f00 */
[----:B------:R-:W0:Y:S04]  /*2c900*/  LDSM.16.MT88.4 R16, [R14+0xb080] ;  /* 0x00b080000e10783b */ /* 0x000e280000004200 */
[----:B0-----:R-:W-:Y:S01]  /*2c910*/  STL.64 [R1+0x28e8], R18 ;  /* 0x0028e81201007387 */ /* 0x001fe20000100a00 */
[----:B------:R0:W-:Y:S03]  /*2c920*/  STL.64 [R1+0x28e0], R16 ;  /* 0x0028e01001007387 */ /* 0x0001e60000100a00 */
[----:B0-----:R-:W2:Y:S01]  /*2c930*/  LDL.LU.64 R16, [R1+0x40] ;  /* 0x0000400001107983 */ /* 0x001ea20000300a00 */
[----:B------:R-:W2:Y:S02]  /*2c940*/  LDL.LU.64 R18, [R1+0x48] ;  /* 0x0000480001127983 */ /* 0x000ea40000300a00 */
[----:B--2---:R-:W-:Y:S01]  /*2c950*/  HMMA.16816.F32.BF16 R24, R16, R20, R24 ;  /* 0x000000141018723c */ /* 0x004fe20000041818 */
[----:B---3--:R-:W0:Y:S04]  /*2c960*/  LDSM.16.MT88.4 R20, [R7+0xb000] ;  /* 0x00b000000714783b */ /* 0x008e280000004200 */
[----:B0-----:R-:W-:Y:S11]  /*2c970*/  STL.64 [R1+0x2898], R22 ;  /* 0x0028981601007387 */ /* 0x001ff60000100a00 */
[----:B------:R-:W-:Y:S07]  /*2c980*/  @!UPT UIADD3 URZ, URZ, URZ, URZ ;  /* 0x0000003f3f3ff290 */ /* 0x000fee000fffe03f */
[----:B------:R-:W-:Y:S02]  /*2c990*/  STL.64 [R1+0xf0], R24 ;  /* 0x0000f01801007387 */ /* 0x000fe40000100a00 */
[----:B------:R-:W-:Y:S02]  /*2c9a0*/  STL.64 [R1+0xf8], R26 ;  /* 0x0000f81a01007387 */ /* 0x000fe40000100a00 */
[----:B------:R-:W0:Y:S04]  /*2c9b0*/  LDSM.16.MT88.4 R24, [R7+0xb080] ;  /* 0x00b080000718783b */ /* 0x000e280000004200 */
[----:B------:R-:W-:Y:S04]  /*2c9c0*/  STL.64 [R1+0x2890], R20 ;  /* 0x0028901401007387 */ /* 0x000fe80000100a00 */
[----:B0-----:R-:W-:Y:S01]  /*2c9d0*/  STL.64 [R1+0x2848], R26 ;  /* 0x0028481a01007387 */ /* 0x001fe20000100a00 */
[----:B------:R0:W-:Y:S03]  /*2c9e0*/  STL.64 [R1+0x2840], R24 ;  /* 0x0028401801007387 */ /* 0x0001e60000100a00 */
[----:B0-----:R-:W2:Y:S01]  /*2c9f0*/  LDL.LU R24, [R1+0x2b0] ;  /* 0x0002b00001187983 */ /* 0x001ea20000300800 */
[----:B------:R-:W2:Y:S02]  /*2ca00*/  LDL.LU R25, [R1+0x2b4] ;  /* 0x0002b40001197983 */ /* 0x000ea40000300800 */
[----:B------:R-:W2:Y:S02]  /*2ca10*/  LDL.LU R26, [R1+0x2b8] ;  /* 0x0002b800011a7983 */ /* 0x000ea40000300800 */
[----:B------:R-:W2:Y:S01]  /*2ca20*/  LDL.LU R27, [R1+0x2bc] ;  /* 0x0002bc00011b7983 */ /* 0x000ea20000300800 */
[----:B------:R-:W-:Y:S01]  /*2ca30*/  MOV R20, R12 ;  /* 0x0000000c00147202 */ /* 0x000fe20000000f00 */
[----:B------:R-:W-:-:S07]  /*2ca40*/  IMAD.MOV.U32 R21, RZ, RZ, R6 ;  /* 0x000000ffff157224 */ /* 0x000fce00078e0006 */
[----:B--2---:R-:W-:Y:S07]  /*2ca50*/  HMMA.16816.F32.BF16 R20, R16, R20, R24 ;  /* 0x000000141014723c */ /* 0x004fee0000041818 */
[----:B------:R-:W-:Y:S02]  /*2ca60*/  MOV R26, R9 ;  /* 0x00000009001a7202 */ /* 0x000fe40000000f00 */
[----:B------:R-:W-:Y:S02]  /*2ca70*/  MOV R27, R8 ;  /* 0x00000008001b7202 */ /* 0x000fe40000000f00 */
[----:B----4-:R-:W-:Y:S01]  /*2ca80*/  MOV R24, R11 ;  /* 0x0000000b00187202 */ /* 0x010fe20000000f00 */
[----:B------:R-:W-:-:S02]  /*2ca90*/  IMAD.MOV.U32 R25, RZ, RZ, R10 ;  /* 0x000000ffff197224 */ /* 0x000fc400078e000a */
[----:B------:R-:W0:Y:S01]  /*2caa0*/  LDSM.16.MT88.4 R8, [R15+0xb000] ;  /* 0x00b000000f08783b */ /* 0x000e220000004200 */
[----:B------:R-:W-:-:S08]  /*2cab0*/  MOV R28, R16 ;  /* 0x00000010001c7202 */ /* 0x000fd00000000f00 */
[----:B------:R-:W-:Y:S01]  /*2cac0*/  STL.64 [R1+0xe0], R20 ;  /* 0x0000e01401007387 */ /* 0x000fe20000100a00 */
[----:B------:R-:W-:Y:S02]  /*2cad0*/  STL.64 [R1+0xe8], R22 ;  /* 0x0000e81601007387 */ /* 0x000fe40000100a00 */
[----:B------:R1:W-:Y:S02]  /*2cae0*/  STL.64 [R1+0x2858], R26 ;  /* 0x0028581a01007387 */ /* 0x0003e40000100a00 */
[----:B------:R-:W-:Y:S02]  /*2caf0*/  STL.64 [R1+0x2850], R24 ;  /* 0x0028501801007387 */ /* 0x000fe40000100a00 */
[----:B------:R-:W-:Y:S01]  /*2cb00*/  IMAD.MOV.U32 R7, RZ, RZ, R18 ;  /* 0x000000ffff077224 */ /* 0x000fe200078e0012 */
[----:B------:R-:W-:Y:S02]  /*2cb10*/  MOV R6, R19 ;  /* 0x0000001300067202 */ /* 0x000fe40000000f00 */
[----:B------:R-:W-:Y:S01]  /*2cb20*/  MOV R29, R17 ;  /* 0x00000011001d7202 */ /* 0x000fe20000000f00 */
[----:B------:R-:W2:Y:S04]  /*2cb30*/  LDSM.16.MT88.4 R12, [R15+0xb080] ;  /* 0x00b080000f0c783b */ /* 0x000ea80000004200 */
[----:B-1----:R-:W3:Y:S04]  /*2cb40*/  LDL.64 R26, [R1+0x8] ;  /* 0x00000800011a7983 */ /* 0x002ee80000100a00 */
[----:B---3--:R-:W-:Y:S01]  /*2cb50*/  STL.64 [R1+0x2910], R26 ;  /* 0x0029101a01007387 */ /* 0x008fe20000100a00 */
[----:B0-----:R-:W-:Y:S02]  /*2cb60*/  STL.64 [R1+0x2810], R10 ;  /* 0x0028100a01007387 */ /* 0x001fe40000100a00 */
[----:B------:R0:W-:Y:S02]  /*2cb70*/  STL.64 [R1+0x2808], R8 ;  /* 0x0028080801007387 */ /* 0x0001e40000100a00 */
[----:B0-----:R-:W3:Y:S01]  /*2cb80*/  LDL.LU R8, [R1+0x190] ;  /* 0x0001900001087983 */ /* 0x001ee20000300800 */
[----:B------:R-:W3:Y:S02]  /*2cb90*/  LDL.LU R9, [R1+0x194] ;  /* 0x0001940001097983 */ /* 0x000ee40000300800 */
[----:B------:R-:W4:Y:S02]  /*2cba0*/  LDL.LU R10, [R1+0x198] ;  /* 0x00019800010a7983 */ /* 0x000f240000300800 */
[----:B------:R-:W4:Y:S01]  /*2cbb0*/  LDL.LU R11, [R1+0x19c] ;  /* 0x00019c00010b7983 */ /* 0x000f220000300800 */
[----:B------:R-:W2:Y:S01]  /*2cbc0*/  LDL.LU R20, [R1+0x1c0] ;  /* 0x0001c00001147983 */ /* 0x000ea20000300800 */
        /* <DEDUP_REMOVED lines=8> */
[----:B------:R-:W2:Y:S02]  /*2cc50*/  LDL.LU R23, [R1+0x20c] ;  /* 0x00020c0001177983 */ /* 0x000ea40000300800 */
[----:B--2---:R0:W-:Y:S01]  /*2cc60*/  STL.64 [R1+0x28b8], R22 ;  /* 0x0028b81601007387 */ /* 0x0041e20000100a00 */
[----:B------:R-:W-:Y:S03]  /*2cc70*/  STL.64 [R1+0x28b0], R20 ;  /* 0x0028b01401007387 */ /* 0x000fe60000100a00 */
[----:B0-----:R-:W2:Y:S04]  /*2cc80*/  LDL R22, [R1+0x28] ;  /* 0x0000280001167983 */ /* 0x001ea80000100800 */
[----:B------:R-:W2:Y:S01]  /*2cc90*/  LDL R23, [R1+0x2c] ;  /* 0x00002c0001177983 */ /* 0x000ea20000100800 */
[----:B------:R-:W-:Y:S01]  /*2cca0*/  IMAD.MOV.U32 R16, RZ, RZ, R5 ;  /* 0x000000ffff107224 */ /* 0x000fe200078e0005 */
[----:B------:R-:W-:Y:S01]  /*2ccb0*/  MOV R18, R2 ;  /* 0x0000000200127202 */ /* 0x000fe20000000f00 */
[----:B------:R-:W-:Y:S01]  /*2ccc0*/  IMAD.MOV.U32 R19, RZ, RZ, R3 ;  /* 0x000000ffff137224 */ /* 0x000fe200078e0003 */
[----:B------:R-:W-:Y:S01]  /*2ccd0*/  MOV R17, R0 ;  /* 0x0000000000117202 */ /* 0x000fe20000000f00 */
[----:B--2---:R-:W-:Y:S01]  /*2cce0*/  STL.64 [R1+0x2918], R22 ;  /* 0x0029181601007387 */ /* 0x004fe20000100a00 */
[----:B------:R-:W2:Y:S02]  /*2ccf0*/  LDL.LU R5, [R1+0x2974] ;  /* 0x0029740001057983 */ /* 0x000ea40000300800 */
[----:B------:R-:W2:Y:S02]  /*2cd00*/  LDL.LU R0, [R1+0x2970] ;  /* 0x0029700001007983 */ /* 0x000ea40000300800 */
[----:B------:R-:W2:Y:S01]  /*2cd10*/  LDL.LU R2, [R1+0x296c] ;  /* 0x00296c0001027983 */ /* 0x000ea20000300800 */
[----:B------:R-:W2:Y:S01]  /*2cd20*/  LDL.LU R3, [R1+0x2968] ;  /* 0x0029680001037983 */ /* 0x000ea20000300800 */
[----:B------:R-:W-:Y:S02]  /*2cd30*/  STL.64 [R1+0x2928], R18 ;  /* 0x0029281201007387 */ /* 0x000fe40000100a00 */
[----:B------:R-:W-:Y:S02]  /*2cd40*/  STL.64 [R1+0x2920], R16 ;  /* 0x0029201001007387 */ /* 0x000fe40000100a00 */
[----:B----4-:R-:W-:Y:S01]  /*2cd50*/  STL.64 [R1+0x2868], R10 ;  /* 0x0028680a01007387 */ /* 0x010fe20000100a00 */
[----:B---3--:R0:W-:Y:S04]  /*2cd60*/  STL.64 [R1+0x2860], R8 ;  /* 0x0028600801007387 */ /* 0x0081e80000100a00 */
[----:B0-----:R-:W3:Y:S01]  /*2cd70*/  LDL.LU R8, [R1+0x1d0] ;  /* 0x0001d00001087983 */ /* 0x001ee20000300800 */
[----:B------:R-:W3:Y:S02]  /*2cd80*/  LDL.LU R9, [R1+0x1d4] ;  /* 0x0001d40001097983 */ /* 0x000ee40000300800 */
[----:B------:R-:W4:Y:S02]  /*2cd90*/  LDL.LU R10, [R1+0x1d8] ;  /* 0x0001d800010a7983 */ /* 0x000f240000300800 */
[----:B------:R-:W4:Y:S02]  /*2cda0*/  LDL.LU R11, [R1+0x1dc] ;  /* 0x0001dc00010b7983 */ /* 0x000f240000300800 */
[----:B----4-:R-:W-:Y:S01]  /*2cdb0*/  STL.64 [R1+0x2878], R10 ;  /* 0x0028780a01007387 */ /* 0x010fe20000100a00 */
[----:B---3--:R0:W-:Y:S03]  /*2cdc0*/  STL.64 [R1+0x2870], R8 ;  /* 0x0028700801007387 */ /* 0x0081e60000100a00 */
[----:B0-----:R-:W3:Y:S01]  /*2cdd0*/  LDL.LU R8, [R1+0x1e0] ;  /* 0x0001e00001087983 */ /* 0x001ee20000300800 */
[----:B------:R-:W3:Y:S02]  /*2cde0*/  LDL.LU R9, [R1+0x1e4] ;  /* 0x0001e40001097983 */ /* 0x000ee40000300800 */
[----:B------:R-:W4:Y:S02]  /*2cdf0*/  LDL.LU R10, [R1+0x1e8] ;  /* 0x0001e800010a7983 */ /* 0x000f240000300800 */
[----:B------:R-:W4:Y:S01]  /*2ce00*/  LDL.LU R11, [R1+0x1ec] ;  /* 0x0001ec00010b7983 */ /* 0x000f220000300800 */
[----:B------:R-:W2:Y:S01]  /*2ce10*/  LDL.LU R24, [R1+0x280] ;  /* 0x0002800001187983 */ /* 0x000ea20000300800 */
[----:B------:R-:W2:Y:S02]  /*2ce20*/  LDL.LU R25, [R1+0x284] ;  /* 0x0002840001197983 */ /* 0x000ea40000300800 */
[----:B------:R-:W2:Y:S02]  /*2ce30*/  LDL.LU R26, [R1+0x288] ;  /* 0x00028800011a7983 */ /* 0x000ea40000300800 */
[----:B------:R-:W2:Y:S01]  /*2ce40*/  LDL.LU R27, [R1+0x28c] ;  /* 0x00028c00011b7983 */ /* 0x000ea20000300800 */
[----:B------:R-:W-:-:S02]  /*2ce50*/  MOV R16, R28 ;  /* 0x0000001c00107202 */ /* 0x000fc40000000f00 */
[----:B------:R-:W-:Y:S01]  /*2ce60*/  MOV R17, R29 ;  /* 0x0000001d00117202 */ /* 0x000fe20000000f00 */
[----:B------:R-:W-:Y:S01]  /*2ce70*/  IMAD.MOV.U32 R18, RZ, RZ, R7 ;  /* 0x000000ffff127224 */ /* 0x000fe200078e0007 */
[----:B------:R-:W-:Y:S01]  /*2ce80*/  MOV R19, R6 ;  /* 0x0000000600137202 */ /* 0x000fe20000000f00 */
[----:B--2---:R-:W-:Y:S01]  /*2ce90*/  STL.64 [R1+0x2938], R26 ;  /* 0x0029381a01007387 */ /* 0x004fe20000100a00 */
[----:B------:R0:W-:Y:S02]  /*2cea0*/  STL.64 [R1+0x2930], R24 ;  /* 0x0029301801007387 */ /* 0x0001e40000100a00 */
[----:B------:R-:W2:Y:S02]  /*2ceb0*/  LDL.LU R20, [R1+0x290] ;  /* 0x0002900001147983 */ /* 0x000ea40000300800 */
[----:B------:R-:W2:Y:S01]  /*2cec0*/  LDL.LU R21, [R1+0x294] ;  /* 0x0002940001157983 */ /* 0x000ea20000300800 */
[----:B------:R-:W2:Y:S01]  /*2ced0*/  LDL.LU R22, [R1+0x298] ;  /* 0x0002980001167983 */ /* 0x000ea20000300800 */
[----:B------:R-:W2:Y:S02]  /*2cee0*/  LDL.LU R23, [R1+0x29c] ;  /* 0x00029c0001177983 */ /* 0x000ea40000300800 */
[----:B------:R-:W2:Y:S02]  /*2cef0*/  LDL.LU R28, [R1+0x2964] ;  /* 0x00296400011c7983 */ /* 0x000ea40000300800 */
[----:B------:R-:W2:Y:S01]  /*2cf00*/  LDL.LU R29, [R1+0x2960] ;  /* 0x00296000011d7983 */ /* 0x000ea20000300800 */
[----:B------:R-:W2:Y:S01]  /*2cf10*/  LDL.LU R7, [R1+0x295c] ;  /* 0x00295c0001077983 */ /* 0x000ea20000300800 */
[----:B------:R-:W2:Y:S03]  /*2cf20*/  LDL.LU R6, [R1+0x2958] ;  /* 0x0029580001067983 */ /* 0x000ea60000300800 */
[----:B0-----:R-:W2:Y:S01]  /*2cf30*/  LDL.LU R24, [R1+0x2a0] ;  /* 0x0002a00001187983 */ /* 0x001ea20000300800 */
[----:B------:R-:W2:Y:S02]  /*2cf40*/  LDL.LU R25, [R1+0x2a4] ;  /* 0x0002a40001197983 */ /* 0x000ea40000300800 */
[----:B------:R-:W2:Y:S02]  /*2cf50*/  LDL.LU R26, [R1+0x2a8] ;  /* 0x0002a800011a7983 */ /* 0x000ea40000300800 */
[----:B------:R-:W2:Y:S01]  /*2cf60*/  LDL.LU R27, [R1+0x2ac] ;  /* 0x0002ac00011b7983 */ /* 0x000ea20000300800 */
[----:B----4-:R0:W-:Y:S01]  /*2cf70*/  STL.64 [R1+0x2888], R10 ;  /* 0x0028880a01007387 */ /* 0x0101e20000100a00 */
[----:B---3--:R-:W-:Y:S03]  /*2cf80*/  STL.64 [R1+0x2880], R8 ;  /* 0x0028800801007387 */ /* 0x008fe60000100a00 */
[----:B0-----:R-:W3:Y:S01]  /*2cf90*/  LDL.64 R10, [R1+0x38] ;  /* 0x00003800010a7983 */ /* 0x001ee20000100a00 */
[----:B------:R-:W-:Y:S02]  /*2cfa0*/  STL.64 [R1+0x27b8], R14 ;  /* 0x0027b80e01007387 */ /* 0x000fe40000100a00 */
[----:B------:R0:W-:Y:S02]  /*2cfb0*/  STL.64 [R1+0x27b0], R12 ;  /* 0x0027b00c01007387 */ /* 0x0001e40000100a00 */
[----:B0-----:R-:W4:Y:S01]  /*2cfc0*/  LDL.LU R12, [R1+0x1f0] ;  /* 0x0001f000010c7983 */ /* 0x001f220000300800 */
[----:B------:R-:W4:Y:S02]  /*2cfd0*/  LDL.LU R13, [R1+0x1f4] ;  /* 0x0001f400010d7983 */ /* 0x000f240000300800 */
[----:B--2---:R-:W-:Y:S01]  /*2cfe0*/  IMAD.MOV.U32 R15, RZ, RZ, R7 ;  /* 0x000000ffff0f7224 */ /* 0x004fe200078e0007 */
[----:B------:R-:W-:-:S02]  /*2cff0*/  MOV R14, R6 ;  /* 0x00000006000e7202 */ /* 0x000fc40000000f00 */
[----:B------:R-:W2:Y:S01]  /*2d000*/  LDL.LU R6, [R1+0x2954] ;  /* 0x0029540001067983 */ /* 0x000ea20000300800 */
[----:B------:R-:W2:Y:S02]  /*2d010*/  LDL.LU R7, [R1+0x2950] ;  /* 0x0029500001077983 */ /* 0x000ea40000300800 */
[----:B------:R-:W-:Y:S01]  /*2d020*/  STL.64 [R1+0x28c8], R14 ;  /* 0x0028c80e01007387 */ /* 0x000fe20000100a00 */
[----:B----4-:R0:W-:Y:S04]  /*2d030*/  STL.64 [R1+0x28c0], R12 ;  /* 0x0028c00c01007387 */ /* 0x0101e80000100a00 */
[----:B0-----:R-:W4:Y:S01]  /*2d040*/  LDL.LU R12, [R1+0x220] ;  /* 0x00022000010c7983 */ /* 0x001f220000300800 */
[----:B------:R-:W4:Y:S02]  /*2d050*/  LDL.LU R13, [R1+0x224] ;  /* 0x00022400010d7983 */ /* 0x000f240000300800 */
[----:B------:R-:W2:Y:S02]  /*2d060*/  LDL.LU R14, [R1+0x228] ;  /* 0x00022800010e7983 */ /* 0x000ea40000300800 */
[----:B------:R-:W2:Y:S02]  /*2d070*/  LDL.LU R15, [R1+0x22c] ;  /* 0x00022c00010f7983 */ /* 0x000ea40000300800 */
[----:B--2---:R-:W-:Y:S01]  /*2d080*/  STL.64 [R1+0x28d8], R14 ;  /* 0x0028d80e01007387 */ /* 0x004fe20000100a00 */
[----:B----4-:R0:W-:Y:S03]  /*2d090*/  STL.64 [R1+0x28d0], R12 ;  /* 0x0028d00c01007387 */ /* 0x0101e60000100a00 */
[----:B0-----:R-:W2:Y:S01]  /*2d0a0*/  LDL.LU R12, [R1+0x230] ;  /* 0x00023000010c7983 */ /* 0x001ea20000300800 */
[----:B------:R-:W2:Y:S01]  /*2d0b0*/  LDL.LU R13, [R1+0x234] ;  /* 0x00023400010d7983 */ /* 0x000ea20000300800 */
[----:B------:R-:W-:-:S02]  /*2d0c0*/  MOV R14, R7 ;  /* 0x00000007000e7202 */ /* 0x000fc40000000f00 */
[----:B------:R-:W-:Y:S01]  /*2d0d0*/  MOV R15, R6 ;  /* 0x00000006000f7202 */ /* 0x000fe20000000f00 */
[----:B------:R-:W4:Y:S01]  /*2d0e0*/  LDL.LU R7, [R1+0x294c] ;  /* 0x00294c0001077983 */ /* 0x000f220000300800 */
[----:B------:R-:W3:Y:S03]  /*2d0f0*/  LDL.LU R6, [R1+0x2948] ;  /* 0x0029480001067983 */ /* 0x000ee60000300800 */
[----:B------:R-:W-:Y:S01]  /*2d100*/  STL.64 [R1+0x28f8], R14 ;  /* 0x0028f80e01007387 */ /* 0x000fe20000100a00 */
[----:B------:R-:W-:Y:S03]  /*2d110*/  HMMA.16816.F32.BF16 R16, R16, R4, R24 ;  /* 0x000000041010723c */ /* 0x000fe60000041818 */
[----:B--2---:R0:W-:Y:S04]  /*2d120*/  STL.64 [R1+0x28f0], R12 ;  /* 0x0028f00c01007387 */ /* 0x0041e80000100a00 */
[----:B0-----:R-:W2:Y:S01]  /*2d130*/  LDL.LU R12, [R1+0x240] ;  /* 0x00024000010c7983 */ /* 0x001ea20000300800 */
[----:B------:R-:W2:Y:S02]  /*2d140*/  LDL.LU R13, [R1+0x244] ;  /* 0x00024400010d7983 */ /* 0x000ea40000300800 */
[----:B------:R-:W2:Y:S02]  /*2d150*/  LDL.LU R14, [R1+0x248] ;  /* 0x00024800010e7983 */ /* 0x000ea40000300800 */
[----:B------:R-:W2:Y:S02]  /*2d160*/  LDL.LU R15, [R1+0x24c] ;  /* 0x00024c00010f7983 */ /* 0x000ea40000300800 */
[----:B--2---:R3:W-:Y:S01]  /*2d170*/  STL.64 [R1+0x2908], R14 ;  /* 0x0029080e01007387 */ /* 0x0047e20000100a00 */
[----:B------:R0:W-:Y:S02]  /*2d180*/  STL.64 [R1+0x2900], R12 ;  /* 0x0029000c01007387 */ /* 0x0001e40000100a00 */
[----:B---3--:R-:W-:Y:S01]  /*2d190*/  IMAD.MOV.U32 R14, RZ, RZ, R6 ;  /* 0x000000ffff0e7224 */ /* 0x008fe200078e0006 */
[----:B0-----:R-:W2:Y:S01]  /*2d1a0*/  LDL.LU R12, [R1+0x270] ;  /* 0x00027000010c7983 */ /* 0x001ea20000300800 */
[----:B------:R-:W2:Y:S02]  /*2d1b0*/  LDL.LU R13, [R1+0x274] ;  /* 0x00027400010d7983 */ /* 0x000ea40000300800 */
[----:B------:R-:W3:Y:S01]  /*2d1c0*/  LDL.LU R6, [R1+0x2944] ;  /* 0x0029440001067983 */ /* 0x000ee20000300800 */
[----:B----4-:R-:W-:-:S02]  /*2d1d0*/  MOV R15, R7 ;  /* 0x00000007000f7202 */ /* 0x010fc40000000f00 */
[----:B------:R-:W3:Y:S01]  /*2d1e0*/  LDL.LU R7, [R1+0x2940] ;  /* 0x0029400001077983 */ /* 0x000ee20000300800 */
[----:B------:R-:W4:Y:S02]  /*2d1f0*/  LDL.LU.64 R26, [R1+0x2938] ;  /* 0x00293800011a7983 */ /* 0x000f240000300a00 */
[----:B------:R-:W4:Y:S02]  /*2d200*/  LDL.LU.64 R24, [R1+0x2930] ;  /* 0x0029300001187983 */ /* 0x000f240000300a00 */
[----:B------:R-:W-:Y:S01]  /*2d210*/  STL.64 [R1+0xc0], R16 ;  /* 0x0000c01001007387 */ /* 0x000fe20000100a00 */
[----:B------:R0:W-:Y:S04]  /*2d220*/  STL.64 [R1+0xc8], R18 ;  /* 0x0000c81201007387 */ /* 0x0001e80000100a00 */
[----:B0-----:R-:W2:Y:S01]  /*2d230*/  LDL.LU.64 R18, [R1+0x2928] ;  /* 0x0029280001127983 */ /* 0x001ea20000300a00 */
[----:B------:R-:W2:Y:S02]  /*2d240*/  LDL.LU.64 R16, [R1+0x2920] ;  /* 0x0029200001107983 */ /* 0x000ea40000300a00 */
[C---:B--2---:R-:W-:Y:S11]  /*2d250*/  HMMA.16816.F32.BF16 R20, R16.reuse, R10, R20 ;  /* 0x0000000a1014723c */ /* 0x044ff60000041814 */
[----:B------:R-:W-:Y:S11]  /*2d260*/  @!UPT UIADD3 URZ, URZ, URZ, URZ ;  /* 0x0000003f3f3ff290 */ /* 0x000ff6000fffe03f */
[----:B------:R-:W-:Y:S01]  /*2d270*/  @!UPT UIADD3 URZ, URZ, URZ, URZ ;  /* 0x0000003f3f3ff290 */ /* 0x000fe2000fffe03f */
[----:B------:R-:W-:Y:S01]  /*2d280*/  STL.64 [R1+0xb0], R20 ;  /* 0x0000b01401007387 */ /* 0x000fe20000100a00 */
[----:B------:R0:W-:Y:S03]  /*2d290*/  STL.64 [R1+0xb8], R22 ;  /* 0x0000b81601007387 */ /* 0x0001e60000100a00 */
[----:B0-----:R-:W4:Y:S02]  /*2d2a0*/  LDL.LU.64 R22, [R1+0x2918] ;  /* 0x0029180001167983 */ /* 0x001f240000300a00 */
[C---:B----4-:R-:W-:Y:S11]  /*2d2b0*/  HMMA.16816.F32.BF16 R24, R16.reuse, R22, R24 ;  /* 0x000000161018723c */ /* 0x050ff60000041818 */
[----:B------:R-:W-:Y:S11]  /*2d2c0*/  @!UPT UIADD3 URZ, URZ, URZ, URZ ;  /* 0x0000003f3f3ff290 */ /* 0x000ff6000fffe03f */
[----:B------:R-:W-:Y:S01]  /*2d2d0*/  @!UPT UIADD3 URZ, URZ, URZ, URZ ;  /* 0x0000003f3f3ff290 */ /* 0x000fe2000fffe03f */
[----:B------:R-:W-:Y:S01]  /*2d2e0*/  STL.64 [R1+0xa0], R24 ;  /* 0x0000a01801007387 */ /* 0x000fe20000100a00 */
[----:B------:R0:W-:Y:S03]  /*2d2f0*/  STL.64 [R1+0xa8], R26 ;  /* 0x0000a81a01007387 */ /* 0x0001e60000100a00 */
[----:B0-----:R-:W2:Y:S02]  /*2d300*/  LDL.LU.64 R26, [R1+0x2910] ;  /* 0x00291000011a7983 */ /* 0x001ea40000300a00 */
[C---:B--2---:R-:W-:Y:S11]  /*2d310*/  HMMA.16816.F32.BF16 R12, R16.reuse, R26, R12 ;  /* 0x0000001a100c723c */ /* 0x044ff6000004180c */
        /* <DEDUP_REMOVED lines=11> */
[----:B------:R0:W-:Y:S01]  /*2d3d0*/  STL [R1+0x18], R18 ;  /* 0x0000181201007387 */ /* 0x0001e20000100800 */
[----:B------:R-:W-:Y:S02]  /*2d3e0*/  MOV R4, R19 ;  /* 0x0000001300047202 */ /* 0x000fe40000000f00 */
[----:B0-----:R-:W2:Y:S01]  /*2d3f0*/  LDL.LU.64 R18, [R1+0x28e8] ;  /* 0x0028e80001127983 */ /* 0x001ea20000300a00 */
[----:B------:R-:W2:Y:S02]  /*2d400*/  LDL.LU.64 R16, [R1+0x28e0] ;  /* 0x0028e00001107983 */ /* 0x000ea40000300a00 */
[----:B------:R-:W-:Y:S01]  /*2d410*/  STL [R1+0x26d8], R4 ;  /* 0x0026d80401007387 */ /* 0x000fe20000100800 */
        /* <DEDUP_REMOVED lines=24> */
[----:B------:R-:W2:Y:S01]  /*2d5a0*/  LDL.LU.64 R20, [R1+0x2890] ;  /* 0x0028900001147983 */ /* 0x000ea20000300a00 */
[----:B------:R-:W-:Y:S11]  /*2d5b0*/  MOV R5, R11 ;  /* 0x0000000b00057202 */ /* 0x000ff60000000f00 */
[----:B------:R-:W-:Y:S09]  /*2d5c0*/  @!UPT UIADD3 URZ, URZ, URZ, URZ ;  /* 0x0000003f3f3ff290 */ /* 0x000ff2000fffe03f */
[----:B------:R-:W-:Y:S01]  /*2d5d0*/  STL.64 [R1+0x2b0], R16 ;  /* 0x0002b01001007387 */ /* 0x000fe20000100a00 */
[----:B------:R0:W-:Y:S03]  /*2d5e0*/  STL.64 [R1+0x2b8], R18 ;  /* 0x0002b81201007387 */ /* 0x0001e60000100a00 */
[----:B0-----:R-:W3:Y:S01]  /*2d5f0*/  LDL.LU.64 R18, [R1+0x28] ;  /* 0x0000280001127983 */ /* 0x001ee20000300a00 */
[C---:B--2---:R-:W-:Y:S11]  /*2d600*/  HMMA.16816.F32.BF16 R12, R20.reuse, R10, R12 ;  /* 0x0000000a140c723c */ /* 0x044ff6000004180c */
[----:B------:R-:W-:Y:S11]  /*2d610*/  @!UPT UIADD3 URZ, URZ, URZ, URZ ;  /* 0x0000003f3f3ff290 */ /* 0x000ff6000fffe03f */
[----:B------:R-:W-:Y:S01]  /*2d620*/  @!UPT UIADD3 URZ, URZ, URZ, URZ ;  /* 0x0000003f3f3ff290 */ /* 0x000fe2000fffe03f */
[----:B------:R0:W-:Y:S01]  /*2d630*/  STL.64 [R1+0x2e0], R12 ;  /* 0x0002e00c01007387 */ /* 0x0001e20000100a00 */
[----:B------:R-:W-:Y:S02]  /*2d640*/  STL.64 [R1+0x2e8], R14 ;  /* 0x0002e80e01007387 */ /* 0x000fe40000100a00 */
[----:B0-----:R-:W-:Y:S02]  /*2d650*/  IMAD.MOV.U32 R12, RZ, RZ, R10 ;  /* 0x000000ffff0c7224 */ /* 0x001fe400078e000a */
[----:B------:R-:W3:Y:S01]  /*2d660*/  LDL.LU.64 R10, [R1+0x2888] ;  /* 0x00288800010a7983 */ /* 0x000ee20000300a00 */
[----:B------:R-:W3:Y:S02]  /*2d670*/  LDL.LU.64 R8, [R1+0x2880] ;  /* 0x0028800001087983 */ /* 0x000ee40000300a00 */
[C---:B---3--:R-:W-:Y:S11]  /*2d680*/  HMMA.16816.F32.BF16 R8, R20.reuse, R18, R8 ;  /* 0x000000121408723c */ /* 0x048ff60000041808 */
[----:B------:R-:W-:Y:S11]  /*2d690*/  @!UPT UIADD3 URZ, URZ, URZ, URZ ;  /* 0x0000003f3f3ff290 */ /* 0x000ff6000fffe03f */
[----:B------:R-:W-:Y:S01]  /*2d6a0*/  @!UPT UIADD3 URZ, URZ, URZ, URZ ;  /* 0x0000003f3f3ff290 */ /* 0x000fe2000fffe03f */
[----:B------:R-:W-:Y:S01]  /*2d6b0*/  STL.64 [R1+0x2d0], R8 ;  /* 0x0002d00801007387 */ /* 0x000fe20000100a00 */
[----:B------:R0:W-:Y:S03]  /*2d6c0*/  STL.64 [R1+0x2d8], R10 ;  /* 0x0002d80a01007387 */ /* 0x0001e60000100a00 */
[----:B0-----:R-:W2:Y:S01]  /*2d6d0*/  LDL.LU.64 R10, [R1+0x2878] ;  /* 0x00287800010a7983 */ /* 0x001ea20000300a00 */
[----:B------:R-:W2:Y:S02]  /*2d6e0*/  LDL.LU.64 R8, [R1+0x2870] ;  /* 0x0028700001087983 */ /* 0x000ea40000300a00 */
[----:B------:R-:W3:Y:S01]  /*2d6f0*/  LDL R4, [R1+0x640] ;  /* 0x0006400001047983 */ /* 0x000ee20000100800 */
[----:B------:R-:W-:Y:S01]  /*2d700*/  MOV R17, R26 ;  /* 0x0000001a00117202 */ /* 0x000fe20000000f00 */
[----:B------:R-:W-:Y:S01]  /*2d710*/  IMAD.MOV.U32 R16, RZ, RZ, R27 ;  /* 0x000000ffff107224 */ /* 0x000fe200078e001b */
[C---:B--2---:R-:W-:Y:S11]  /*2d720*/  HMMA.16816.F32.BF16 R8, R20.reuse, R26, R8 ;  /* 0x0000001a1408723c */ /* 0x044ff60000041808 */
[----:B------:R-:W-:Y:S11]  /*2d730*/  @!UPT UIADD3 URZ, URZ, URZ, URZ ;  /* 0x0000003f3f3ff290 */ /* 0x000ff6000fffe03f */
[----:B------:R-:W-:Y:S01]  /*2d740*/  @!UPT UIADD3 URZ, URZ, URZ, URZ ;  /* 0x0000003f3f3ff290 */ /* 0x000fe2000fffe03f */
[----:B------:R-:W-:Y:S01]  /*2d750*/  STL.64 [R1+0x2c0], R8 ;  /* 0x0002c00801007387 */ /* 0x000fe20000100a00 */
[----:B------:R0:W-:Y:S03]  /*2d760*/  STL.64 [R1+0x2c8], R10 ;  /* 0x0002c80a01007387 */ /* 0x0001e60000100a00 */
[----:B0-----:R-:W2:Y:S01]  /*2d770*/  LDL.LU.64 R10, [R1+0x2868] ;  /* 0x00286800010a7983 */ /* 0x001ea20000300a00 */
[----:B------:R-:W2:Y:S02]  /*2d780*/  LDL.LU.64 R8, [R1+0x2860] ;  /* 0x0028600001087983 */ /* 0x000ea40000300a00 */
[----:B------:R-:W4:Y:S02]  /*2d790*/  LDL.LU.64 R26, [R1+0x2858] ;  /* 0x00285800011a7983 */ /* 0x000f240000300a00 */
[----:B------:R-:W4:Y:S02]  /*2d7a0*/  LDL.LU.64 R24, [R1+0x2850] ;  /* 0x0028500001187983 */ /* 0x000f240000300a00 */
[----:B----4-:R-:W-:Y:S01]  /*2d7b0*/  HMMA.16816.F32.BF16 R20, R20, R6, R24 ;  /* 0x000000061414723c */ /* 0x010fe20000041818 */
[----:B------:R-:W2:Y:S01]  /*2d7c0*/  LDL.LU.64 R26, [R1+0x2848] ;  /* 0x00284800011a7983 */ /* 0x000ea20000300a00 */
[----:B------:R-:W2:Y:S11]  /*2d7d0*/  LDL.LU.64 R24, [R1+0x2840] ;  /* 0x0028400001187983 */ /* 0x000eb60000300a00 */
[----:B------:R-:W-:Y:S10]  /*2d7e0*/  @!UPT UIADD3 URZ, URZ, URZ, URZ ;  /* 0x0000003f3f3ff290 */ /* 0x000ff4000fffe03f */
[----:B------:R-:W-:Y:S01]  /*2d7f0*/  STL.64 [R1+0x2a0], R20 ;  /* 0x0002a01401007387 */ /* 0x000fe20000100a00 */
[----:B------:R0:W-:Y:S02]  /*2d800*/  STL.64 [R1+0x2a8], R22 ;  /* 0x0002a81601007387 */ /* 0x0001e40000100a00 */
[----:B------:R-:W-:Y:S02]  /*2d810*/  STL.64 [R1+0x2820], R6 ;  /* 0x0028200601007387 */ /* 0x000fe40000100a00 */
[----:B---3--:R1:W-:Y:S01]  /*2d820*/  STL [R1+0x2818], R4 ;  /* 0x0028180401007387 */ /* 0x0083e20000100800 */
[----:B0-----:R-:W-:Y:S01]  /*2d830*/  MOV R23, R5 ;  /* 0x0000000500177202 */ /* 0x001fe20000000f00 */
[----:B-1----:R-:W3:Y:S01]  /*2d840*/  LDL.LU R4, [R1+0x1a0] ;  /* 0x0001a00001047983 */ /* 0x002ee20000300800 */
[----:B------:R-:W3:Y:S02]  /*2d850*/  LDL.LU R5, [R1+0x1a4] ;  /* 0x0001a40001057983 */ /* 0x000ee40000300800 */
[----:B------:R-:W3:Y:S02]  /*2d860*/  LDL.LU R6, [R1+0x1a8] ;  /* 0x0001a80001067983 */ /* 0x000ee40000300800 */
[----:B------:R-:W3:Y:S01]  /*2d870*/  LDL.LU R7, [R1+0x1ac] ;  /* 0x0001ac0001077983 */ /* 0x000ee20000300800 */
[----:B------:R-:W-:-:S02]  /*2d880*/  MOV R22, R12 ;  /* 0x0000000c00167202 */ /* 0x000fc40000000f00 */
[----:B------:R-:W4:Y:S01]  /*2d890*/  LDL.LU R12, [R1+0x70] ;  /* 0x00007000010c7983 */ /* 0x000f220000300800 */
[----:B------:R-:W4:Y:S02]  /*2d8a0*/  LDL.LU R13, [R1+0x74] ;  /* 0x00007400010d7983 */ /* 0x000f240000300800 */
[----:B------:R-:W4:Y:S02]  /*2d8b0*/  LDL.LU R14, [R1+0x78] ;  /* 0x00007800010e7983 */ /* 0x000f240000300800 */
[----:B------:R-:W4:Y:S01]  /*2d8c0*/  LDL.LU R15, [R1+0x7c] ;  /* 0x00007c00010f7983 */ /* 0x000f220000300800 */
[C---:B--2---:R-:W-:Y:S08]  /*2d8d0*/  HMMA.16816.F32.BF16 R8, R24.reuse, R18, R8 ;  /* 0x000000121808723c */ /* 0x044ff00000041808 */
[----:B---3--:R-:W-:Y:S01]  /*2d8e0*/  HMMA.16816.F32.BF16 R20, R24, R22, R4 ;  /* 0x000000161814723c */ /* 0x008fe20000041804 */
[----:B----4-:R-:W-:Y:S01]  /*2d8f0*/  STL.64 [R1+0x27c8], R14 ;  /* 0x0027c80e01007387 */ /* 0x010fe20000100a00 */
[----:B------:R-:W-:Y:S02]  /*2d900*/  STL.64 [R1+0x27c0], R12 ;  /* 0x0027c00c01007387 */ /* 0x000fe40000100a00 */
[----:B------:R-:W2:Y:S11]  /*2d910*/  LDL.LU R4, [R1+0x180] ;  /* 0x0001800001047983 */ /* 0x000eb60000300800 */
[----:B------:R-:W-:Y:S08]  /*2d920*/  @!UPT UIADD3 URZ, URZ, URZ, URZ ;  /* 0x0000003f3f3ff290 */ /* 0x000ff0000fffe03f */
[----:B------:R0:W-:Y:S01]  /*2d930*/  STL.64 [R1+0x290], R20 ;  /* 0x0002901401007387 */ /* 0x0001e20000100a00 */
[----:B------:R1:W-:Y:S02]  /*2d940*/  STL.64 [R1+0x298], R22 ;  /* 0x0002981601007387 */ /* 0x0003e40000100a00 */
[----:B------:R3:W-:Y:S02]  /*2d950*/  STL.64 [R1+0x280], R8 ;  /* 0x0002800801007387 */ /* 0x0007e40000100a00 */
[----:B------:R4:W-:Y:S01]  /*2d960*/  STL.64 [R1+0x288], R10 ;  /* 0x0002880a01007387 */ /* 0x0009e20000100a00 */
[----:B------:R-:W2:Y:S01]  /*2d970*/  LDL.LU R5, [R1+0x184] ;  /* 0x0001840001057983 */ /* 0x000ea20000300800 */
[----:B------:R-:W2:Y:S02]  /*2d980*/  LDL.LU R6, [R1+0x188] ;  /* 0x0001880001067983 */ /* 0x000ea40000300800 */
[----:B------:R-:W2:Y:S02]  /*2d990*/  LDL.LU R7, [R1+0x18c] ;  /* 0x00018c0001077983 */ /* 0x000ea40000300800 */
[----:B------:R3:W-:Y:S01]  /*2d9a0*/  STL.64 [R1+0x2800], R18 ;  /* 0x0028001201007387 */ /* 0x0007e20000100a00 */
[----:B0-----:R-:W2:Y:S01]  /*2d9b0*/  LDL.LU R20, [R1+0x90] ;  /* 0x0000900001147983 */ /* 0x001ea20000300800 */
[----:B------:R-:W-:-:S02]  /*2d9c0*/  MOV R21, R3 ;  /* 0x0000000300157202 */ /* 0x000fc40000000f00 */
[----:B------:R-:W2:Y:S02]  /*2d9d0*/  LDL.LU R3, [R1+0x283c] ;  /* 0x00283c0001037983 */ /* 0x000ea40000300800 */
[----:B-1----:R-:W-:Y:S01]  /*2d9e0*/  IMAD.MOV.U32 R22, RZ, RZ, R2 ;  /* 0x000000ffff167224 */ /* 0x002fe200078e0002 */
[----:B------:R-:W-:Y:S01]  /*2d9f0*/  MOV R23, R0 ;  /* 0x0000000000177202 */ /* 0x000fe20000000f00 */
[----:B------:R-:W2:Y:S01]  /*2da00*/  LDL.LU R2, [R1+0x2838] ;  /* 0x0028380001027983 */ /* 0x000ea20000300800 */
[----:B------:R-:W2:Y:S02]  /*2da10*/  LDL.LU R0, [R1+0x2834] ;  /* 0x0028340001007983 */ /* 0x000ea40000300800 */
[----:B---3--:R-:W3:Y:S02]  /*2da20*/  LDL.LU R8, [R1+0x170] ;  /* 0x0001700001087983 */ /* 0x008ee40000300800 */
[----:B------:R-:W3:Y:S01]  /*2da30*/  LDL.LU R9, [R1+0x174] ;  /* 0x0001740001097983 */ /* 0x000ee20000300800 */
[----:B----4-:R-:W3:Y:S01]  /*2da40*/  LDL.LU R10, [R1+0x178] ;  /* 0x00017800010a7983 */ /* 0x010ee20000300800 */
[----:B------:R-:W-:Y:S01]  /*2da50*/  MOV R15, R16 ;  /* 0x00000010000f7202 */ /* 0x000fe20000000f00 */
[----:B------:R-:W3:Y:S02]  /*2da60*/  LDL.LU R11, [R1+0x17c] ;  /* 0x00017c00010b7983 */ /* 0x000ee40000300800 */
[----:B------:R-:W-:Y:S01]  /*2da70*/  IMAD.MOV.U32 R14, RZ, RZ, R17 ;  /* 0x000000ffff0e7224 */ /* 0x000fe200078e0011 */
[----:B------:R-:W4:Y:S01]  /*2da80*/  LDL.LU R16, [R1+0x160] ;  /* 0x0001600001107983 */ /* 0x000f220000300800 */
[----:B------:R-:W4:Y:S02]  /*2da90*/  LDL.LU R17, [R1+0x164] ;  /* 0x0001640001117983 */ /* 0x000f240000300800 */
[----:B------:R-:W4:Y:S02]  /*2daa0*/  LDL.LU R18, [R1+0x168] ;  /* 0x0001680001127983 */ /* 0x000f240000300800 */
[----:B------:R-:W4:Y:S01]  /*2dab0*/  LDL.LU R19, [R1+0x16c] ;  /* 0x00016c0001137983 */ /* 0x000f220000300800 */
[----:B------:R-:W-:Y:S04]  /*2dac0*/  STL.64 [R1+0x27a8], R22 ;  /* 0x0027a81601007387 */ /* 0x000fe80000100a00 */
[----:B--2---:R0:W-:Y:S04]  /*2dad0*/  STL.64 [R1+0x27a0], R20 ;  /* 0x0027a01401007387 */ /* 0x0041e80000100a00 */
[----:B0-----:R-:W2:Y:S01]  /*2dae0*/  LDL.LU R20, [R1+0x60] ;  /* 0x0000600001147983 */ /* 0x001ea20000300800 */
[----:B------:R-:W-:Y:S01]  /*2daf0*/  IMAD.MOV.U32 R22, RZ, RZ, R2 ;  /* 0x000000ffff167224 */ /* 0x000fe200078e0002 */
[----:B------:R-:W-:-:S02]  /*2db00*/  MOV R23, R3 ;  /* 0x0000000300177202 */ /* 0x000fc40000000f00 */
[----:B------:R-:W-:Y:S02]  /*2db10*/  MOV R21, R0 ;  /* 0x0000000000157202 */ /* 0x000fe40000000f00 */
[----:B------:R-:W3:Y:S01]  /*2db20*/  LDL.LU R0, [R1+0x2830] ;  /* 0x0028300001007983 */ /* 0x000ee20000300800 */
[----:B------:R-:W3:Y:S02]  /*2db30*/  LDL.LU R2, [R1+0x282c] ;  /* 0x00282c0001027983 */ /* 0x000ee40000300800 */
[----:B------:R-:W3:Y:S02]  /*2db40*/  LDL.LU R3, [R1+0x2828] ;  /* 0x0028280001037983 */ /* 0x000ee40000300800 */
[----:B------:R-:W-:Y:S01]  /*2db50*/  STL.64 [R1+0x27d8], R22 ;  /* 0x0027d81601007387 */ /* 0x000fe20000100a00 */
[----:B--2---:R0:W-:Y:S04]  /*2db60*/  STL.64 [R1+0x27d0], R20 ;  /* 0x0027d01401007387 */ /* 0x0041e80000100a00 */
[----:B0-----:R-:W2:Y:S01]  /*2db70*/  LDL.LU R20, [R1+0x80] ;  /* 0x0000800001147983 */ /* 0x001ea20000300800 */
[----:B------:R-:W2:Y:S02]  /*2db80*/  LDL.LU R21, [R1+0x84] ;  /* 0x0000840001157983 */ /* 0x000ea40000300800 */
[----:B------:R-:W2:Y:S02]  /*2db90*/  LDL.LU R22, [R1+0x88] ;  /* 0x0000880001167983 */ /* 0x000ea40000300800 */
[----:B------:R-:W2:Y:S01]  /*2dba0*/  LDL.LU R23, [R1+0x8c] ;  /* 0x00008c0001177983 */ /* 0x000ea20000300800 */
[----:B------:R-:W-:Y:S01]  /*2dbb0*/  HMMA.16816.F32.BF16 R4, R24, R14, R4 ;  /* 0x0000000e1804723c */ /* 0x000fe20000041804 */
[----:B--2---:R-:W-:Y:S01]  /*2dbc0*/  STL.64 [R1+0x27e8], R22 ;  /* 0x0027e81601007387 */ /* 0x004fe20000100a00 */
[----:B------:R0:W-:Y:S03]  /*2dbd0*/  STL.64 [R1+0x27e0], R20 ;  /* 0x0027e01401007387 */ /* 0x0001e60000100a00 */
[----:B0-----:R-:W2:Y:S01]  /*2dbe0*/  LDL.LU R20, [R1+0x150] ;  /* 0x0001500001147983 */ /* 0x001ea20000300800 */
[----:B---3--:R-:W-:Y:S01]  /*2dbf0*/  IMAD.MOV.U32 R22, RZ, RZ, R2 ;  /* 0x000000ffff167224 */ /* 0x008fe200078e0002 */
[----:B------:R-:W-:-:S02]  /*2dc00*/  MOV R23, R0 ;  /* 0x0000000000177202 */ /* 0x000fc40000000f00 */
[----:B------:R-:W-:Y:S11]  /*2dc10*/  MOV R21, R3 ;  /* 0x0000000300157202 */ /* 0x000ff60000000f00 */
[----:B------:R-:W-:Y:S04]  /*2dc20*/  @!UPT UIADD3 URZ, URZ, URZ, URZ ;  /* 0x0000003f3f3ff290 */ /* 0x000fe8000fffe03f */
[----:B------:R-:W-:Y:S01]  /*2dc30*/  IMAD.MOV.U32 R2, RZ, RZ, R6 ;  /* 0x000000ffff027224 */ /* 0x000fe200078e0006 */
[----:B------:R0:W-:Y:S01]  /*2dc40*/  STL.64 [R1+0x27f8], R22 ;  /* 0x0027f81601007387 */ /* 0x0001e20000100a00 */
[----:B------:R-:W-:-:S03]  /*2dc50*/  MOV R0, R7 ;  /* 0x0000000700007202 */ /* 0x000fc60000000f00 */
[----:B--2---:R-:W-:Y:S01]  /*2dc60*/  STL.64 [R1+0x27f0], R20 ;  /* 0x0027f01401007387 */ /* 0x004fe20000100a00 */
[----:B0-----:R-:W2:Y:S02]  /*2dc70*/  LDL.64 R22, [R1+0x38] ;  /* 0x0000380001167983 */ /* 0x001ea40000100a00 */
[----:B------:R0:W-:Y:S02]  /*2dc80*/  STL [R1+0x270], R4 ;  /* 0x0002700401007387 */ /* 0x0001e40000100800 */
[----:B------:R-:W3:Y:S01]  /*2dc90*/  LDL.LU.64 R6, [R1+0x2820] ;  /* 0x0028200001067983 */ /* 0x000ee20000300a00 */
[----:B------:R-:W-:Y:S01]  /*2dca0*/  MOV R3, R5 ;  /* 0x0000000500037202 */ /* 0x000fe20000000f00 */
[----:B0-----:R-:W4:Y:S01]  /*2dcb0*/  LDL.LU R4, [R1+0x2818] ;  /* 0x0028180001047983 */ /* 0x001f220000300800 */
[----:B------:R0:W-:Y:S03]  /*2dcc0*/  STL [R1+0x26d4], R2 ;  /* 0x0026d40201007387 */ /* 0x0001e60000100800 */
[----:B0-----:R-:W4:Y:S01]  /*2dcd0*/  LDL R2, [R1+0x150c] ;  /* 0x00150c0001027983 */ /* 0x001f220000100800 */
[----:B------:R0:W-:Y:S03]  /*2dce0*/  STL [R1+0x26d0], R3 ;  /* 0x0026d00301007387 */ /* 0x0001e60000100800 */
[----:B0-----:R-:W4:Y:S01]  /*2dcf0*/  LDL R3, [R1+0x678] ;  /* 0x0006780001037983 */ /* 0x001f220000100800 */
[----:B---3--:R-:W-:Y:S03]  /*2dd00*/  HMMA.16816.F32.BF16 R24, R24, R6, R8 ;  /* 0x000000061818723c */ /* 0x008fe60000041808 */
[----:B------:R-:W4:Y:S01]  /*2dd10*/  LDL.LU.64 R10, [R1+0x2810] ;  /* 0x00281000010a7983 */ /* 0x000f220000300a00 */
[----:B------:R-:W4:Y:S01]  /*2dd20*/  LDL.LU.64 R8, [R1+0x2808] ;  /* 0x0028080001087983 */ /* 0x000f220000300a00 */
[----:B--2---:R-:W-:Y:S11]  /*2dd30*/  MOV R5, R23 ;  /* 0x0000001700057202 */ /* 0x004ff60000000f00 */
[----:B------:R-:W-:Y:S07]  /*2dd40*/  @!UPT UIADD3 URZ, URZ, URZ, URZ ;  /* 0x0000003f3f3ff290 */ /* 0x000fee000fffe03f */
[----:B------:R0:W-:Y:S01]  /*2dd50*/  STL.64 [R1+0x1d0], R24 ;  /* 0x0001d01801007387 */ /* 0x0001e20000100a00 */
[----:B------:R-:W-:Y:S03]  /*2dd60*/  STL.64 [R1+0x1d8], R26 ;  /* 0x0001d81a01007387 */ /* 0x000fe60000100a00 */
[----:B0-----:R-:W2:Y:S01]  /*2dd70*/  LDL.LU R24, [R1+0x50] ;  /* 0x0000500001187983 */ /* 0x001ea20000300800 */
[----:B------:R-:W2:Y:S01]  /*2dd80*/  LDL.LU R25, [R1+0x54] ;  /* 0x0000540001197983 */ /* 0x000ea20000300800 */
[C---:B----4-:R-:W-:Y:S11]  /*2dd90*/  HMMA.16816.F32.BF16 R16, R8.reuse, R22, R16 ;  /* 0x000000160810723c */ /* 0x050ff60000041810 */
[----:B------:R-:W-:Y:S11]  /*2dda0*/  @!UPT UIADD3 URZ, URZ, URZ, URZ ;  /* 0x0000003f3f3ff290 */ /* 0x000ff6000fffe03f */
[----:B------:R-:W-:Y:S01]  /*2ddb0*/  @!UPT UIADD3 URZ, URZ, URZ, URZ ;  /* 0x0000003f3f3ff290 */ /* 0x000fe2000fffe03f */
[----:B------:R0:W-:Y:S01]  /*2ddc0*/  STL.64 [R1+0x260], R16 ;  /* 0x0002601001007387 */ /* 0x0001e20000100a00 */
[----:B------:R1:W-:Y:S01]  /*2ddd0*/  STL.64 [R1+0x268], R18 ;  /* 0x0002681201007387 */ /* 0x0003e20000100a00 */
[----:B0-----:R-:W-:Y:S02]  /*2dde0*/  MOV R16, R22 ;  /* 0x0000001600107202 */ /* 0x001fe40000000f00 */
        /* <DEDUP_REMOVED lines=18> */
[----:B----4-:R-:W-:Y:S01]  /*2df10*/  HMMA.16816.F32.BF16 R8, R8, R6, R12 ;  /* 0x000000060808723c */ /* 0x010fe2000004180c */
[----:B------:R-:W3:Y:S01]  /*2df20*/  LDL.LU.64 R14, [R1+0x27b8] ;  /* 0x0027b800010e7983 */ /* 0x000ee20000300a00 */
[----:B------:R-:W3:Y:S11]  /*2df30*/  LDL.LU.64 R12, [R1+0x27b0] ;  /* 0x0027b000010c7983 */ /* 0x000ef60000300a00 */
[----:B------:R-:W-:Y:S10]  /*2df40*/  @!UPT UIADD3 URZ, URZ, URZ, URZ ;  /* 0x0000003f3f3ff290 */ /* 0x000ff4000fffe03f */
[----:B------:R-:W-:Y:S01]  /*2df50*/  STL.64 [R1+0x230], R8 ;  /* 0x0002300801007387 */ /* 0x000fe20000100a00 */
[----:B------:R0:W-:Y:S02]  /*2df60*/  STL.64 [R1+0x238], R10 ;  /* 0x0002380a01007387 */ /* 0x0001e40000100a00 */
[----:B0-----:R-:W-:Y:S01]  /*2df70*/  IMAD.MOV.U32 R10, RZ, RZ, R16 ;  /* 0x000000ffff0a7224 */ /* 0x001fe200078e0010 */
[----:B------:R-:W-:Y:S02]  /*2df80*/  MOV R11, R5 ;  /* 0x00000005000b7202 */ /* 0x000fe40000000f00 */
[----:B------:R-:W-:Y:S01]  /*2df90*/  MOV R26, R29 ;  /* 0x0000001d001a7202 */ /* 0x000fe20000000f00 */
[----:B------:R-:W-:-:S04]  /*2dfa0*/  IMAD.MOV.U32 R27, RZ, RZ, R28 ;  /* 0x000000ffff1b7224 */ /* 0x000fc800078e001c */
[C---:B---3--:R-:W-:Y:S01]  /*2dfb0*/  HMMA.16816.F32.BF16 R8, R12.reuse, R10, R20 ;  /* 0x0000000a0c08723c */ /* 0x048fe20000041814 */
[----:B------:R-:W3:Y:S01]  /*2dfc0*/  LDL.LU.64 R22, [R1+0x27a8] ;  /* 0x0027a80001167983 */ /* 0x000ee20000300a00 */
[----:B------:R-:W3:Y:S11]  /*2dfd0*/  LDL.LU.64 R20, [R1+0x27a0] ;  /* 0x0027a00001147983 */ /* 0x000ef60000300a00 */
[----:B------:R-:W-:Y:S10]  /*2dfe0*/  @!UPT UIADD3 URZ, URZ, URZ, URZ ;  /* 0x0000003f3f3ff290 */ /* 0x000ff4000fffe03f */
[----:B------:R2:W-:Y:S01]  /*2dff0*/  STL.64 [R1+0x220], R8 ;  /* 0x0002200801007387 */ /* 0x0005e20000100a00 */
[----:B------:R-:W-:Y:S01]  /*2e000*/  MOV R29, R10 ;  /* 0x0000000a001d7202 */ /* 0x000fe20000000f00 */
[----:B------:R-:W-:Y:S02]  /*2e010*/  IMAD.MOV.U32 R28, RZ, RZ, R11 ;  /* 0x000000ffff1c7224 */ /* 0x000fe400078e000b */
[----:B--2---:R-:W-:Y:S03]  /*2e020*/  HMMA.16816.F32.BF16 R8, R12, R18, R24 ;  /* 0x000000120c08723c */ /* 0x004fe60000041818 */
[----:B------:R-:W-:Y:S01]  /*2e030*/  STL [R1+0x25ec], R28 ;  /* 0x0025ec1c01007387 */ /* 0x000fe20000100800 */
[----:B------:R-:W-:Y:S03]  /*2e040*/  STL [R1+0x25e8], R29 ;  /* 0x0025e81d01007387 */ /* 0x000fe60000100800 */
[----:B------:R-:W-:-:S02]  /*2e050*/  MOV R25, R18 ;  /* 0x0000001200197202 */ /* 0x000fc40000000f00 */
[----:B------:R-:W-:Y:S02]  /*2e060*/  MOV R24, R19 ;  /* 0x0000001300187202 */ /* 0x000fe40000000f00 */
[----:B------:R-:W0:Y:S11]  /*2e070*/  LDSM.16.MT88.4 R16, [R2+0xb080] ;  /* 0x00b080000210783b */ /* 0x000e360000004200 */
[----:B------:R-:W-:Y:S01]  /*2e080*/  @!UPT UIADD3 URZ, URZ, URZ, URZ ;  /* 0x0000003f3f3ff290 */ /* 0x000fe2000fffe03f */
[----:B------:R-:W-:Y:S01]  /*2e090*/  STL.64 [R1+0x200], R8 ;  /* 0x0002000801007387 */ /* 0x000fe20000100a00 */
[----:B------:R-:W-:Y:S02]  /*2e0a0*/  STL.64 [R1+0x208], R10 ;  /* 0x0002080a01007387 */ /* 0x000fe40000100a00 */
[----:B------:R1:W-:Y:S02]  /*2e0b0*/  STL.64 [R1+0x2788], R24 ;  /* 0x0027881801007387 */ /* 0x0003e40000100a00 */
[----:B------:R-:W-:Y:S01]  /*2e0c0*/  LDSM.16.MT88.4 R8, [R2+0xb000] ;  /* 0x00b000000208783b */ /* 0x000fe20000004200 */
[----:B-1----:R-:W2:Y:S03]  /*2e0d0*/  LDL.LU R24, [R1+0xd0] ;  /* 0x0000d00001187983 */ /* 0x002ea60000300800 */
[----:B------:R-:W2:Y:S02]  /*2e0e0*/  LDL.LU R25, [R1+0xd4] ;  /* 0x0000d40001197983 */ /* 0x000ea40000300800 */
[----:B------:R-:W4:Y:S02]  /*2e0f0*/  LDL.LU R26, [R1+0xd8] ;  /* 0x0000d800011a7983 */ /* 0x000f240000300800 */
[----:B------:R-:W4:Y:S02]  /*2e100*/  LDL.LU R27, [R1+0xdc] ;  /* 0x0000dc00011b7983 */ /* 0x000f240000300800 */
[----:B----4-:R1:W-:Y:S01]  /*2e110*/  STL.64 [R1+0x2798], R26 ;  /* 0x0027981a01007387 */ /* 0x0103e20000100a00 */
[----:B--2---:R-:W-:Y:S03]  /*2e120*/  STL.64 [R1+0x2790], R24 ;  /* 0x0027901801007387 */ /* 0x004fe60000100a00 */
[----:B-1----:R-:W3:Y:S01]  /*2e130*/  LDL.LU.64 R26, [R1+0x8] ;  /* 0x00000800011a7983 */ /* 0x002ee20000300a00 */
[----:B0-----:R-:W-:Y:S02]  /*2e140*/  STL.64 [R1+0x2768], R18 ;  /* 0x0027681201007387 */ /* 0x001fe40000100a00 */
[----:B------:R0:W-:Y:S01]  /*2e150*/  STL.64 [R1+0x2760], R16 ;  /* 0x0027601001007387 */ /* 0x0001e20000100a00 */
[----:B---3--:R-:W-:Y:S01]  /*2e160*/  HMMA.16816.F32.BF16 R20, R12, R26, R20 ;  /* 0x0000001a0c14723c */ /* 0x008fe20000041814 */
[----:B0-----:R-:W-:Y:S01]  /*2e170*/  IMAD.MOV.U32 R17, RZ, RZ, R26 ;  /* 0x000000ffff117224 */ /* 0x001fe200078e001a */
[----:B------:R-:W-:-:S02]  /*2e180*/  MOV R16, R27 ;  /* 0x0000001b00107202 */ /* 0x000fc40000000f00 */
[----:B------:R-:W-:Y:S11]  /*2e190*/  LDSM.16.M88.4 R24, [R3+0x10180] ;  /* 0x010180000318783b */ /* 0x000ff60000000200 */
[----:B------:R-:W-:Y:S08]  /*2e1a0*/  @!UPT UIADD3 URZ, URZ, URZ, URZ ;  /* 0x0000003f3f3ff290 */ /* 0x000ff0000fffe03f */
[----:B------:R-:W-:Y:S01]  /*2e1b0*/  STL.64 [R1+0x1f0], R20 ;  /* 0x0001f01401007387 */ /* 0x000fe20000100a00 */
[----:B------:R-:W-:Y:S01]  /*2e1c0*/  MOV R28, R22 ;  /* 0x00000016001c7202 */ /* 0x000fe20000000f00 */
[----:B------:R-:W-:Y:S02]  /*2e1d0*/  IMAD.MOV.U32 R29, RZ, RZ, R23 ;  /* 0x000000ffff1d7224 */ /* 0x000fe400078e0017 */
[----:B------:R-:W2:Y:S01]  /*2e1e0*/  LDL R5, [R1+0x1514] ;  /* 0x0015140001057983 */ /* 0x000ea20000100800 */
[----:B------:R-:W0:Y:S04]  /*2e1f0*/  LDSM.16.MT88.4 R20, [R4+0xc000] ;  /* 0x00c000000414783b */ /* 0x000e280000004200 */
[----:B------:R-:W-:Y:S01]  /*2e200*/  STL [R1+0x25f4], R28 ;  /* 0x0025f41c01007387 */ /* 0x000fe20000100800 */
[----:B------:R-:W-:Y:S03]  /*2e210*/  STL [R1+0x25f0], R29 ;  /* 0x0025f01d01007387 */ /* 0x000fe60000100800 */
[----:B0-----:R-:W-:Y:S01]  /*2e220*/  STL.64 [R1+0x2708], R22 ;  /* 0x0027081601007387 */ /* 0x001fe20000100a00 */
[----:B------:R0:W-:Y:S02]  /*2e230*/  STL.64 [R1+0x2700], R20 ;  /* 0x0027001401007387 */ /* 0x0001e40000100a00 */
[----:B------:R-:W-:Y:S02]  /*2e240*/  STL.64 [R1+0x50], R24 ;  /* 0x0000501801007387 */ /* 0x000fe40000100a00 */
[----:B------:R-:W-:Y:S01]  /*2e250*/  STL.64 [R1+0x58], R26 ;  /* 0x0000581a01007387 */ /* 0x000fe20000100a00 */
[----:B0-----:R-:W-:-:S02]  /*2e260*/  MOV R21, R24 ;  /* 0x0000001800157202 */ /* 0x001fc40000000f00 */
[----:B------:R-:W-:Y:S02]  /*2e270*/  MOV R20, R25 ;  /* 0x0000001900147202 */ /* 0x000fe40000000f00 */
[----:B------:R-:W0:Y:S04]  /*2e280*/  LDSM.16.M88.4 R24, [R3+0x14180] ;  /* 0x014180000318783b */ /* 0x000e280000000200 */
[----:B0-----:R-:W-:Y:S01]  /*2e290*/  STL.64 [R1+0x70], R24 ;  /* 0x0000701801007387 */ /* 0x001fe20000100a00 */
[----:B------:R0:W-:Y:S03]  /*2e2a0*/  STL.64 [R1+0x78], R26 ;  /* 0x0000781a01007387 */ /* 0x0001e60000100a00 */
[----:B0-----:R-:W3:Y:S01]  /*2e2b0*/  LDL.LU.64 R26, [R1+0x2798] ;  /* 0x00279800011a7983 */ /* 0x001ee20000300a00 */
[----:B------:R-:W3:Y:S02]  /*2e2c0*/  LDL.LU.64 R24, [R1+0x2790] ;  /* 0x0027900001187983 */ /* 0x000ee40000300a00 */
[----:B------:R-:W4:Y:S01]  /*2e2d0*/  LDL.LU.64 R18, [R1+0x38] ;  /* 0x0000380001127983 */ /* 0x000f220000300a00 */
[----:B---3--:R-:W-:Y:S01]  /*2e2e0*/  HMMA.16816.F32.BF16 R12, R12, R6, R24 ;  /* 0x000000060c0c723c */ /* 0x008fe20000041818 */
[----:B------:R-:W3:Y:S11]  /*2e2f0*/  LDL.LU.64 R24, [R1+0x2788] ;  /* 0x0027880001187983 */ /* 0x000ef60000300a00 */
[----:B------:R-:W-:Y:S11]  /*2e300*/  @!UPT UIADD3 URZ, URZ, URZ, URZ ;  /* 0x0000003f3f3ff290 */ /* 0x000ff6000fffe03f */
[----:B------:R-:W-:Y:S01]  /*2e310*/  STL [R1+0x1e0], R12 ;  /* 0x0001e00c01007387 */ /* 0x000fe20000100800 */
[----:B------:R-:W-:Y:S02]  /*2e320*/  STL [R1+0x1ec], R15 ;  /* 0x0001ec0f01007387 */ /* 0x000fe40000100800 */
[----:B------:R-:W-:Y:S02]  /*2e330*/  STL.64 [R1+0x2778], R6 ;  /* 0x0027780601007387 */ /* 0x000fe40000100a00 */
[----:B--2---:R0:W-:Y:S02]  /*2e340*/  STL.64 [R1+0x2770], R4 ;  /* 0x0027700401007387 */ /* 0x0041e40000100a00 */
[----:B------:R-:W-:Y:S01]  /*2e350*/  IMAD.MOV.U32 R28, RZ, RZ, R13 ;  /* 0x000000ffff1c7224 */ /* 0x000fe200078e000d */
[----:B0-----:R-:W4:Y:S01]  /*2e360*/  LDL.LU R4, [R1+0x140] ;  /* 0x0001400001047983 */ /* 0x001f220000300800 */
[----:B------:R-:W4:Y:S02]  /*2e370*/  LDL.LU R5, [R1+0x144] ;  /* 0x0001440001057983 */ /* 0x000f240000300800 */
[----:B------:R-:W4:Y:S02]  /*2e380*/  LDL.LU R6, [R1+0x148] ;  /* 0x0001480001067983 */ /* 0x000f240000300800 */
[----:B------:R-:W4:Y:S01]  /*2e390*/  LDL.LU R7, [R1+0x14c] ;  /* 0x00014c0001077983 */ /* 0x000f220000300800 */
[----:B------:R-:W2:Y:S01]  /*2e3a0*/  LDL.64 R12, [R1+0x70] ;  /* 0x00007000010c7983 */ /* 0x000ea20000100a00 */
[----:B------:R-:W-:Y:S01]  /*2e3b0*/  MOV R29, R14 ;  /* 0x0000000e001d7202 */ /* 0x000fe20000000f00 */
[----:B------:R-:W-:Y:S01]  /*2e3c0*/  MOV R14, R17 ;  /* 0x00000011000e7202 */ /* 0x000fe20000000f00 */
[----:B------:R-:W-:Y:S01]  /*2e3d0*/  MOV R15, R16 ;  /* 0x00000010000f7202 */ /* 0x000fe20000000f00 */
[----:B--2---:R0:W-:Y:S02]  /*2e3e0*/  STL.64 [R1+0x26e8], R12 ;  /* 0x0026e80c01007387 */ /* 0x0041e40000100a00 */
[----:B0-----:R-:W-:Y:S01]  /*2e3f0*/  MOV R12, R21 ;  /* 0x00000015000c7202 */ /* 0x001fe20000000f00 */
[----:B------:R-:W-:-:S05]  /*2e400*/  IMAD.MOV.U32 R13, RZ, RZ, R20 ;  /* 0x000000ffff0d7224 */ /* 0x000fca00078e0014 */
[----:B------:R-:W-:Y:S01]  /*2e410*/  STL.64 [R1+0x2710], R12 ;  /* 0x0027100c01007387 */ /* 0x000fe20000100a00 */
[----:B------:R-:W-:Y:S02]  /*2e420*/  STL.64 [R1+0x2780], R14 ;  /* 0x0027800e01007387 */ /* 0x000fe40000100a00 */
[----:B------:R-:W2:Y:S02]  /*2e430*/  LDL.LU R20, [R1+0xc0] ;  /* 0x0000c00001147983 */ /* 0x000ea40000300800 */
[----:B------:R-:W2:Y:S01]  /*2e440*/  LDL.LU R21, [R1+0xc4] ;  /* 0x0000c40001157983 */ /* 0x000ea20000300800 */
[----:B------:R-:W2:Y:S01]  /*2e450*/  LDL.LU R22, [R1+0xc8] ;  /* 0x0000c80001167983 */ /* 0x000ea20000300800 */
[----:B------:R-:W2:Y:S03]  /*2e460*/  LDL.LU R23, [R1+0xcc] ;  /* 0x0000cc0001177983 */ /* 0x000ea60000300800 */
[----:B------:R-:W0:Y:S04]  /*2e470*/  LDSM.16.M88.4 R12, [R3+0x1c180] ;  /* 0x01c18000030c783b */ /* 0x000e280000000200 */
[----:B--2---:R-:W-:Y:S01]  /*2e480*/  STL.64 [R1+0x2720], R22 ;  /* 0x0027201601007387 */ /* 0x004fe20000100a00 */
[----:B------:R1:W-:Y:S03]  /*2e490*/  STL.64 [R1+0x2718], R20 ;  /* 0x0027181401007387 */ /* 0x0003e60000100a00 */
[----:B-1----:R-:W2:Y:S01]  /*2e4a0*/  LDL.LU R20, [R1+0xe0] ;  /* 0x0000e00001147983 */ /* 0x002ea20000300800 */
[----:B------:R-:W2:Y:S02]  /*2e4b0*/  LDL.LU R21, [R1+0xe4] ;  /* 0x0000e40001157983 */ /* 0x000ea40000300800 */
[----:B------:R-:W2:Y:S02]  /*2e4c0*/  LDL.LU R22, [R1+0xe8] ;  /* 0x0000e80001167983 */ /* 0x000ea40000300800 */
[----:B------:R-:W2:Y:S01]  /*2e4d0*/  LDL.LU R23, [R1+0xec] ;  /* 0x0000ec0001177983 */ /* 0x000ea20000300800 */
[----:B----4-:R-:W-:Y:S01]  /*2e4e0*/  HMMA.16816.F32.BF16 R4, R8, R18, R4 ;  /* 0x000000120804723c */ /* 0x010fe20000041804 */
[----:B--2---:R3:W-:Y:S02]  /*2e4f0*/  STL.64 [R1+0x2730], R22 ;  /* 0x0027301601007387 */ /* 0x0047e40000100a00 */
[----:B---3--:R-:W-:Y:S01]  /*2e500*/  IMAD.MOV.U32 R22, RZ, RZ, R25 ;  /* 0x000000ffff167224 */ /* 0x008fe200078e0019 */
[----:B------:R-:W-:-:S02]  /*2e510*/  MOV R23, R24 ;  /* 0x0000001800177202 */ /* 0x000fc40000000f00 */
[----:B------:R1:W4:Y:S04]  /*2e520*/  LDSM.16.M88.4 R24, [R3+0x18180] ;  /* 0x018180000318783b */ /* 0x0003280000000200 */
[----:B------:R-:W-:Y:S01]  /*2e530*/  STL.64 [R1+0x2728], R20 ;  /* 0x0027281401007387 */ /* 0x000fe20000100a00 */
[----:B------:R-:W-:Y:S02]  /*2e540*/  STL [R1+0x25fc], R28 ;  /* 0x0025fc1c01007387 */ /* 0x000fe40000100800 */
[----:B------:R-:W-:Y:S02]  /*2e550*/  STL [R1+0x25f8], R29 ;  /* 0x0025f81d01007387 */ /* 0x000fe40000100800 */
[----:B0-----:R0:W-:Y:S01]  /*2e560*/  STL.64 [R1+0x40], R12 ;  /* 0x0000400c01007387 */ /* 0x0011e20000100a00 */
[----:B------:R3:W-:Y:S07]  /*2e570*/  STL.64 [R1+0x48], R14 ;  /* 0x0000480e01007387 */ /* 0x0007ee0000100a00 */
[----:B------:R4:W-:Y:S02]  /*2e580*/  STL.64 [R1+0x1c8], R6 ;  /* 0x0001c80601007387 */ /* 0x0009e40000100a00 */
[----:B-1----:R-:W-:Y:S01]  /*2e590*/  IMAD.MOV.U32 R3, RZ, RZ, R19 ;  /* 0x000000ffff037224 */ /* 0x002fe200078e0013 */
[----:B0-----:R-:W2:Y:S01]  /*2e5a0*/  LDL.LU R12, [R1+0x130] ;  /* 0x00013000010c7983 */ /* 0x001ea20000300800 */
[----:B------:R-:W2:Y:S02]  /*2e5b0*/  LDL.LU R13, [R1+0x134] ;  /* 0x00013400010d7983 */ /* 0x000ea40000300800 */
[----:B---3--:R-:W2:Y:S02]  /*2e5c0*/  LDL.LU R14, [R1+0x138] ;  /* 0x00013800010e7983 */ /* 0x008ea40000300800 */
[----:B------:R-:W2:Y:S01]  /*2e5d0*/  LDL.LU R15, [R1+0x13c] ;  /* 0x00013c00010f7983 */ /* 0x000ea20000300800 */
[----:B------:R-:W3:Y:S01]  /*2e5e0*/  LDL.LU R16, [R1+0x110] ;  /* 0x0001100001107983 */ /* 0x000ee20000300800 */
[----:B------:R-:W-:Y:S01]  /*2e5f0*/  MOV R20, R18 ;  /* 0x0000001200147202 */ /* 0x000fe20000000f00 */
[----:B------:R-:W3:Y:S02]  /*2e600*/  LDL.LU R17, [R1+0x114] ;  /* 0x0001140001117983 */ /* 0x000ee40000300800 */
[----:B------:R-:W3:Y:S01]  /*2e610*/  LDL.LU R18, [R1+0x118] ;  /* 0x0001180001127983 */ /* 0x000ee20000300800 */
[----:B------:R-:W-:Y:S01]  /*2e620*/  MOV R28, R4 ;  /* 0x00000004001c7202 */ /* 0x000fe20000000f00 */
[----:B------:R-:W3:Y:S01]  /*2e630*/  LDL.LU R19, [R1+0x11c] ;  /* 0x00011c0001137983 */ /* 0x000ee20000300800 */
[----:B------:R-:W-:Y:S01]  /*2e640*/  MOV R29, R5 ;  /* 0x00000005001d7202 */ /* 0x000fe20000000f00 */
[----:B------:R-:W2:Y:S02]  /*2e650*/  LDL.LU R4, [R1+0x120] ;  /* 0x0001200001047983 */ /* 0x000ea40000300800 */
[----:B------:R-:W2:Y:S01]  /*2e660*/  LDL.LU R5, [R1+0x124] ;  /* 0x0001240001057983 */ /* 0x000ea20000300800 */
[----:B----4-:R-:W4:Y:S01]  /*2e670*/  LDL.LU R6, [R1+0x128] ;  /* 0x0001280001067983 */ /* 0x010f220000300800 */
[----:B------:R-:W4:Y:S03]  /*2e680*/  LDL.LU R7, [R1+0x12c] ;  /* 0x00012c0001077983 */ /* 0x000f260000300800 */
[----:B------:R-:W-:Y:S01]  /*2e690*/  STL.64 [R1+0x60], R24 ;  /* 0x0000601801007387 */ /* 0x000fe20000100a00 */
        /* <DEDUP_REMOVED lines=16> */
[----:B------:R-:W2:Y:S02]  /*2e7a0*/  LDL.LU R25, [R1+0xf4] ;  /* 0x0000f40001197983 */ /* 0x000ea40000300800 */
[----:B------:R-:W2:Y:S02]  /*2e7b0*/  LDL.LU R26, [R1+0xf8] ;  /* 0x0000f800011a7983 */ /* 0x000ea40000300800 */
[----:B------:R-:W2:Y:S02]  /*2e7c0*/  LDL.LU R27, [R1+0xfc] ;  /* 0x0000fc00011b7983 */ /* 0x000ea40000300800 */
[----:B--2---:R-:W-:Y:S01]  /*2e7d0*/  STL.64 [R1+0x2750], R26 ;  /* 0x0027501a01007387 */ /* 0x004fe20000100a00 */
[----:B------:R-:W-:Y:S02]  /*2e7e0*/  STL.64 [R1+0x2748], R24 ;  /* 0x0027481801007387 */ /* 0x000fe40000100a00 */
[----:B------:R-:W-:Y:S02]  /*2e7f0*/  STL [R1+0x2618], R29 ;  /* 0x0026181d01007387 */ /* 0x000fe40000100800 */
[----:B------:R-:W-:Y:S06]  /*2e800*/  STL [R1+0x2600], R28 ;  /* 0x0026001c01007387 */ /* 0x000fec0000100800 */
[----:B------:R-:W-:Y:S01]  /*2e810*/  STL.64 [R1+0x1a0], R12 ;  /* 0x0001a00c01007387 */ /* 0x000fe20000100a00 */
[----:B------:R0:W-:Y:S03]  /*2e820*/  STL.64 [R1+0x1a8], R14 ;  /* 0x0001a80e01007387 */ /* 0x0001e60000100a00 */
[----:B0-----:R-:W4:Y:S01]  /*2e830*/  LDL.LU.64 R14, [R1+0x2780] ;  /* 0x00278000010e7983 */ /* 0x001f220000300a00 */
[----:B------:R-:W-:-:S02]  /*2e840*/  IMAD.MOV.U32 R26, RZ, RZ, R20 ;  /* 0x000000ffff1a7224 */ /* 0x000fc400078e0014 */
[----:B------:R0:W-:Y:S02]  /*2e850*/  STL.64 [R1+0x2758], R22 ;  /* 0x0027581601007387 */ /* 0x0001e40000100a00 */
[----:B------:R-:W2:Y:S01]  /*2e860*/  LDL.LU R20, [R1+0x100] ;  /* 0x0001000001147983 */ /* 0x000ea20000300800 */
[----:B------:R-:W2:Y:S04]  /*2e870*/  LDL.LU R21, [R1+0x104] ;  /* 0x0001040001157983 */ /* 0x000ea80000300800 */
[----:B0-----:R-:W2:Y:S01]  /*2e880*/  LDL.LU R22, [R1+0x108] ;  /* 0x0001080001167983 */ /* 0x001ea20000300800 */
[----:B------:R-:W2:Y:S01]  /*2e890*/  LDL.LU R23, [R1+0x10c] ;  /* 0x00010c0001177983 */ /* 0x000ea20000300800 */
[C---:B----4-:R-:W-:Y:S11]  /*2e8a0*/  HMMA.16816.F32.BF16 R4, R8.reuse, R14, R4 ;  /* 0x0000000e0804723c */ /* 0x050ff60000041804 */
[----:B------:R-:W-:Y:S11]  /*2e8b0*/  @!UPT UIADD3 URZ, URZ, URZ, URZ ;  /* 0x0000003f3f3ff290 */ /* 0x000ff6000fffe03f */
[----:B------:R-:W-:Y:S01]  /*2e8c0*/  @!UPT UIADD3 URZ, URZ, URZ, URZ ;  /* 0x0000003f3f3ff290 */ /* 0x000fe2000fffe03f */
[----:B------:R-:W-:Y:S01]  /*2e8d0*/  STL.64 [R1+0x190], R4 ;  /* 0x0001900401007387 */ /* 0x000fe20000100a00 */
[----:B------:R0:W-:Y:S01]  /*2e8e0*/  STL [R1+0x198], R6 ;  /* 0x0001980601007387 */ /* 0x0001e20000100800 */
[----:B------:R-:W-:Y:S02]  /*2e8f0*/  MOV R29, R7 ;  /* 0x00000007001d7202 */ /* 0x000fe40000000f00 */
[----:B0-----:R-:W3:Y:S01]  /*2e900*/  LDL.LU.64 R6, [R1+0x2778] ;  /* 0x0027780001067983 */ /* 0x001ee20000300a00 */
[----:B------:R-:W4:Y:S01]  /*2e910*/  LDL.LU.64 R4, [R1+0x2770] ;  /* 0x0027700001047983 */ /* 0x000f220000300a00 */
[----:B------:R-:W-:Y:S01]  /*2e920*/  MOV R27, R3 ;  /* 0x00000003001b7202 */ /* 0x000fe20000000f00 */
        /* <DEDUP_REMOVED lines=29> */
[----:B------:R0:W-:Y:S01]  /*2eb00*/  STL.64 [R1+0x160], R12 ;  /* 0x0001600c01007387 */ /* 0x0001e20000100a00 */
[----:B------:R-:W-:Y:S03]  /*2eb10*/  STL.64 [R1+0x168], R14 ;  /* 0x0001680e01007387 */ /* 0x000fe60000100a00 */
[----:B0-----:R-:W3:Y:S01]  /*2eb20*/  LDL.LU.64 R12, [R1+0x2710] ;  /* 0x00271000010c7983 */ /* 0x001ee20000300a00 */
[----:B--2---:R-:W-:Y:S03]  /*2eb30*/  HMMA.16816.F32.BF16 R16, R16, R6, R20 ;  /* 0x000000061010723c */ /* 0x004fe60000041814 */
[----:B------:R-:W3:Y:S01]  /*2eb40*/  LDL.LU.64 R22, [R1+0x2708] ;  /* 0x0027080001167983 */ /* 0x000ee20000300a00 */
[----:B------:R-:W3:Y:S11]  /*2eb50*/  LDL.LU.64 R20, [R1+0x2700] ;  /* 0x0027000001147983 */ /* 0x000ef60000300a00 */
[----:B------:R-:W-:Y:S08]  /*2eb60*/  @!UPT UIADD3 URZ, URZ, URZ, URZ ;  /* 0x0000003f3f3ff290 */ /* 0x000ff0000fffe03f */
[----:B------:R0:W-:Y:S01]  /*2eb70*/  STL.64 [R1+0x110], R16 ;  /* 0x0001101001007387 */ /* 0x0001e20000100a00 */
[----:B------:R-:W-:Y:S03]  /*2eb80*/  STL.64 [R1+0x118], R18 ;  /* 0x0001181201007387 */ /* 0x000fe60000100a00 */
[----:B0-----:R-:W2:Y:S01]  /*2eb90*/  LDL.64 R16, [R1+0x40] ;  /* 0x0000400001107983 */ /* 0x001ea20000100a00 */
[C---:B---3--:R-:W-:Y:S03]  /*2eba0*/  HMMA.16816.F32.BF16 R12, R20.reuse, R12, R24 ;  /* 0x0000000c140c723c */ /* 0x048fe60000041818 */
[----:B------:R-:W3:Y:S01]  /*2ebb0*/  LDL.LU.64 R26, [R1+0x26f8] ;  /* 0x0026f800011a7983 */ /* 0x000ee20000300a00 */
[----:B------:R-:W3:Y:S11]  /*2ebc0*/  LDL.LU.64 R24, [R1+0x26f0] ;  /* 0x0026f00001187983 */ /* 0x000ef60000300a00 */
[----:B------:R-:W-:Y:S08]  /*2ebd0*/  @!UPT UIADD3 URZ, URZ, URZ, URZ ;  /* 0x0000003f3f3ff290 */ /* 0x000ff0000fffe03f */
[----:B------:R0:W-:Y:S01]  /*2ebe0*/  STL.64 [R1+0xf0], R12 ;  /* 0x0000f00c01007387 */ /* 0x0001e20000100a00 */
[----:B------:R-:W-:Y:S03]  /*2ebf0*/  STL.64 [R1+0xf8], R14 ;  /* 0x0000f80e01007387 */ /* 0x000fe60000100a00 */
[----:B0-----:R-:W3:Y:S02]  /*2ec00*/  LDL.LU.64 R12, [R1+0x26e8] ;  /* 0x0026e800010c7983 */ /* 0x001ee40000300a00 */
[C---:B---3--:R-:W-:Y:S11]  /*2ec10*/  HMMA.16816.F32.BF16 R24, R20.reuse, R12, R24 ;  /* 0x0000000c1418723c */ /* 0x048ff60000041818 */
[----:B------:R-:W-:Y:S11]  /*2ec20*/  @!UPT UIADD3 URZ, URZ, URZ, URZ ;  /* 0x0000003f3f3ff290 */ /* 0x000ff6000fffe03f */
[----:B------:R-:W-:Y:S01]  /*2ec30*/  @!UPT UIADD3 URZ, URZ, URZ, URZ ;  /* 0x0000003f3f3ff290 */ /* 0x000fe2000fffe03f */
[----:B------:R0:W-:Y:S01]  /*2ec40*/  STL.64 [R1+0xb0], R24 ;  /* 0x0000b01801007387 */ /* 0x0001e20000100a00 */
[----:B------:R-:W-:Y:S03]  /*2ec50*/  STL.64 [R1+0xb8], R26 ;  /* 0x0000b81a01007387 */ /* 0x000fe60000100a00 */
[----:B0-----:R-:W3:Y:S01]  /*2ec60*/  LDL.LU.64 R24, [R1+0x26e0] ;  /* 0x0026e00001187983 */ /* 0x001ee20000300a00 */
[----:B------:R-:W-:Y:S01]  /*2ec70*/  IMAD.MOV.U32 R18, RZ, RZ, R12 ;  /* 0x000000ffff127224 */ /* 0x000fe200078e000c */
[----:B------:R-:W-:Y:S02]  /*2ec80*/  MOV R3, R13 ;  /* 0x0000000d00037202 */ /* 0x000fe40000000f00 */
[----:B----4-:R0:W-:Y:S04]  /*2ec90*/  LDSM.16.MT88.4 R12, [R4+0xc080] ;  /* 0x00c08000040c783b */ /* 0x0101e80000004200 */
[----:B0-----:R-:W4:Y:S01]  /*2eca0*/  LDL.LU R4, [R1+0x26d8] ;  /* 0x0026d80001047983 */ /* 0x001f220000300800 */
[----:B---3--:R-:W-:Y:S03]  /*2ecb0*/  HMMA.16816.F32.BF16 R24, R20, R24, R8 ;  /* 0x000000181418723c */ /* 0x008fe60000041808 */
[----:B------:R-:W0:Y:S04]  /*2ecc0*/  LDSM.16.MT88.4 R8, [R5+0xc000] ;  /* 0x00c000000508783b */ /* 0x000e280000004200 */
[----:B0-----:R4:W-:Y:S02]  /*2ecd0*/  STL.64 [R1+0x2698], R10 ;  /* 0x0026980a01007387 */ /* 0x0019e40000100a00 */
[----:B----4-:R-:W-:-:S02]  /*2ece0*/  MOV R11, R4 ;  /* 0x00000004000b7202 */ /* 0x010fc40000000f00 */
[----:B------:R-:W0:Y:S11]  /*2ecf0*/  LDSM.16.MT88.4 R4, [R5+0xc080] ;  /* 0x00c080000504783b */ /* 0x000e360000004200 */
[----:B------:R-:W-:Y:S01]  /*2ed00*/  @!UPT UIADD3 URZ, URZ, URZ, URZ ;  /* 0x0000003f3f3ff290 */ /* 0x000fe2000fffe03f */
[----:B------:R-:W-:Y:S01]  /*2ed10*/  STL.64 [R1+0xa0], R24 ;  /* 0x0000a01801007387 */ /* 0x000fe20000100a00 */
[----:B------:R-:W-:Y:S02]  /*2ed20*/  STL.64 [R1+0xa8], R26 ;  /* 0x0000a81a01007387 */ /* 0x000fe40000100a00 */
[----:B------:R1:W-:Y:S02]  /*2ed30*/  STL.64 [R1+0x2690], R8 ;  /* 0x0026900801007387 */ /* 0x0003e40000100a00 */
[----:B-1----:R-:W2:Y:S01]  /*2ed40*/  LDL.LU R8, [R1+0x10] ;  /* 0x0000100001087983 */ /* 0x002ea20000300800 */
[----:B------:R-:W2:Y:S02]  /*2ed50*/  LDL.LU R9, [R1+0x14] ;  /* 0x0000140001097983 */ /* 0x000ea40000300800 */
[----:B------:R-:W2:Y:S01]  /*2ed60*/  LDL.LU R10, [R1+0x18] ;  /* 0x00001800010a7983 */ /* 0x000ea20000300800 */
[----:B0-----:R-:W-:Y:S01]  /*2ed70*/  STL.64 [R1+0x2648], R6 ;  /* 0x0026480601007387 */ /* 0x001fe20000100a00 */
[----:B------:R0:W-:Y:S03]  /*2ed80*/  STL.64 [R1+0x2640], R4 ;  /* 0x0026400401007387 */ /* 0x0001e60000100a00 */
[----:B0-----:R-:W3:Y:S01]  /*2ed90*/  LDL.LU R4, [R1+0x2a0] ;  /* 0x0002a00001047983 */ /* 0x001ee20000300800 */
[----:B------:R-:W3:Y:S02]  /*2eda0*/  LDL.LU R5, [R1+0x2a4] ;  /* 0x0002a40001057983 */ /* 0x000ee40000300800 */
[----:B------:R-:W4:Y:S02]  /*2edb0*/  LDL.LU R6, [R1+0x2a8] ;  /* 0x0002a80001067983 */ /* 0x000f240000300800 */
[----:B------:R-:W4:Y:S01]  /*2edc0*/  LDL.LU R7, [R1+0x2ac] ;  /* 0x0002ac0001077983 */ /* 0x000f220000300800 */
[----:B------:R-:W2:Y:S04]  /*2edd0*/  LDL R27, [R1+0x1510] ;  /* 0x00151000011b7983 */ /* 0x000ea80000100800 */
[----:B----4-:R-:W-:Y:S01]  /*2ede0*/  STL.64 [R1+0x2658], R6 ;  /* 0x0026580601007387 */ /* 0x010fe20000100a00 */
[----:B---3--:R0:W-:Y:S03]  /*2edf0*/  STL.64 [R1+0x2650], R4 ;  /* 0x0026500401007387 */ /* 0x0081e60000100a00 */
[----:B0-----:R-:W3:Y:S01]  /*2ee00*/  LDL.LU R4, [R1+0x2c0] ;  /* 0x0002c00001047983 */ /* 0x001ee20000300800 */
[----:B------:R-:W3:Y:S02]  /*2ee10*/  LDL.LU R5, [R1+0x2c4] ;  /* 0x0002c40001057983 */ /* 0x000ee40000300800 */
[----:B------:R-:W4:Y:S02]  /*2ee20*/  LDL.LU R6, [R1+0x2c8] ;  /* 0x0002c80001067983 */ /* 0x000f240000300800 */
[----:B------:R-:W4:Y:S02]  /*2ee30*/  LDL.LU R7, [R1+0x2cc] ;  /* 0x0002cc0001077983 */ /* 0x000f240000300800 */
[----:B----4-:R-:W-:Y:S01]  /*2ee40*/  STL.64 [R1+0x2668], R6 ;  /* 0x0026680601007387 */ /* 0x010fe20000100a00 */
[----:B---3--:R0:W-:Y:S02]  /*2ee50*/  STL.64 [R1+0x2660], R4 ;  /* 0x0026600401007387 */ /* 0x0081e40000100a00 */
[----:B0-----:R-:W-:Y:S01]  /*2ee60*/  IMAD.MOV.U32 R4, RZ, RZ, R18 ;  /* 0x000000ffff047224 */ /* 0x001fe200078e0012 */
[----:B------:R-:W-:-:S05]  /*2ee70*/  MOV R5, R3 ;  /* 0x0000000300057202 */ /* 0x000fca0000000f00 */
[----:B------:R2:W-:Y:S02]  /*2ee80*/  STL.64 [R1+0x26c8], R4 ;  /* 0x0026c80401007387 */ /* 0x0005e40000100a00 */
[----:B--2---:R-:W-:Y:S02]  /*2ee90*/  HMMA.16816.F32.BF16 R4, R20, R16, R8 ;  /* 0x000000101404723c */ /* 0x004fe40000041808 */
[----:B------:R-:W0:Y:S02]  /*2eea0*/  LDSM.16.MT88.4 R20, [R27+0xc000] ;  /* 0x00c000001b14783b */ /* 0x000e240000004200 */
[----:B------:R-:W1:Y:S11]  /*2eeb0*/  LDSM.16.MT88.4 R24, [R27+0xc080] ;  /* 0x00c080001b18783b */ /* 0x000e760000004200 */
        /* <DEDUP_REMOVED lines=9> */
[----:B--2---:R-:W2:Y:S04]  /*2ef50*/  LDL.64 R8, [R1+0x60] ;  /* 0x0000600001087983 */ /* 0x004ea80000100a00 */
[----:B--2---:R2:W-:Y:S04]  /*2ef60*/  STL.64 [R1+0x26c0], R8 ;  /* 0x0026c00801007387 */ /* 0x0045e80000100a00 */
[----:B--2---:R-:W2:Y:S01]  /*2ef70*/  LDL.LU R8, [R1+0x300] ;  /* 0x0003000001087983 */ /* 0x004ea20000300800 */
[----:B------:R-:W2:Y:S02]  /*2ef80*/  LDL.LU R9, [R1+0x304] ;  /* 0x0003040001097983 */ /* 0x000ea40000300800 */
[----:B------:R-:W2:Y:S02]  /*2ef90*/  LDL.LU R10, [R1+0x308] ;  /* 0x00030800010a7983 */ /* 0x000ea40000300800 */
[----:B------:R-:W2:Y:S01]  /*2efa0*/  LDL.LU R11, [R1+0x30c] ;  /* 0x00030c00010b7983 */ /* 0x000ea20000300800 */
[----:B------:R-:W3:Y:S01]  /*2efb0*/  LDL.LU R4, [R1+0x310] ;  /* 0x0003100001047983 */ /* 0x000ee20000300800 */
[----:B------:R-:W3:Y:S02]  /*2efc0*/  LDL.LU R5, [R1+0x314] ;  /* 0x0003140001057983 */ /* 0x000ee40000300800 */
[----:B------:R-:W3:Y:S02]  /*2efd0*/  LDL.LU R6, [R1+0x318] ;  /* 0x0003180001067983 */ /* 0x000ee40000300800 */
[----:B------:R-:W3:Y:S01]  /*2efe0*/  LDL.LU R7, [R1+0x31c] ;  /* 0x00031c0001077983 */ /* 0x000ee20000300800 */
[----:B0-----:R-:W-:Y:S01]  /*2eff0*/  STL.64 [R1+0x2610], R22 ;  /* 0x0026101601007387 */ /* 0x001fe20000100a00 */
[----:B------:R0:W-:Y:S03]  /*2f000*/  STL.64 [R1+0x2608], R20 ;  /* 0x0026081401007387 */ /* 0x0001e60000100a00 */
[----:B0-----:R-:W4:Y:S01]  /*2f010*/  LDL.LU R20, [R1+0x290] ;  /* 0x0002900001147983 */ /* 0x001f220000300800 */
        /* <DEDUP_REMOVED lines=14> */
[----:B------:R-:W4:Y:S01]  /*2f100*/  LDL.LU R23, [R1+0x2ec] ;  /* 0x0002ec0001177983 */ /* 0x000f220000300800 */
[----:B------:R-:W-:Y:S01]  /*2f110*/  MOV R3, R16 ;  /* 0x0000001000037202 */ /* 0x000fe20000000f00 */
[----:B------:R-:W-:-:S02]  /*2f120*/  IMAD.MOV.U32 R28, RZ, RZ, R17 ;  /* 0x000000ffff1c7224 */ /* 0x000fc400078e0011 */
[----:B------:R-:W0:Y:S04]  /*2f130*/  LDSM.16.MT88.4 R16, [R2+0xc000] ;  /* 0x00c000000210783b */ /* 0x000e280000004200 */
[----:B----4-:R-:W-:Y:S01]  /*2f140*/  STL.64 [R1+0x26b8], R22 ;  /* 0x0026b81601007387 */ /* 0x010fe20000100a00 */
[----:B--2---:R2:W-:Y:S03]  /*2f150*/  STL.64 [R1+0x26b0], R20 ;  /* 0x0026b01401007387 */ /* 0x0045e60000100a00 */
[----:B--2---:R-:W2:Y:S01]  /*2f160*/  LDL.LU R20, [R1+0x2f0] ;  /* 0x0002f00001147983 */ /* 0x004ea20000300800 */
[----:B------:R-:W2:Y:S02]  /*2f170*/  LDL.LU R21, [R1+0x2f4] ;  /* 0x0002f40001157983 */ /* 0x000ea40000300800 */
[----:B------:R-:W2:Y:S02]  /*2f180*/  LDL.LU R22, [R1+0x2f8] ;  /* 0x0002f80001167983 */ /* 0x000ea40000300800 */
[----:B------:R-:W2:Y:S01]  /*2f190*/  LDL.LU R23, [R1+0x2fc] ;  /* 0x0002fc0001177983 */ /* 0x000ea20000300800 */
[----:B-1----:R-:W-:Y:S01]  /*2f1a0*/  STL.64 [R1+0x25c0], R26 ;  /* 0x0025c01a01007387 */ /* 0x002fe20000100a00 */
[----:B------:R1:W-:Y:S03]  /*2f1b0*/  STL.64 [R1+0x25b8], R24 ;  /* 0x0025b81801007387 */ /* 0x0003e60000100a00 */
[----:B-1----:R-:W3:Y:S01]  /*2f1c0*/  LDL.64 R24, [R1+0x50] ;  /* 0x0000500001187983 */ /* 0x002ee20000100a00 */
[----:B------:R-:W4:Y:S02]  /*2f1d0*/  LDL.LU R2, [R1+0x26d4] ;  /* 0x0026d40001027983 */ /* 0x000f240000300800 */
[----:B0-----:R-:W-:Y:S02]  /*2f1e0*/  STL.64 [R1+0x2570], R18 ;  /* 0x0025701201007387 */ /* 0x001fe40000100a00 */
[----:B------:R0:W-:Y:S02]  /*2f1f0*/  STL.64 [R1+0x2568], R16 ;  /* 0x0025681001007387 */ /* 0x0001e40000100a00 */
[----:B0-----:R-:W-:-:S02]  /*2f200*/  MOV R16, R3 ;  /* 0x0000000300107202 */ /* 0x001fc40000000f00 */
[----:B------:R-:W2:Y:S01]  /*2f210*/  LDL.LU R3, [R1+0x26d0] ;  /* 0x0026d00001037983 */ /* 0x000ea20000300800 */
[C---:B---3--:R-:W-:Y:S11]  /*2f220*/  HMMA.16816.F32.BF16 R4, R12.reuse, R24, R4 ;  /* 0x000000180c04723c */ /* 0x048ff60000041804 */
[----:B------:R-:W-:Y:S11]  /*2f230*/  @!UPT UIADD3 URZ, URZ, URZ, URZ ;  /* 0x0000003f3f3ff290 */ /* 0x000ff6000fffe03f */
[----:B------:R-:W-:Y:S01]  /*2f240*/  @!UPT UIADD3 URZ, URZ, URZ, URZ ;  /* 0x0000003f3f3ff290 */ /* 0x000fe2000fffe03f */
        /* <DEDUP_REMOVED lines=8> */
[----:B0-----:R-:W2:Y:S02]  /*2f2d0*/  LDL.LU.64 R8, [R1+0x26c0] ;  /* 0x0026c00001087983 */ /* 0x001ea40000300a00 */
[----:B--2---:R-:W-:Y:S01]  /*2f2e0*/  HMMA.16816.F32.BF16 R20, R12, R8, R20 ;  /* 0x000000080c14723c */ /* 0x004fe20000041814 */
[----:B------:R-:W-:Y:S01]  /*2f2f0*/  IMAD.MOV.U32 R7, RZ, RZ, R8 ;  /* 0x000000ffff077224 */ /* 0x000fe200078e0008 */
[----:B------:R-:W-:Y:S11]  /*2f300*/  MOV R6, R9 ;  /* 0x0000000900067202 */ /* 0x000ff60000000f00 */
[----:B------:R-:W-:Y:S10]  /*2f310*/  @!UPT UIADD3 URZ, URZ, URZ, URZ ;  /* 0x0000003f3f3ff290 */ /* 0x000ff4000fffe03f */
[----:B------:R-:W-:Y:S01]  /*2f320*/  STL.64 [R1+0x20], R20 ;  /* 0x0000201401007387 */ /* 0x000fe20000100a00 */
[----:B------:R0:W-:Y:S03]  /*2f330*/  STL.64 [R1+0x28], R22 ;  /* 0x0000281601007387 */ /* 0x0001e60000100a00 */
[----:B0-----:R-:W2:Y:S01]  /*2f340*/  LDL.LU.64 R22, [R1+0x26b8] ;  /* 0x0026b80001167983 */ /* 0x001ea20000300a00 */
[----:B------:R-:W2:Y:S02]  /*2f350*/  LDL.LU.64 R20, [R1+0x26b0] ;  /* 0x0026b00001147983 */ /* 0x000ea40000300a00 */
[----:B------:R-:W3:Y:S02]  /*2f360*/  LDL.LU.64 R10, [R1+0x26a8] ;  /* 0x0026a800010a7983 */ /* 0x000ee40000300a00 */
[----:B------:R-:W3:Y:S01]  /*2f370*/  LDL.LU.64 R8, [R1+0x26a0] ;  /* 0x0026a00001087983 */ /* 0x000ee20000300a00 */
[----:B------:R-:W-:-:S07]  /*2f380*/  MOV R17, R28 ;  /* 0x0000001c00117202 */ /* 0x000fce0000000f00 */
[----:B---3--:R-:W-:Y:S01]  /*2f390*/  HMMA.16816.F32.BF16 R12, R12, R16, R8 ;  /* 0x000000100c0c723c */ /* 0x008fe20000041808 */
[----:B------:R-:W2:Y:S01]  /*2f3a0*/  LDL.LU.64 R10, [R1+0x2698] ;  /* 0x00269800010a7983 */ /* 0x000ea20000300a00 */
[----:B------:R-:W2:Y:S11]  /*2f3b0*/  LDL.LU.64 R8, [R1+0x2690] ;  /* 0x0026900001087983 */ /* 0x000eb60000300a00 */
[----:B------:R-:W-:Y:S10]  /*2f3c0*/  @!UPT UIADD3 URZ, URZ, URZ, URZ ;  /* 0x0000003f3f3ff290 */ /* 0x000ff4000fffe03f */
[----:B------:R-:W-:Y:S01]  /*2f3d0*/  STL.64 [R1], R12 ;  /* 0x0000000c01007387 */ /* 0x000fe20000100a00 */
        /* <DEDUP_REMOVED lines=9> */
[----:B------:R-:W-:Y:S02]  /*2f470*/  IMAD.MOV.U32 R13, RZ, RZ, R6 ;  /* 0x000000ffff0d7224 */ /* 0x000fe400078e0006 */
        /* <DEDUP_REMOVED lines=22> */
[----:B----4-:R-:W-:Y:S01]  /*2f5e0*/  MOV R10, R2 ;  /* 0x00000002000a7202 */ /* 0x010fe20000000f00 */
[----:B------:R-:W-:Y:S01]  /*2f5f0*/  IMAD.MOV.U32 R11, RZ, RZ, R0 ;  /* 0x000000ffff0b7224 */ /* 0x000fe200078e0000 */
[----:B------:R-:W-:Y:S02]  /*2f600*/  MOV R9, R3 ;  /* 0x0000000300097202 */ /* 0x000fe40000000f00 */
[----:B------:R-:W-:Y:S02]  /*2f610*/  MOV R18, R24 ;  /* 0x0000001800127202 */ /* 0x000fe40000000f00 */
[----:B------:R-:W-:Y:S01]  /*2f620*/  STL.64 [R1+0x2628], R10 ;  /* 0x0026280a01007387 */ /* 0x000fe20000100a00 */
[C---:B--2---:R-:W-:Y:S03]  /*2f630*/  HMMA.16816.F32.BF16 R20, R4.reuse, R24, R20 ;  /* 0x000000180414723c */ /* 0x044fe60000041814 */
[----:B---3--:R0:W-:Y:S04]  /*2f640*/  STL.64 [R1+0x2620], R8 ;  /* 0x0026200801007387 */ /* 0x0081e80000100a00 */
[----:B0-----:R-:W2:Y:S11]  /*2f650*/  LDL.64 R8, [R1+0x70] ;  /* 0x0000700001087983 */ /* 0x001eb60000100a00 */
[----:B------:R-:W-:Y:S05]  /*2f660*/  @!UPT UIADD3 URZ, URZ, URZ, URZ ;  /* 0x0000003f3f3ff290 */ /* 0x000fea000fffe03f */
[----:B------:R-:W-:Y:S02]  /*2f670*/  STL [R1+0x100], R20 ;  /* 0x0001001401007387 */ /* 0x000fe40000100800 */
[----:B------:R-:W-:Y:S02]  /*2f680*/  STL [R1+0x2638], R18 ;  /* 0x0026381201007387 */ /* 0x000fe40000100800 */
[----:B------:R0:W-:Y:S02]  /*2f690*/  STL.64 [R1+0x2630], R16 ;  /* 0x0026301001007387 */ /* 0x0001e40000100a00 */
[----:B0-----:R-:W2:Y:S01]  /*2f6a0*/  LDL.LU R16, [R1+0x280] ;  /* 0x0002800001107983 */ /* 0x001ea20000300800 */
[----:B------:R-:W2:Y:S02]  /*2f6b0*/  LDL.LU R17, [R1+0x284] ;  /* 0x0002840001117983 */ /* 0x000ea40000300800 */
[----:B------:R-:W2:Y:S02]  /*2f6c0*/  LDL.LU R18, [R1+0x288] ;  /* 0x0002880001127983 */ /* 0x000ea40000300800 */
[----:B------:R-:W2:Y:S01]  /*2f6d0*/  LDL.LU R19, [R1+0x28c] ;  /* 0x00028c0001137983 */ /* 0x000ea20000300800 */
[----:B------:R-:W-:Y:S01]  /*2f6e0*/  MOV R15, R25 ;  /* 0x00000019000f7202 */ /* 0x000fe20000000f00 */
[----:B------:R-:W3:Y:S01]  /*2f6f0*/  LDL.LU R24, [R1+0x260] ;  /* 0x0002600001187983 */ /* 0x000ee20000300800 */
[----:B------:R-:W3:Y:S02]  /*2f700*/  LDL.LU R25, [R1+0x264] ;  /* 0x0002640001197983 */ /* 0x000ee40000300800 */
[----:B------:R-:W3:Y:S01]  /*2f710*/  LDL.LU R26, [R1+0x268] ;  /* 0x00026800011a7983 */ /* 0x000ee20000300800 */
[----:B------:R-:W-:Y:S01]  /*2f720*/  MOV R0, R23 ;  /* 0x0000001700007202 */ /* 0x000fe20000000f00 */
[----:B------:R-:W3:Y:S01]  /*2f730*/  LDL.LU R27, [R1+0x26c] ;  /* 0x00026c00011b7983 */ /* 0x000ee20000300800 */
[----:B------:R-:W-:Y:S01]  /*2f740*/  IMAD.MOV.U32 R3, RZ, RZ, R21 ;  /* 0x000000ffff037224 */ /* 0x000fe200078e0015 */
[----:B------:R-:W-:Y:S01]  /*2f750*/  MOV R2, R22 ;  /* 0x0000001600027202 */ /* 0x000fe20000000f00 */
[----:B------:R-:W4:Y:S01]  /*2f760*/  LDL.LU R20, [R1+0x1d0] ;  /* 0x0001d00001147983 */ /* 0x000f220000300800 */
[----:B------:R-:W4:Y:S01]  /*2f770*/  LDL.LU R21, [R1+0x1d4] ;  /* 0x0001d40001157983 */ /* 0x000f220000300800 */
[----:B------:R-:W4:Y:S02]  /*2f780*/  LDL.LU R22, [R1+0x1d8] ;  /* 0x0001d80001167983 */ /* 0x000f240000300800 */
[----:B------:R-:W4:Y:S02]  /*2f790*/  LDL.LU R23, [R1+0x1dc] ;  /* 0x0001dc0001177983 */ /* 0x000f240000300800 */
[----:B------:R-:W-:Y:S01]  /*2f7a0*/  STL [R1+0x2470], R0 ;  /* 0x0024700001007387 */ /* 0x000fe20000100800 */
[----:B------:R-:W-:Y:S01]  /*2f7b0*/  STL [R1+0x246c], R2 ;  /* 0x00246c0201007387 */ /* 0x000fe20000100800 */
[----:B------:R-:W-:Y:S01]  /*2f7c0*/  STL [R1+0x2468], R3 ;  /* 0x0024680301007387 */ /* 0x000fe20000100800 */
[C---:B--2---:R-:W-:Y:S01]  /*2f7d0*/  HMMA.16816.F32.BF16 R16, R4.reuse, R8, R16 ;  /* 0x000000080410723c */ /* 0x044fe20000041810 */
[----:B------:R-:W-:Y:S01]  /*2f7e0*/  IMAD.MOV.U32 R28, RZ, RZ, R8 ;  /* 0x000000ffff1c7224 */ /* 0x000fe200078e0008 */
[----:B------:R-:W-:Y:S11]  /*2f7f0*/  MOV R14, R9 ;  /* 0x00000009000e7202 */ /* 0x000ff60000000f00 */
[----:B------:R-:W-:Y:S10]  /*2f800*/  @!UPT UIADD3 URZ, URZ, URZ, URZ ;  /* 0x0000003f3f3ff290 */ /* 0x000ff4000fffe03f */
[----:B------:R-:W-:Y:S01]  /*2f810*/  STL.64 [R1+0x120], R16 ;  /* 0x0001201001007387 */ /* 0x000fe20000100a00 */
[----:B------:R0:W-:Y:S03]  /*2f820*/  STL.64 [R1+0x128], R18 ;  /* 0x0001281201007387 */ /* 0x0001e60000100a00 */
[----:B0-----:R-:W2:Y:S01]  /*2f830*/  LDL.LU R18, [R1+0x2638] ;  /* 0x0026380001127983 */ /* 0x001ea20000300800 */
[----:B------:R-:W4:Y:S02]  /*2f840*/  LDL.LU.64 R16, [R1+0x2630] ;  /* 0x0026300001107983 */ /* 0x000f240000300a00 */
[----:B------:R-:W2:Y:S02]  /*2f850*/  LDL.LU.64 R10, [R1+0x2628] ;  /* 0x00262800010a7983 */ /* 0x000ea40000300a00 */
[----:B------:R-:W2:Y:S02]  /*2f860*/  LDL.LU.64 R8, [R1+0x2620] ;  /* 0x0026200001087983 */ /* 0x000ea40000300a00 */
[----:B--2---:R-:W-:Y:S11]  /*2f870*/  HMMA.16816.F32.BF16 R8, R4, R12, R8 ;  /* 0x0000000c0408723c */ /* 0x004ff60000041808 */
[----:B------:R-:W-:Y:S11]  /*2f880*/  @!UPT UIADD3 URZ, URZ, URZ, URZ ;  /* 0x0000003f3f3ff290 */ /* 0x000ff6000fffe03f */
[----:B------:R-:W-:Y:S01]  /*2f890*/  @!UPT UIADD3 URZ, URZ, URZ, URZ ;  /* 0x0000003f3f3ff290 */ /* 0x000fe2000fffe03f */
[----:B------:R0:W-:Y:S01]  /*2f8a0*/  STL [R1+0x140], R8 ;  /* 0x0001400801007387 */ /* 0x0001e20000100800 */
[----:B------:R-:W-:Y:S02]  /*2f8b0*/  MOV R3, R11 ;  /* 0x0000000b00037202 */ /* 0x000fe40000000f00 */
[----:B------:R-:W2:Y:S01]  /*2f8c0*/  LDL R11, [R1+0x640] ;  /* 0x00064000010b7983 */ /* 0x000ea20000100800 */
[----:B------:R-:W-:Y:S01]  /*2f8d0*/  MOV R0, R9 ;  /* 0x0000000900007202 */ /* 0x000fe20000000f00 */
[----:B------:R-:W-:Y:S01]  /*2f8e0*/  IMAD.MOV.U32 R2, RZ, RZ, R10 ;  /* 0x000000ffff027224 */ /* 0x000fe200078e000a */
[----:B--2---:R1:W-:Y:S01]  /*2f8f0*/  STL [R1+0x2538], R11 ;  /* 0x0025380b01007387 */ /* 0x0043e20000100800 */
[----:B0-----:R-:W2:Y:S02]  /*2f900*/  LDL.LU R8, [R1+0x190] ;  /* 0x0001900001087983 */ /* 0x001ea40000300800 */
[----:B------:R-:W2:Y:S02]  /*2f910*/  LDL.LU R9, [R1+0x194] ;  /* 0x0001940001097983 */ /* 0x000ea40000300800 */
[----:B------:R-:W2:Y:S01]  /*2f920*/  LDL.LU R10, [R1+0x198] ;  /* 0x00019800010a7983 */ /* 0x000ea20000300800 */
[----:B-1----:R-:W-:-:S02]  /*2f930*/  MOV R11, R29 ;  /* 0x0000001d000b7202 */ /* 0x002fc40000000f00 */
[----:B------:R-:W3:Y:S04]  /*2f940*/  LDL.LU R29, [R1+0x2618] ;  /* 0x00261800011d7983 */ /* 0x000ee80000300800 */
[----:B--2---:R-:W-:Y:S01]  /*2f950*/  STL.64 [R1+0x2548], R10 ;  /* 0x0025480a01007387 */ /* 0x004fe20000100a00 */
[----:B------:R0:W-:Y:S03]  /*2f960*/  STL.64 [R1+0x2540], R8 ;  /* 0x0025400801007387 */ /* 0x0001e60000100a00 */
[----:B0-----:R-:W2:Y:S01]  /*2f970*/  LDL.LU R8, [R1+0x1a0] ;  /* 0x0001a00001087983 */ /* 0x001ea20000300800 */
[----:B------:R-:W2:Y:S02]  /*2f980*/  LDL.LU R9, [R1+0x1a4] ;  /* 0x0001a40001097983 */ /* 0x000ea40000300800 */
[----:B------:R-:W2:Y:S02]  /*2f990*/  LDL.LU R10, [R1+0x1a8] ;  /* 0x0001a800010a7983 */ /* 0x000ea40000300800 */
[----:B------:R-:W2:Y:S02]  /*2f9a0*/  LDL.LU R11, [R1+0x1ac] ;  /* 0x0001ac00010b7983 */ /* 0x000ea40000300800 */
[----:B--2---:R-:W-:Y:S01]  /*2f9b0*/  STL.64 [R1+0x2558], R10 ;  /* 0x0025580a01007387 */ /* 0x004fe20000100a00 */
[----:B------:R0:W-:Y:S02]  /*2f9c0*/  STL.64 [R1+0x2550], R8 ;  /* 0x0025500801007387 */ /* 0x0001e40000100a00 */
[----:B0-----:R-:W-:-:S02]  /*2f9d0*/  MOV R9, R15 ;  /* 0x0000000f00097202 */ /* 0x001fc40000000f00 */
[----:B------:R-:W2:Y:S01]  /*2f9e0*/  LDL R15, [R1+0x150c] ;  /* 0x00150c00010f7983 */ /* 0x000ea20000100800 */
[----:B----4-:R-:W-:Y:S03]  /*2f9f0*/  HMMA.16816.F32.BF16 R4, R4, R16, R20 ;  /* 0x000000100404723c */ /* 0x010fe60000041814 */
[----:B--2---:R-:W-:Y:S01]  /*2fa00*/  STL [R1+0x25d8], R15 ;  /* 0x0025d80f01007387 */ /* 0x004fe20000100800 */
[----:B------:R0:W-:Y:S02]  /*2fa10*/  STL.64 [R1+0x25d0], R12 ;  /* 0x0025d00c01007387 */ /* 0x0001e40000100a00 */
[----:B------:R1:W-:Y:S02]  /*2fa20*/  STL [R1+0x247c], R3 ;  /* 0x00247c0301007387 */ /* 0x0003e40000100800 */
[----:B------:R2:W-:Y:S01]  /*2fa30*/  STL [R1+0x2478], R2 ;  /* 0x0024780201007387 */ /* 0x0005e20000100800 */
[----:B------:R4:W-:Y:S01]  /*2fa40*/  STL [R1+0x2474], R0 ;  /* 0x0024740001007387 */ /* 0x0009e20000100800 */
[----:B------:R-:W3:Y:S02]  /*2fa50*/  LDL.LU.64 R22, [R1+0x2610] ;  /* 0x0026100001167983 */ /* 0x000ee40000300a00 */
[----:B------:R-:W3:Y:S02]  /*2fa60*/  LDL.LU.64 R20, [R1+0x2608] ;  /* 0x0026080001147983 */ /* 0x000ee40000300a00 */
[----:B------:R-:W-:Y:S01]  /*2fa70*/  IMAD.MOV.U32 R8, RZ, RZ, R18 ;  /* 0x000000ffff087224 */ /* 0x000fe200078e0012 */
[----:B------:R-:W-:Y:S08]  /*2fa80*/  STL.64 [R1+0x25c8], R16 ;  /* 0x0025c81001007387 */ /* 0x000ff00000100a00 */
[----:B------:R-:W-:Y:S02]  /*2fa90*/  STL.64 [R1+0x130], R4 ;  /* 0x0001300401007387 */ /* 0x000fe40000100a00 */
[----:B------:R-:W-:Y:S01]  /*2faa0*/  STL.64 [R1+0x138], R6 ;  /* 0x0001380601007387 */ /* 0x000fe20000100a00 */
[----:B0-----:R-:W-:Y:S01]  /*2fab0*/  MOV R12, R28 ;  /* 0x0000001c000c7202 */ /* 0x001fe20000000f00 */
[----:B---3--:R-:W-:Y:S11]  /*2fac0*/  HMMA.16816.F32.BF16 R24, R20, R8, R24 ;  /* 0x000000081418723c */ /* 0x008ff60000041818 */
[----:B------:R-:W-:Y:S11]  /*2fad0*/  @!UPT UIADD3 URZ, URZ, URZ, URZ ;  /* 0x0000003f3f3ff290 */ /* 0x000ff6000fffe03f */
[----:B------:R-:W-:Y:S01]  /*2fae0*/  @!UPT UIADD3 URZ, URZ, URZ, URZ ;  /* 0x0000003f3f3ff290 */ /* 0x000fe2000fffe03f */
[----:B------:R0:W-:Y:S01]  /*2faf0*/  STL [R1+0x150], R24 ;  /* 0x0001501801007387 */ /* 0x0001e20000100800 */
[----:B------:R3:W-:Y:S01]  /*2fb00*/  STL.64 [R1+0x25e0], R8 ;  /* 0x0025e00801007387 */ /* 0x0007e20000100a00 */
[----:B-1----:R-:W-:Y:S01]  /*2fb10*/  MOV R3, R25 ;  /* 0x0000001900037202 */ /* 0x002fe20000000f00 */
[----:B--2---:R-:W-:Y:S01]  /*2fb20*/  IMAD.MOV.U32 R2, RZ, RZ, R26 ;  /* 0x000000ffff027224 */ /* 0x004fe200078e001a */
[----:B----4-:R-:W-:Y:S01]  /*2fb30*/  MOV R0, R27 ;  /* 0x0000001b00007202 */ /* 0x010fe20000000f00 */
        /* <DEDUP_REMOVED lines=9> */
[----:B---3--:R-:W3:Y:S02]  /*2fbd0*/  LDL.LU R8, [R1+0x250] ;  /* 0x0002500001087983 */ /* 0x008ee40000300800 */
[----:B------:R-:W3:Y:S02]  /*2fbe0*/  LDL.LU R9, [R1+0x254] ;  /* 0x0002540001097983 */ /* 0x000ee40000300800 */
[----:B------:R-:W3:Y:S01]  /*2fbf0*/  LDL.LU R10, [R1+0x258] ;  /* 0x00025800010a7983 */ /* 0x000ee20000300800 */
[----:B------:R-:W3:Y:S01]  /*2fc00*/  LDL.LU R11, [R1+0x25c] ;  /* 0x00025c00010b7983 */ /* 0x000ee20000300800 */
[----:B------:R-:W3:Y:S01]  /*2fc10*/  LDL R7, [R1+0x1514] ;  /* 0x0015140001077983 */ /* 0x000ee20000100800 */
[----:B------:R-:W-:-:S02]  /*2fc20*/  MOV R5, R29 ;  /* 0x0000001d00057202 */ /* 0x000fc40000000f00 */
[----:B--2---:R-:W-:Y:S01]  /*2fc30*/  MOV R4, R28 ;  /* 0x0000001c00047202 */ /* 0x004fe20000000f00 */
[----:B---3--:R0:W-:Y:S01]  /*2fc40*/  STL [R1+0x2560], R7 ;  /* 0x0025600701007387 */ /* 0x0081e20000100800 */
[----:B------:R-:W2:Y:S02]  /*2fc50*/  LDL.LU R28, [R1+0x25fc] ;  /* 0x0025fc00011c7983 */ /* 0x000ea40000300800 */
[----:B------:R-:W3:Y:S02]  /*2fc60*/  LDL.LU R29, [R1+0x25f8] ;  /* 0x0025f800011d7983 */ /* 0x000ee40000300800 */
[----:B------:R-:W2:Y:S01]  /*2fc70*/  LDL.LU R6, [R1+0x1c8] ;  /* 0x0001c80001067983 */ /* 0x000ea20000300800 */
[----:B0-----:R-:W2:Y:S04]  /*2fc80*/  LDL.LU R7, [R1+0x1cc] ;  /* 0x0001cc0001077983 */ /* 0x001ea80000300800 */
[----:B--2---:R3:W-:Y:S01]  /*2fc90*/  STL.64 [R1+0x2580], R6 ;  /* 0x0025800601007387 */ /* 0x0047e20000100a00 */
[----:B------:R0:W-:Y:S01]  /*2fca0*/  STL.64 [R1+0x2578], R4 ;  /* 0x0025780401007387 */ /* 0x0001e20000100a00 */
[----:B---3--:R-:W-:-:S02]  /*2fcb0*/  MOV R6, R29 ;  /* 0x0000001d00067202 */ /* 0x008fc40000000f00 */
[----:B0-----:R-:W2:Y:S01]  /*2fcc0*/  LDL.LU R4, [R1+0x1e0] ;  /* 0x0001e00001047983 */ /* 0x001ea20000300800 */
[----:B------:R-:W-:Y:S02]  /*2fcd0*/  IMAD.MOV.U32 R5, RZ, RZ, R28 ;  /* 0x000000ffff057224 */ /* 0x000fe400078e001c */
[----:B------:R-:W3:Y:S02]  /*2fce0*/  LDL.LU R28, [R1+0x25f4] ;  /* 0x0025f400011c7983 */ /* 0x000ee40000300800 */
[----:B------:R-:W2:Y:S01]  /*2fcf0*/  LDL.LU R29, [R1+0x25f0] ;  /* 0x0025f000011d7983 */ /* 0x000ea20000300800 */
[----:B------:R-:W2:Y:S04]  /*2fd00*/  LDL.LU R7, [R1+0x1ec] ;  /* 0x0001ec0001077983 */ /* 0x000ea80000300800 */
[----:B--2---:R-:W-:Y:S01]  /*2fd10*/  STL.64 [R1+0x2590], R6 ;  /* 0x0025900601007387 */ /* 0x004fe20000100a00 */
[----:B------:R0:W-:Y:S03]  /*2fd20*/  STL.64 [R1+0x2588], R4 ;  /* 0x0025880401007387 */ /* 0x0001e60000100a00 */
[----:B0-----:R-:W2:Y:S01]  /*2fd30*/  LDL.LU R4, [R1+0x1f0] ;  /* 0x0001f00001047983 */ /* 0x001ea20000300800 */
[----:B------:R-:W2:Y:S01]  /*2fd40*/  LDL.LU R5, [R1+0x1f4] ;  /* 0x0001f40001057983 */ /* 0x000ea20000300800 */
[----:B---3--:R-:W-:Y:S01]  /*2fd50*/  MOV R6, R28 ;  /* 0x0000001c00067202 */ /* 0x008fe20000000f00 */
[----:B------:R-:W-:Y:S01]  /*2fd60*/  IMAD.MOV.U32 R7, RZ, RZ, R29 ;  /* 0x000000ffff077224 */ /* 0x000fe200078e001d */
[----:B------:R-:W3:Y:S01]  /*2fd70*/  LDL.LU R28, [R1+0x25ec] ;  /* 0x0025ec00011c7983 */ /* 0x000ee20000300800 */
[----:B------:R-:W3:Y:S03]  /*2fd80*/  LDL.LU R29, [R1+0x25e8] ;  /* 0x0025e800011d7983 */ /* 0x000ee60000300800 */
[----:B------:R-:W-:Y:S01]  /*2fd90*/  STL.64 [R1+0x25a0], R6 ;  /* 0x0025a00601007387 */ /* 0x000fe20000100a00 */
[----:B------:R-:W-:-:S03]  /*2fda0*/  IMAD.MOV.U32 R13, RZ, RZ, R14 ;  /* 0x000000ffff0d7224 */ /* 0x000fc600078e000e */
[----:B--2---:R0:W-:Y:S04]  /*2fdb0*/  STL.64 [R1+0x2598], R4 ;  /* 0x0025980401007387 */ /* 0x0041e80000100a00 */
[----:B0-----:R-:W2:Y:S01]  /*2fdc0*/  LDL.LU R4, [R1+0x200] ;  /* 0x0002000001047983 */ /* 0x001ea20000300800 */
[----:B------:R-:W2:Y:S02]  /*2fdd0*/  LDL.LU R5, [R1+0x204] ;  /* 0x0002040001057983 */ /* 0x000ea40000300800 */
[----:B------:R-:W2:Y:S02]  /*2fde0*/  LDL.LU R6, [R1+0x208] ;  /* 0x0002080001067983 */ /* 0x000ea40000300800 */
[----:B------:R-:W2:Y:S01]  /*2fdf0*/  LDL.LU R7, [R1+0x20c] ;  /* 0x00020c0001077983 */ /* 0x000ea20000300800 */
[C---:B------:R-:W-:Y:S01]  /*2fe00*/  HMMA.16816.F32.BF16 R12, R20.reuse, R12, R8 ;  /* 0x0000000c140c723c */ /* 0x040fe20000041808 */
[----:B--2---:R-:W-:Y:S01]  /*2fe10*/  STL.64 [R1+0x25b0], R6 ;  /* 0x0025b00601007387 */ /* 0x004fe20000100a00 */
[----:B------:R0:W-:Y:S03]  /*2fe20*/  STL.64 [R1+0x25a8], R4 ;  /* 0x0025a80401007387 */ /* 0x0001e60000100a00 */
[----:B0-----:R-:W2:Y:S01]  /*2fe30*/  LDL.LU R4, [R1+0x220] ;  /* 0x0002200001047983 */ /* 0x001ea20000300800 */
[----:B------:R-:W2:Y:S02]  /*2fe40*/  LDL.LU R5, [R1+0x224] ;  /* 0x0002240001057983 */ /* 0x000ea40000300800 */
[----:B------:R-:W-:Y:S02]  /*2fe50*/  STL [R1+0x2498], R0 ;  /* 0x0024980001007387 */ /* 0x000fe40000100800 */
[----:B------:R-:W-:Y:S01]  /*2fe60*/  STL [R1+0x2494], R2 ;  /* 0x0024940201007387 */ /* 0x000fe20000100800 */
[----:B------:R-:W-:Y:S01]  /*2fe70*/  STL [R1+0x2490], R3 ;  /* 0x0024900301007387 */ /* 0x000fe20000100800 */
[----:B------:R-:W2:Y:S11]  /*2fe80*/  LDL.LU.64 R8, [R1+0x25e0] ;  /* 0x0025e00001087983 */ /* 0x000eb60000300a00 */
[----:B------:R-:W-:Y:S02]  /*2fe90*/  STL.64 [R1+0x1d0], R12 ;  /* 0x0001d00c01007387 */ /* 0x000fe40000100a00 */
[----:B------:R0:W-:Y:S02]  /*2fea0*/  STL.64 [R1+0x1d8], R14 ;  /* 0x0001d80e01007387 */ /* 0x0001e40000100a00 */
[----:B0-----:R-:W2:Y:S01]  /*2feb0*/  LDL.LU R15, [R1+0x25d8] ;  /* 0x0025d800010f7983 */ /* 0x001ea20000300800 */
[----:B------:R-:W4:Y:S02]  /*2fec0*/  LDL.LU.64 R12, [R1+0x25d0] ;  /* 0x0025d000010c7983 */ /* 0x000f240000300a00 */
[C---:B----4-:R-:W-:Y:S11]  /*2fed0*/  HMMA.16816.F32.BF16 R16, R20.reuse, R12, R16 ;  /* 0x0000000c1410723c */ /* 0x050ff60000041810 */
[----:B------:R-:W-:Y:S11]  /*2fee0*/  @!UPT UIADD3 URZ, URZ, URZ, URZ ;  /* 0x0000003f3f3ff290 */ /* 0x000ff6000fffe03f */
[----:B------:R-:W-:Y:S01]  /*2fef0*/  @!UPT UIADD3 URZ, URZ, URZ, URZ ;  /* 0x0000003f3f3ff290 */ /* 0x000fe2000fffe03f */
[----:B------:R0:W-:Y:S01]  /*2ff00*/  STL.64 [R1+0x210], R16 ;  /* 0x0002101001007387 */ /* 0x0001e20000100a00 */
[----:B------:R-:W-:Y:S03]  /*2ff10*/  STL.64 [R1+0x218], R18 ;  /* 0x0002181201007387 */ /* 0x000fe60000100a00 */
[----:B0-----:R-:W4:Y:S01]  /*2ff20*/  LDL.LU.64 R16, [R1+0x25c8] ;  /* 0x0025c80001107983 */ /* 0x001f220000300a00 */
[----:B---3--:R-:W-:Y:S02]  /*2ff30*/  MOV R6, R29 ;  /* 0x0000001d00067202 */ /* 0x008fe40000000f00 */
[----:B------:R-:W-:Y:S01]  /*2ff40*/  MOV R7, R28 ;  /* 0x0000001c00077202 */ /* 0x000fe20000000f00 */
[----:B----4-:R-:W-:Y:S01]  /*2ff50*/  HMMA.16816.F32.BF16 R20, R20, R16, R24 ;  /* 0x000000101414723c */ /* 0x010fe20000041818 */
[----:B------:R-:W2:Y:S01]  /*2ff60*/  LDL.LU.64 R26, [R1+0x25c0] ;  /* 0x0025c000011a7983 */ /* 0x000ea20000300a00 */
[----:B------:R-:W2:Y:S11]  /*2ff70*/  LDL.LU.64 R24, [R1+0x25b8] ;  /* 0x0025b80001187983 */ /* 0x000eb60000300a00 */
[----:B------:R-:W-:Y:S10]  /*2ff80*/  @!UPT UIADD3 URZ, URZ, URZ, URZ ;  /* 0x0000003f3f3ff290 */ /* 0x000ff4000fffe03f */
[----:B------:R0:W-:Y:S01]  /*2ff90*/  STL [R1+0x230], R20 ;  /* 0x0002301401007387 */ /* 0x0001e20000100800 */
[----:B------:R-:W-:-:S03]  /*2ffa0*/  IMAD.MOV.U32 R0, RZ, RZ, R21 ;  /* 0x000000ffff007224 */ /* 0x000fc600078e0015 */
[----:B0-----:R-:W3:Y:S01]  /*2ffb0*/  LDL.LU.64 R20, [R1+0x70] ;  /* 0x0000700001147983 */ /* 0x001ee20000300a00 */
[C---:B--2---:R-:W-:Y:S11]  /*2ffc0*/  HMMA.16816.F32.BF16 R4, R24.reuse, R8, R4 ;  /* 0x000000081804723c */ /* 0x044ff60000041804 */
[----:B------:R-:W-:Y:S11]  /*2ffd0*/  @!UPT UIADD3 URZ, URZ, URZ, URZ ;  /* 0x0000003f3f3ff290 */ /* 0x000ff6000fffe03f */
[----:B------:R-:W-:Y:S01]  /*2ffe0*/  @!UPT UIADD3 URZ, URZ, URZ, URZ ;  /* 0x0000003f3f3ff290 */ /* 0x000fe2000fffe03f */
        /* <DEDUP_REMOVED lines=23> */
[----:B------:R-:W-:Y:S07]  /*30160*/  @!UPT UIADD3 URZ, URZ, URZ, URZ ;  /* 0x0000003f3f3ff290 */ /* 0x000fee000fffe03f */
[----:B------:R-:W-:Y:S01]  /*30170*/  MOV R28, R27 ;  /* 0x0000001b001c7202 */ /* 0x000fe20000000f00 */
[----:B------:R-:W-:Y:S01]  /*30180*/  IMAD.MOV.U32 R29, RZ, RZ, R26 ;  /* 0x000000ffff1d7224 */ /* 0x000fe200078e001a */
[----:B------:R0:W-:Y:S04]  /*30190*/  STL.64 [R1+0x1f0], R24 ;  /* 0x0001f01801007387 */ /* 0x0001e80000100a00 */
[----:B0-----:R-:W3:Y:S01]  /*301a0*/  LDL.LU.64 R24, [R1+0x40] ;  /* 0x0000400001187983 */ /* 0x001ee20000300a00 */
[----:B------:R-:W-:Y:S02]  /*301b0*/  STL [R1+0x2394], R28 ;  /* 0x0023941c01007387 */ /* 0x000fe40000100800 */
[----:B------:R-:W-:Y:S01]  /*301c0*/  STL [R1+0x2390], R29 ;  /* 0x0023901d01007387 */ /* 0x000fe20000100800 */
[C---:B--2---:R-:W-:Y:S01]  /*301d0*/  HMMA.16816.F32.BF16 R8, R16.reuse, R8, R4 ;  /* 0x000000081008723c */ /* 0x044fe20000041804 */
[----:B------:R-:W2:Y:S11]  /*301e0*/  LDL.LU R7, [R1+0x2560] ;  /* 0x0025600001077983 */ /* 0x000eb60000300800 */
[----:B------:R-:W-:Y:S11]  /*301f0*/  @!UPT UIADD3 URZ, URZ, URZ, URZ ;  /* 0x0000003f3f3ff290 */ /* 0x000ff6000fffe03f */
[----:B------:R-:W-:Y:S01]  /*30200*/  STL.64 [R1+0x270], R8 ;  /* 0x0002700801007387 */ /* 0x000fe20000100a00 */
[----:B------:R0:W-:Y:S03]  /*30210*/  STL.64 [R1+0x278], R10 ;  /* 0x0002780a01007387 */ /* 0x0001e60000100a00 */
[----:B0-----:R-:W4:Y:S01]  /*30220*/  LDL.LU.64 R10, [R1+0x2558] ;  /* 0x00255800010a7983 */ /* 0x001f220000300a00 */
[----:B------:R-:W4:Y:S02]  /*30230*/  LDL.LU.64 R8, [R1+0x2550] ;  /* 0x0025500001087983 */ /* 0x000f240000300a00 */
[----:B----4-:R-:W-:Y:S11]  /*30240*/  HMMA.16816.F32.BF16 R8, R16, R20, R8 ;  /* 0x000000141008723c */ /* 0x010ff60000041808 */
[----:B------:R-:W-:Y:S11]  /*30250*/  @!UPT UIADD3 URZ, URZ, URZ, URZ ;  /* 0x0000003f3f3ff290 */ /* 0x000ff6000fffe03f */
[----:B------:R-:W-:Y:S01]  /*30260*/  @!UPT UIADD3 URZ, URZ, URZ, URZ ;  /* 0x0000003f3f3ff290 */ /* 0x000fe2000fffe03f */
[----:B------:R-:W-:Y:S01]  /*30270*/  STL.64 [R1+0x250], R8 ;  /* 0x0002500801007387 */ /* 0x000fe20000100a00 */
[----:B------:R0:W-:Y:S03]  /*30280*/  STL.64 [R1+0x258], R10 ;  /* 0x0002580a01007387 */ /* 0x0001e60000100a00 */
[----:B0-----:R-:W4:Y:S01]  /*30290*/  LDL.LU.64 R10, [R1+0x2548] ;  /* 0x00254800010a7983 */ /* 0x001f220000300a00 */
[----:B------:R-:W4:Y:S01]  /*302a0*/  LDL.LU.64 R8, [R1+0x2540] ;  /* 0x0025400001087983 */ /* 0x000f220000300a00 */
[----:B------:R-:W-:Y:S02]  /*302b0*/  MOV R2, R22 ;  /* 0x0000001600027202 */ /* 0x000fe40000000f00 */
[----:B------:R-:W-:Y:S02]  /*302c0*/  MOV R3, R23 ;  /* 0x0000001700037202 */ /* 0x000fe40000000f00 */
[----:B------:R-:W-:Y:S01]  /*302d0*/  MOV R5, R20 ;  /* 0x0000001400057202 */ /* 0x000fe20000000f00 */
[----:B------:R-:W-:-:S02]  /*302e0*/  IMAD.MOV.U32 R4, RZ, RZ, R21 ;  /* 0x000000ffff047224 */ /* 0x000fc400078e0015 */
[----:B------:R4:W-:Y:S02]  /*302f0*/  LDSM.16.MT88.4 R20, [R15+0xc080] ;  /* 0x00c080000f14783b */ /* 0x0009e40000004200 */
[C---:B----4-:R-:W-:Y:S02]  /*30300*/  HMMA.16816.F32.BF16 R12, R16.reuse, R12, R8 ;  /* 0x0000000c100c723c */ /* 0x050fe40000041808 */
[----:B------:R-:W4:Y:S11]  /*30310*/  LDL.LU R11, [R1+0x2538] ;  /* 0x00253800010b7983 */ /* 0x000f360000300800 */
[----:B------:R-:W-:Y:S10]  /*30320*/  @!UPT UIADD3 URZ, URZ, URZ, URZ ;  /* 0x0000003f3f3ff290 */ /* 0x000ff4000fffe03f */
[----:B------:R-:W-:Y:S01]  /*30330*/  STL.64 [R1+0x260], R12 ;  /* 0x0002600c01007387 */ /* 0x000fe20000100a00 */
[----:B------:R-:W-:Y:S03]  /*30340*/  STL.64 [R1+0x268], R14 ;  /* 0x0002680e01007387 */ /* 0x000fe60000100a00 */
[----:B----4-:R-:W0:Y:S02]  /*30350*/  LDSM.16.MT88.4 R12, [R11+0xd000] ;  /* 0x00d000000b0c783b */ /* 0x010e240000004200 */
[----:B------:R-:W1:Y:S02]  /*30360*/  LDSM.16.MT88.4 R8, [R11+0xd080] ;  /* 0x00d080000b08783b */ /* 0x000e640000004200 */
[----:B0-----:R-:W-:Y:S02]  /*30370*/  STL.64 [R1+0x24f8], R14 ;  /* 0x0024f80e01007387 */ /* 0x001fe40000100a00 */
[----:B------:R0:W-:Y:S02]  /*30380*/  STL.64 [R1+0x24f0], R12 ;  /* 0x0024f00c01007387 */ /* 0x0001e40000100a00 */
[----:B0-----:R-:W3:Y:S01]  /*30390*/  LDL.LU R12, [R1+0x180] ;  /* 0x00018000010c7983 */ /* 0x001ee20000300800 */
[----:B------:R-:W3:Y:S02]  /*303a0*/  LDL.LU R13, [R1+0x184] ;  /* 0x00018400010d7983 */ /* 0x000ee40000300800 */
[----:B------:R-:W3:Y:S02]  /*303b0*/  LDL.LU R14, [R1+0x188] ;  /* 0x00018800010e7983 */ /* 0x000ee40000300800 */
[----:B------:R-:W3:Y:S01]  /*303c0*/  LDL.LU R15, [R1+0x18c] ;  /* 0x00018c00010f7983 */ /* 0x000ee20000300800 */
[----:B-1----:R-:W-:Y:S01]  /*303d0*/  STL.64 [R1+0x24b8], R10 ;  /* 0x0024b80a01007387 */ /* 0x002fe20000100a00 */
[----:B------:R3:W-:Y:S02]  /*303e0*/  STL.64 [R1+0x24b0], R8 ;  /* 0x0024b00801007387 */ /* 0x0007e40000100a00 */
[----:B---3--:R-:W-:Y:S01]  /*303f0*/  HMMA.16816.F32.BF16 R8, R16, R24, R12 ;  /* 0x000000181008723c */ /* 0x008fe2000004180c */
[----:B--2---:R-:W0:Y:S11]  /*30400*/  LDSM.16.MT88.4 R16, [R7+0xd000] ;  /* 0x00d000000710783b */ /* 0x004e360000004200 */
[----:B------:R-:W-:Y:S11]  /*30410*/  @!UPT UIADD3 URZ, URZ, URZ, URZ ;  /* 0x0000003f3f3ff290 */ /* 0x000ff6000fffe03f */
[----:B------:R-:W-:Y:S01]  /*30420*/  STL.64 [R1+0x240], R8 ;  /* 0x0002400801007387 */ /* 0x000fe20000100a00 */
[----:B------:R-:W-:Y:S03]  /*30430*/  STL.64 [R1+0x248], R10 ;  /* 0x0002480a01007387 */ /* 0x000fe60000100a00 */
[----:B0-----:R-:W-:Y:S01]  /*30440*/  STL.64 [R1+0x2488], R18 ;  /* 0x0024881201007387 */ /* 0x001fe20000100a00 */
[----:B------:R0:W-:Y:S03]  /*30450*/  STL.64 [R1+0x2480], R16 ;  /* 0x0024801001007387 */ /* 0x0001e60000100a00 */
[----:B0-----:R-:W2:Y:S01]  /*30460*/  LDL.LU.64 R16, [R1+0x60] ;  /* 0x0000600001107983 */ /* 0x001ea20000300a00 */
[----:B------:R-:W3:Y:S01]  /*30470*/  LDL.64 R18, [R1+0x68] ;  /* 0x0000680001127983 */ /* 0x000ee20000100a00 */
[----:B------:R-:W-:-:S02]  /*30480*/  MOV R29, R24 ;  /* 0x00000018001d7202 */ /* 0x000fc40000000f00 */
[----:B------:R-:W-:Y:S02]  /*30490*/  MOV R28, R25 ;  /* 0x00000019001c7202 */ /* 0x000fe40000000f00 */
[----:B------:R-:W0:Y:S04]  /*304a0*/  LDSM.16.MT88.4 R24, [R7+0xd080] ;  /* 0x00d080000718783b */ /* 0x000e280000004200 */
[----:B---3--:R-:W-:Y:S01]  /*304b0*/  STL.64 [R1+0x2518], R18 ;  /* 0x0025181201007387 */ /* 0x008fe20000100a00 */
[----:B--2---:R-:W-:Y:S02]  /*304c0*/  STL.64 [R1+0x2510], R16 ;  /* 0x0025101001007387 */ /* 0x004fe40000100a00 */
        /* <DEDUP_REMOVED lines=10> */
[----:B------:R-:W-:Y:S01]  /*30570*/  IMAD.MOV.U32 R16, RZ, RZ, R5 ;  /* 0x000000ffff107224 */ /* 0x000fe200078e0005 */
[----:B------:R-:W-:Y:S01]  /*30580*/  MOV R17, R4 ;  /* 0x0000000400117202 */ /* 0x000fe20000000f00 */
[----:B------:R-:W3:Y:S04]  /*30590*/  LDL R7, [R1+0x1510] ;  /* 0x0015100001077983 */ /* 0x000ee80000100800 */
[----:B------:R-:W-:Y:S04]  /*305a0*/  STL.64 [R1+0x2530], R16 ;  /* 0x0025301001007387 */ /* 0x000fe80000100a00 */
[----:B--2---:R-:W-:Y:S01]  /*305b0*/  STL.64 [R1+0x2508], R14 ;  /* 0x0025080e01007387 */ /* 0x004fe20000100a00 */
[----:B----4-:R0:W-:Y:S03]  /*305c0*/  STL.64 [R1+0x2500], R12 ;  /* 0x0025000c01007387 */ /* 0x0101e60000100a00 */
[----:B---3--:R-:W1:Y:S04]  /*305d0*/  LDSM.16.MT88.4 R4, [R7+0xd000] ;  /* 0x00d000000704783b */ /* 0x008e680000004200 */
        /* <DEDUP_REMOVED lines=8> */
[----:B---3--:R-:W-:Y:S01]  /*30660*/  STL.64 [R1+0x2528], R14 ;  /* 0x0025280e01007387 */ /* 0x008fe20000100a00 */
[----:B--2---:R0:W-:Y:S03]  /*30670*/  STL.64 [R1+0x2520], R12 ;  /* 0x0025200c01007387 */ /* 0x0041e60000100a00 */
[----:B0-----:R-:W2:Y:S01]  /*30680*/  LDL.LU R12, [R1+0x170] ;  /* 0x00017000010c7983 */ /* 0x001ea20000300800 */
[----:B------:R-:W2:Y:S02]  /*30690*/  LDL.LU R13, [R1+0x174] ;  /* 0x00017400010d7983 */ /* 0x000ea40000300800 */
[----:B------:R-:W2:Y:S02]  /*306a0*/  LDL.LU R14, [R1+0x178] ;  /* 0x00017800010e7983 */ /* 0x000ea40000300800 */
[----:B------:R-:W2:Y:S01]  /*306b0*/  LDL.LU R15, [R1+0x17c] ;  /* 0x00017c00010f7983 */ /* 0x000ea20000300800 */
[----:B------:R-:W-:Y:S01]  /*306c0*/  STL.64 [R1+0x24c8], R26 ;  /* 0x0024c81a01007387 */ /* 0x000fe20000100a00 */
[----:B------:R0:W-:Y:S03]  /*306d0*/  STL.64 [R1+0x24c0], R24 ;  /* 0x0024c01801007387 */ /* 0x0001e60000100a00 */
        /* <DEDUP_REMOVED lines=16> */
[----:B0-----:R-:W4:Y:S01]  /*307e0*/  LDL.LU.64 R8, [R1+0x50] ;  /* 0x0000500001087983 */ /* 0x001f220000300a00 */
[----:B------:R-:W2:Y:S02]  /*307f0*/  LDL.64 R10, [R1+0x58] ;  /* 0x00005800010a7983 */ /* 0x000ea40000100a00 */
[----:B-1----:R0:W-:Y:S02]  /*30800*/  STL.64 [R1+0x23e8], R6 ;  /* 0x0023e80601007387 */ /* 0x0021e40000100a00 */
[----:B------:R-:W-:Y:S01]  /*30810*/  STL.64 [R1+0x23e0], R4 ;  /* 0x0023e00401007387 */ /* 0x000fe20000100a00 */
[----:B0-----:R-:W3:Y:S04]  /*30820*/  LDL R6, [R1+0x48] ;  /* 0x0000480001067983 */ /* 0x001ee80000100800 */
[----:B------:R-:W3:Y:S01]  /*30830*/  LDL R7, [R1+0x4c] ;  /* 0x00004c0001077983 */ /* 0x000ee20000100800 */
[C---:B----4-:R-:W-:Y:S11]  /*30840*/  HMMA.16816.F32.BF16 R16, R20.reuse, R8, R16 ;  /* 0x000000081410723c */ /* 0x050ff60000041810 */
[----:B------:R-:W-:Y:S11]  /*30850*/  @!UPT UIADD3 URZ, URZ, URZ, URZ ;  /* 0x0000003f3f3ff290 */ /* 0x000ff6000fffe03f */
[----:B------:R-:W-:Y:S01]  /*30860*/  @!UPT UIADD3 URZ, URZ, URZ, URZ ;  /* 0x0000003f3f3ff290 */ /* 0x000fe2000fffe03f */
[----:B------:R0:W-:Y:S01]  /*30870*/  STL.64 [R1+0x310], R16 ;  /* 0x0003101001007387 */ /* 0x0001e20000100a00 */
[----:B------:R1:W-:Y:S03]  /*30880*/  STL.64 [R1+0x318], R18 ;  /* 0x0003181201007387 */ /* 0x0003e60000100a00 */
[----:B0-----:R-:W1:Y:S02]  /*30890*/  LDL.LU.64 R16, [R1+0x2530] ;  /* 0x0025300001107983 */ /* 0x001e640000300a00 */
[C---:B-1----:R-:W-:Y:S02]  /*308a0*/  HMMA.16816.F32.BF16 R16, R20.reuse, R16, R12 ;  /* 0x000000101410723c */ /* 0x042fe4000004180c */
[----:B------:R-:W4:Y:S01]  /*308b0*/  LDL.LU.64 R14, [R1+0x2528] ;  /* 0x00252800010e7983 */ /* 0x000f220000300a00 */
[----:B------:R-:W4:Y:S11]  /*308c0*/  LDL.LU.64 R12, [R1+0x2520] ;  /* 0x00252000010c7983 */ /* 0x000f360000300a00 */
[----:B------:R-:W-:Y:S09]  /*308d0*/  @!UPT UIADD3 URZ, URZ, URZ, URZ ;  /* 0x0000003f3f3ff290 */ /* 0x000ff2000fffe03f */
[----:B------:R-:W-:Y:S01]  /*308e0*/  STL.64 [R1+0x320], R16 ;  /* 0x0003201001007387 */ /* 0x000fe20000100a00 */
[----:B------:R0:W-:Y:S03]  /*308f0*/  STL.64 [R1+0x328], R18 ;  /* 0x0003281201007387 */ /* 0x0001e60000100a00 */
[----:B0-----:R-:W2:Y:S01]  /*30900*/  LDL.LU.64 R18, [R1+0x2518] ;  /* 0x0025180001127983 */ /* 0x001ea20000300a00 */
        /* <DEDUP_REMOVED lines=8> */
[----:B------:R-:W-:Y:S01]  /*30990*/  MOV R4, R29 ;  /* 0x0000001d00047202 */ /* 0x000fe20000000f00 */
[----:B------:R-:W-:-:S07]  /*309a0*/  IMAD.MOV.U32 R5, RZ, RZ, R28 ;  /* 0x000000ffff057224 */ /* 0x000fce00078e001c */
[----:B----4-:R-:W-:Y:S01]  /*309b0*/  HMMA.16816.F32.BF16 R20, R20, R4, R12 ;  /* 0x000000041414723c */ /* 0x010fe2000004180c */
[----:B------:R-:W4:Y:S01]  /*309c0*/  LDL.LU.64 R14, [R1+0x24f8] ;  /* 0x0024f800010e7983 */ /* 0x000f220000300a00 */
[----:B------:R-:W4:Y:S05]  /*309d0*/  LDL.LU.64 R12, [R1+0x24f0] ;  /* 0x0024f000010c7983 */ /* 0x000f2a0000300a00 */
[----:B--2---:R-:W-:Y:S02]  /*309e0*/  MOV R5, R10 ;  /* 0x0000000a00057202 */ /* 0x004fe40000000f00 */
[----:B------:R-:W-:Y:S11]  /*309f0*/  MOV R4, R11 ;  /* 0x0000000b00047202 */ /* 0x000ff60000000f00 */
[----:B------:R-:W-:Y:S03]  /*30a00*/  @!UPT UIADD3 URZ, URZ, URZ, URZ ;  /* 0x0000003f3f3ff290 */ /* 0x000fe6000fffe03f */
[----:B------:R-:W-:Y:S01]  /*30a10*/  STL.64 [R1+0x300], R20 ;  /* 0x0003001401007387 */ /* 0x000fe20000100a00 */
[----:B------:R0:W-:Y:S03]  /*30a20*/  STL.64 [R1+0x308], R22 ;  /* 0x0003081601007387 */ /* 0x0001e60000100a00 */
[----:B0-----:R-:W2:Y:S04]  /*30a30*/  LDL R22, [R1+0x78] ;  /* 0x0000780001167983 */ /* 0x001ea80000100800 */
[----:B------:R-:W2:Y:S01]  /*30a40*/  LDL R23, [R1+0x7c] ;  /* 0x00007c0001177983 */ /* 0x000ea20000100800 */
[C---:B----4-:R-:W-:Y:S03]  /*30a50*/  HMMA.16816.F32.BF16 R24, R12.reuse, R10, R24 ;  /* 0x0000000a0c18723c */ /* 0x050fe60000041818 */
[----:B------:R-:W3:Y:S01]  /*30a60*/  LDL.LU.64 R10, [R1+0x24e8] ;  /* 0x0024e800010a7983 */ /* 0x000ee20000300a00 */
[----:B------:R-:W3:Y:S11]  /*30a70*/  LDL.LU.64 R8, [R1+0x24e0] ;  /* 0x0024e00001087983 */ /* 0x000ef60000300a00 */
[----:B------:R-:W-:Y:S08]  /*30a80*/  @!UPT UIADD3 URZ, URZ, URZ, URZ ;  /* 0x0000003f3f3ff290 */ /* 0x000ff0000fffe03f */
[----:B------:R0:W-:Y:S01]  /*30a90*/  STL.64 [R1+0x220], R24 ;  /* 0x0002201801007387 */ /* 0x0001e20000100a00 */
[----:B------:R-:W-:Y:S01]  /*30aa0*/  IMAD.MOV.U32 R28, RZ, RZ, R26 ;  /* 0x000000ffff1c7224 */ /* 0x000fe200078e001a */
[----:B------:R-:W-:Y:S02]  /*30ab0*/  MOV R29, R27 ;  /* 0x0000001b001d7202 */ /* 0x000fe40000000f00 */
[----:B------:R-:W2:Y:S04]  /*30ac0*/  LDL.LU.64 R26, [R1+0x24d8] ;  /* 0x0024d800011a7983 */ /* 0x000ea80000300a00 */
[----:B0-----:R-:W2:Y:S01]  /*30ad0*/  LDL.LU.64 R24, [R1+0x24d0] ;  /* 0x0024d00001187983 */ /* 0x001ea20000300a00 */
        /* <DEDUP_REMOVED lines=8> */
[----:B------:R-:W-:Y:S02]  /*30b60*/  STL.64 [R1+0x24a0], R22 ;  /* 0x0024a01601007387 */ /* 0x000fe40000100a00 */
[----:B------:R0:W-:Y:S01]  /*30b70*/  STL.64 [R1+0x24a8], R18 ;  /* 0x0024a81201007387 */ /* 0x0001e20000100a00 */
[----:B------:R-:W4:Y:S01]  /*30b80*/  LDL.LU R16, [R1+0x80] ;  /* 0x0000800001107983 */ /* 0x000f220000300800 */
[C---:B--2---:R-:W-:Y:S08]  /*30b90*/  HMMA.16816.F32.BF16 R24, R12.reuse, R18, R24 ;  /* 0x000000120c18723c */ /* 0x044ff00000041818 */
[----:B---3--:R-:W-:Y:S11]  /*30ba0*/  HMMA.16816.F32.BF16 R12, R12, R6, R8 ;  /* 0x000000060c0c723c */ /* 0x008ff60000041808 */
[----:B------:R-:W-:Y:S04]  /*30bb0*/  @!UPT UIADD3 URZ, URZ, URZ, URZ ;  /* 0x0000003f3f3ff290 */ /* 0x000fe8000fffe03f */
[----:B------:R1:W-:Y:S01]  /*30bc0*/  STL.64 [R1+0x1e0], R24 ;  /* 0x0001e01801007387 */ /* 0x0003e20000100a00 */
[----:B------:R2:W-:Y:S02]  /*30bd0*/  STL.64 [R1+0x1e8], R26 ;  /* 0x0001e81a01007387 */ /* 0x0005e40000100a00 */
[----:B------:R-:W4:Y:S02]  /*30be0*/  LDL.LU R17, [R1+0x84] ;  /* 0x0000840001117983 */ /* 0x000f240000300800 */
[----:B0-----:R-:W4:Y:S01]  /*30bf0*/  LDL.LU R18, [R1+0x88] ;  /* 0x0000880001127983 */ /* 0x001f220000300800 */
[----:B------:R-:W4:Y:S04]  /*30c00*/  LDL.LU R19, [R1+0x8c] ;  /* 0x00008c0001137983 */ /* 0x000f280000300800 */
[----:B-1----:R-:W3:Y:S01]  /*30c10*/  LDL.LU R24, [R1] ;  /* 0x0000000001187983 */ /* 0x002ee20000300800 */
[----:B------:R-:W3:Y:S02]  /*30c20*/  LDL.LU R25, [R1+0x4] ;  /* 0x0000040001197983 */ /* 0x000ee40000300800 */
[----:B--2---:R-:W3:Y:S02]  /*30c30*/  LDL.LU R26, [R1+0x8] ;  /* 0x00000800011a7983 */ /* 0x004ee40000300800 */
[----:B------:R-:W3:Y:S01]  /*30c40*/  LDL.LU R27, [R1+0xc] ;  /* 0x00000c00011b7983 */ /* 0x000ee20000300800 */
[----:B------:R-:W4:Y:S01]  /*30c50*/  LDL.LU.64 R10, [R1+0x24b8] ;  /* 0x0024b800010a7983 */ /* 0x000f220000300a00 */
[----:B------:R-:W4:Y:S01]  /*30c60*/  LDL.LU.64 R8, [R1+0x24b0] ;  /* 0x0024b00001087983 */ /* 0x000f220000300a00 */
[----:B------:R-:W-:Y:S01]  /*30c70*/  MOV R22, R5 ;  /* 0x0000000500167202 */ /* 0x000fe20000000f00 */
[----:B------:R-:W-:Y:S01]  /*30c80*/  IMAD.MOV.U32 R23, RZ, RZ, R4 ;  /* 0x000000ffff177224 */ /* 0x000fe200078e0004 */
[----:B------:R0:W-:Y:S01]  /*30c90*/  STL.64 [R1+0x1c0], R12 ;  /* 0x0001c00c01007387 */ /* 0x0001e20000100a00 */
[----:B------:R1:W-:Y:S03]  /*30ca0*/  STL.64 [R1+0x1c8], R14 ;  /* 0x0001c80e01007387 */ /* 0x0003e60000100a00 */
[----:B0-----:R-:W2:Y:S01]  /*30cb0*/  LDL.LU R12, [R1+0x30] ;  /* 0x00003000010c7983 */ /* 0x001ea20000300800 */
[----:B------:R-:W2:Y:S02]  /*30cc0*/  LDL.LU R13, [R1+0x34] ;  /* 0x00003400010d7983 */ /* 0x000ea40000300800 */
[----:B-1----:R-:W2:Y:S02]  /*30cd0*/  LDL.LU R14, [R1+0x38] ;  /* 0x00003800010e7983 */ /* 0x002ea40000300800 */
[----:B------:R-:W2:Y:S01]  /*30ce0*/  LDL.LU R15, [R1+0x3c] ;  /* 0x00003c00010f7983 */ /* 0x000ea20000300800 */
[C---:B----4-:R-:W-:Y:S01]  /*30cf0*/  HMMA.16816.F32.BF16 R20, R8.reuse, R22, R16 ;  /* 0x000000160814723c */ /* 0x050fe20000041810 */
[----:B------:R-:W4:Y:S11]  /*30d00*/  LDL.LU.64 R18, [R1+0x24a8] ;  /* 0x0024a80001127983 */ /* 0x000f360000300a00 */
[----:B------:R-:W-:Y:S11]  /*30d10*/  @!UPT UIADD3 URZ, URZ, URZ, URZ ;  /* 0x0000003f3f3ff290 */ /* 0x000ff6000fffe03f */
[----:B------:R-:W-:Y:S01]  /*30d20*/  STL.64 [R1+0x1b0], R20 ;  /* 0x0001b01401007387 */ /* 0x000fe20000100a00 */
[----:B------:R0:W-:Y:S03]  /*30d30*/  STL.64 [R1+0x1b8], R22 ;  /* 0x0001b81601007387 */ /* 0x0001e60000100a00 */
[----:B0-----:R-:W2:Y:S02]  /*30d40*/  LDL.LU.64 R22, [R1+0x24a0] ;  /* 0x0024a00001167983 */ /* 0x001ea40000300a00 */
[----:B--2---:R-:W-:Y:S02]  /*30d50*/  HMMA.16816.F32.BF16 R20, R8, R22, R12 ;  /* 0x000000160814723c */ /* 0x004fe4000004180c */
[----:B------:R-:W2:Y:S04]  /*30d60*/  LDL R14, [R1+0x1510] ;  /* 0x00151000010e7983 */ /* 0x000ea80000100800 */
[----:B------:R-:W2:Y:S11]  /*30d70*/  LDL R15, [R1+0x150c] ;  /* 0x00150c00010f7983 */ /* 0x000eb60000100800 */
[----:B------:R-:W-:Y:S06]  /*30d80*/  @!UPT UIADD3 URZ, URZ, URZ, URZ ;  /* 0x0000003f3f3ff290 */ /* 0x000fec000fffe03f */
[----:B------:R-:W-:Y:S01]  /*30d90*/  STL.64 [R1+0x170], R20 ;  /* 0x0001701401007387 */ /* 0x000fe20000100a00 */
[----:B------:R-:W-:Y:S03]  /*30da0*/  STL.64 [R1+0x178], R22 ;  /* 0x0001781601007387 */ /* 0x000fe60000100a00 */
[----:B--2---:R0:W-:Y:S01]  /*30db0*/  STL.64 [R1+0x23a0], R14 ;  /* 0x0023a00e01007387 */ /* 0x0041e20000100a00 */
[----:B------:R-:W2:Y:S02]  /*30dc0*/  LDL.LU R12, [R1+0x210] ;  /* 0x00021000010c7983 */ /* 0x000ea40000300800 */
[----:B------:R-:W2:Y:S01]  /*30dd0*/  LDL.LU R13, [R1+0x214] ;  /* 0x00021400010d7983 */ /* 0x000ea20000300800 */
[----:B0-----:R-:W2:Y:S01]  /*30de0*/  LDL.LU R14, [R1+0x218] ;  /* 0x00021800010e7983 */ /* 0x001ea20000300800 */
[----:B------:R-:W2:Y:S03]  /*30df0*/  LDL.LU R15, [R1+0x21c] ;  /* 0x00021c00010f7983 */ /* 0x000ea60000300800 */
[----:B--2---:R0:W-:Y:S01]  /*30e00*/  STL.64 [R1+0x23b0], R14 ;  /* 0x0023b00e01007387 */ /* 0x0041e20000100a00 */
[----:B------:R1:W-:Y:S03]  /*30e10*/  STL.64 [R1+0x23a8], R12 ;  /* 0x0023a80c01007387 */ /* 0x0003e60000100a00 */
[----:B0-----:R-:W2:Y:S01]  /*30e20*/  LDL.64 R14, [R1+0x78] ;  /* 0x00007800010e7983 */ /* 0x001ea20000100a00 */
[----:B------:R-:W-:-:S03]  /*30e30*/  MOV R22, R2 ;  /* 0x0000000200167202 */ /* 0x000fc60000000f00 */
[----:B--2---:R0:W-:Y:S01]  /*30e40*/  STL.64 [R1+0x2460], R14 ;  /* 0x0024600e01007387 */ /* 0x0041e20000100a00 */
[----:B-1----:R-:W4:Y:S02]  /*30e50*/  LDL.LU R12, [R1+0x20] ;  /* 0x00002000010c7983 */ /* 0x002f240000300800 */
[----:B------:R-:W4:Y:S01]  /*30e60*/  LDL.LU R13, [R1+0x24] ;  /* 0x00002400010d7983 */ /* 0x000f220000300800 */
[----:B0-----:R-:W4:Y:S01]  /*30e70*/  LDL.LU R14, [R1+0x28] ;  /* 0x00002800010e7983 */ /* 0x001f220000300800 */
[----:B------:R-:W4:Y:S02]  /*30e80*/  LDL.LU R15, [R1+0x2c] ;  /* 0x00002c00010f7983 */ /* 0x000f240000300800 */
[----:B------:R-:W2:Y:S02]  /*30e90*/  LDL.LU R20, [R1+0x230] ;  /* 0x0002300001147983 */ /* 0x000ea40000300800 */
[----:B------:R-:W-:Y:S01]  /*30ea0*/  IMAD.MOV.U32 R23, RZ, RZ, R3 ;  /* 0x000000ffff177224 */ /* 0x000fe200078e0003 */
[----:B------:R-:W-:-:S02]  /*30eb0*/  MOV R21, R0 ;  /* 0x0000000000157202 */ /* 0x000fc40000000f00 */
        /* <DEDUP_REMOVED lines=9> */
[----:B----4-:R-:W-:Y:S01]  /*30f50*/  HMMA.16816.F32.BF16 R12, R8, R18, R12 ;  /* 0x00000012080c723c */ /* 0x010fe2000004180c */
[----:B------:R-:W-:-:S02]  /*30f60*/  MOV R5, R18 ;  /* 0x0000001200057202 */ /* 0x000fc40000000f00 */
[----:B------:R-:W-:Y:S01]  /*30f70*/  MOV R4, R19 ;  /* 0x0000001300047202 */ /* 0x000fe20000000f00 */
[----:B--2---:R0:W-:Y:S01]  /*30f80*/  STL.64 [R1+0x23d0], R22 ;  /* 0x0023d01601007387 */ /* 0x0041e20000100a00 */
[----:B------:R-:W-:Y:S03]  /*30f90*/  STL.64 [R1+0x23c8], R20 ;  /* 0x0023c81401007387 */ /* 0x000fe60000100a00 */
[----:B0-----:R-:W2:Y:S11]  /*30fa0*/  LDL.64 R22, [R1+0x58] ;  /* 0x0000580001167983 */ /* 0x001eb60000100a00 */
[----:B------:R-:W-:Y:S04]  /*30fb0*/  @!UPT UIADD3 URZ, URZ, URZ, URZ ;  /* 0x0000003f3f3ff290 */ /* 0x000fe8000fffe03f */
[----:B------:R-:W-:Y:S02]  /*30fc0*/  STL.64 [R1+0x110], R12 ;  /* 0x0001100c01007387 */ /* 0x000fe40000100a00 */
[----:B------:R3:W-:Y:S02]  /*30fd0*/  STL.64 [R1+0x118], R14 ;  /* 0x0001180e01007387 */ /* 0x0007e40000100a00 */
[----:B------:R-:W2:Y:S01]  /*30fe0*/  LDL.LU.64 R18, [R1+0x2488] ;  /* 0x0024880001127983 */ /* 0x000ea20000300a00 */
[----:B------:R-:W2:Y:S01]  /*30ff0*/  LDL.LU.64 R16, [R1+0x2480] ;  /* 0x0024800001107983 */ /* 0x000ea20000300a00 */
[----:B------:R0:W-:Y:S01]  /*31000*/  STL.64 [R1+0x2440], R6 ;  /* 0x0024400601007387 */ /* 0x0001e20000100a00 */
[----:B---3--:R-:W-:Y:S02]  /*31010*/  HMMA.16816.F32.BF16 R12, R8, R6, R24 ;  /* 0x00000006080c723c */ /* 0x008fe40000041818 */
[----:B------:R-:W3:Y:S05]  /*31020*/  LDL R10, [R1+0x640] ;  /* 0x00064000010a7983 */ /* 0x000eea0000100800 */
[----:B0-----:R-:W-:Y:S01]  /*31030*/  IMAD.MOV.U32 R6, RZ, RZ, R5 ;  /* 0x000000ffff067224 */ /* 0x001fe200078e0005 */
[----:B------:R-:W-:Y:S01]  /*31040*/  MOV R7, R4 ;  /* 0x0000000400077202 */ /* 0x000fe20000000f00 */
[----:B------:R-:W-:Y:S01]  /*31050*/  IMAD.MOV.U32 R9, RZ, RZ, R3 ;  /* 0x000000ffff097224 */ /* 0x000fe200078e0003 */
[----:B------:R-:W-:Y:S11]  /*31060*/  MOV R11, R0 ;  /* 0x00000000000b7202 */ /* 0x000ff60000000f00 */
[----:B------:R-:W-:Y:S02]  /*31070*/  @!UPT UIADD3 URZ, URZ, URZ, URZ ;  /* 0x0000003f3f3ff290 */ /* 0x000fe4000fffe03f */
[----:B------:R-:W-:Y:S01]  /*31080*/  STL.64 [R1+0xb0], R12 ;  /* 0x0000b00c01007387 */ /* 0x000fe20000100a00 */
[----:B------:R-:W-:Y:S03]  /*31090*/  STL.64 [R1+0xb8], R14 ;  /* 0x0000b80e01007387 */ /* 0x000fe60000100a00 */
[----:B---3--:R0:W-:Y:S01]  /*310a0*/  STL [R1+0x23d8], R10 ;  /* 0x0023d80a01007387 */ /* 0x0081e20000100800 */
[----:B------:R-:W3:Y:S02]  /*310b0*/  LDL.LU R8, [R1+0x150] ;  /* 0x0001500001087983 */ /* 0x000ee40000300800 */
[----:B------:R-:W4:Y:S01]  /*310c0*/  LDL.LU R3, [R1+0x247c] ;  /* 0x00247c0001037983 */ /* 0x000f220000300800 */
[----:B0-----:R-:W-:Y:S02]  /*310d0*/  MOV R10, R2 ;  /* 0x00000002000a7202 */ /* 0x001fe40000000f00 */
[----:B------:R-:W2:Y:S01]  /*310e0*/  LDL.LU R2, [R1+0x2478] ;  /* 0x0024780001027983 */ /* 0x000ea20000300800 */
[----:B------:R-:W2:Y:S02]  /*310f0*/  LDL.LU R0, [R1+0x2474] ;  /* 0x0024740001007983 */ /* 0x000ea40000300800 */
[----:B------:R0:W-:Y:S02]  /*31100*/  STL.64 [R1+0x2458], R6 ;  /* 0x0024580601007387 */ /* 0x0001e40000100a00 */
[----:B------:R-:W2:Y:S01]  /*31110*/  LDL.LU R24, [R1+0xd0] ;  /* 0x0000d00001187983 */ /* 0x000ea20000300800 */
[----:B------:R-:W2:Y:S01]  /*31120*/  LDL.LU R25, [R1+0xd4] ;  /* 0x0000d40001197983 */ /* 0x000ea20000300800 */
[----:B------:R-:W2:Y:S02]  /*31130*/  LDL.LU R26, [R1+0xd8] ;  /* 0x0000d800011a7983 */ /* 0x000ea40000300800 */
[----:B------:R-:W2:Y:S02]  /*31140*/  LDL.LU R27, [R1+0xdc] ;  /* 0x0000dc00011b7983 */ /* 0x000ea40000300800 */
[----:B------:R-:W3:Y:S01]  /*31150*/  LDL.LU R4, [R1+0xc0] ;  /* 0x0000c00001047983 */ /* 0x000ee20000300800 */
[----:B------:R-:W3:Y:S04]  /*31160*/  LDL.LU R5, [R1+0xc4] ;  /* 0x0000c40001057983 */ /* 0x000ee80000300800 */
[----:B0-----:R-:W3:Y:S01]  /*31170*/  LDL.LU R6, [R1+0xc8] ;  /* 0x0000c80001067983 */ /* 0x001ee20000300800 */
[----:B------:R-:W3:Y:S02]  /*31180*/  LDL.LU R7, [R1+0xcc] ;  /* 0x0000cc0001077983 */ /* 0x000ee40000300800 */
[----:B------:R-:W3:Y:S02]  /*31190*/  LDL.LU R12, [R1+0x10] ;  /* 0x00001000010c7983 */ /* 0x000ee40000300800 */
[----:B------:R-:W3:Y:S01]  /*311a0*/  LDL.LU R13, [R1+0x14] ;  /* 0x00001400010d7983 */ /* 0x000ee20000300800 */
[----:B------:R-:W3:Y:S01]  /*311b0*/  LDL.LU R14, [R1+0x18] ;  /* 0x00001800010e7983 */ /* 0x000ee20000300800 */
[----:B------:R-:W3:Y:S03]  /*311c0*/  LDL.LU R15, [R1+0x1c] ;  /* 0x00001c00010f7983 */ /* 0x000ee60000300800 */
[----:B--2---:R-:W-:Y:S01]  /*311d0*/  STL.64 [R1+0x2450], R26 ;  /* 0x0024501a01007387 */ /* 0x004fe20000100a00 */
[----:B------:R0:W-:Y:S03]  /*311e0*/  STL.64 [R1+0x2448], R24 ;  /* 0x0024481801007387 */ /* 0x0001e60000100a00 */
[----:B0-----:R-:W2:Y:S01]  /*311f0*/  LDL.LU R24, [R1+0xe0] ;  /* 0x0000e00001187983 */ /* 0x001ea20000300800 */
[----:B------:R-:W2:Y:S02]  /*31200*/  LDL.LU R25, [R1+0xe4] ;  /* 0x0000e40001197983 */ /* 0x000ea40000300800 */
[----:B------:R-:W2:Y:S02]  /*31210*/  LDL.LU R26, [R1+0xe8] ;  /* 0x0000e800011a7983 */ /* 0x000ea40000300800 */
[----:B------:R-:W2:Y:S01]  /*31220*/  LDL.LU R27, [R1+0xec] ;  /* 0x0000ec00011b7983 */ /* 0x000ea20000300800 */
[----:B------:R-:W-:Y:S01]  /*31230*/  STL.64 [R1+0x23f8], R10 ;  /* 0x0023f80a01007387 */ /* 0x000fe20000100a00 */
[----:B---3--:R0:W-:Y:S03]  /*31240*/  STL.64 [R1+0x23f0], R8 ;  /* 0x0023f00801007387 */ /* 0x0081e60000100a00 */
[----:B0-----:R-:W3:Y:S01]  /*31250*/  LDL.LU R8, [R1+0x130] ;  /* 0x0001300001087983 */ /* 0x001ee20000300800 */
[----:B------:R-:W3:Y:S02]  /*31260*/  LDL.LU R9, [R1+0x134] ;  /* 0x0001340001097983 */ /* 0x000ee40000300800 */
[----:B------:R-:W2:Y:S02]  /*31270*/  LDL.LU R10, [R1+0x138] ;  /* 0x00013800010a7983 */ /* 0x000ea40000300800 */
[----:B------:R-:W2:Y:S02]  /*31280*/  LDL.LU R11, [R1+0x13c] ;  /* 0x00013c00010b7983 */ /* 0x000ea40000300800 */
[----:B--2---:R-:W-:Y:S01]  /*31290*/  STL.64 [R1+0x2408], R10 ;  /* 0x0024080a01007387 */ /* 0x004fe20000100a00 */
[----:B---3--:R0:W-:Y:S03]  /*312a0*/  STL.64 [R1+0x2400], R8 ;  /* 0x0024000801007387 */ /* 0x0081e60000100a00 */
[----:B0-----:R-:W2:Y:S01]  /*312b0*/  LDL.LU R8, [R1+0x140] ;  /* 0x0001400001087983 */ /* 0x001ea20000300800 */
[----:B------:R-:W-:Y:S01]  /*312c0*/  IMAD.MOV.U32 R10, RZ, RZ, R2 ;  /* 0x000000ffff0a7224 */ /* 0x000fe200078e0002 */
[----:B----4-:R-:W-:-:S02]  /*312d0*/  MOV R11, R3 ;  /* 0x00000003000b7202 */ /* 0x010fc40000000f00 */
[----:B------:R-:W-:Y:S02]  /*312e0*/  MOV R9, R0 ;  /* 0x0000000000097202 */ /* 0x000fe40000000f00 */
[----:B------:R-:W3:Y:S01]  /*312f0*/  LDL.LU R0, [R1+0x2470] ;  /* 0x0024700001007983 */ /* 0x000ee20000300800 */
[----:B------:R-:W4:Y:S02]  /*31300*/  LDL.LU R2, [R1+0x246c] ;  /* 0x00246c0001027983 */ /* 0x000f240000300800 */
[----:B------:R-:W3:Y:S02]  /*31310*/  LDL.LU R3, [R1+0x2468] ;  /* 0x0024680001037983 */ /* 0x000ee40000300800 */
[----:B------:R-:W-:Y:S01]  /*31320*/  STL.64 [R1+0x2418], R10 ;  /* 0x0024180a01007387 */ /* 0x000fe20000100a00 */
[C---:B------:R-:W-:Y:S01]  /*31330*/  HMMA.16816.F32.BF16 R12, R16.reuse, R22, R12 ;  /* 0x00000016100c723c */ /* 0x040fe2000004180c */
[----:B--2---:R0:W-:Y:S04]  /*31340*/  STL.64 [R1+0x2410], R8 ;  /* 0x0024100801007387 */ /* 0x0041e80000100a00 */
[----:B0-----:R-:W2:Y:S01]  /*31350*/  LDL.LU R8, [R1+0x120] ;  /* 0x0001200001087983 */ /* 0x001ea20000300800 */
[----:B------:R-:W2:Y:S02]  /*31360*/  LDL.LU R9, [R1+0x124] ;  /* 0x0001240001097983 */ /* 0x000ea40000300800 */
[----:B------:R-:W2:Y:S02]  /*31370*/  LDL.LU R10, [R1+0x128] ;  /* 0x00012800010a7983 */ /* 0x000ea40000300800 */
[----:B------:R-:W2:Y:S02]  /*31380*/  LDL.LU R11, [R1+0x12c] ;  /* 0x00012c00010b7983 */ /* 0x000ea40000300800 */
[----:B--2---:R-:W-:Y:S01]  /*31390*/  STL.64 [R1+0x2428], R10 ;  /* 0x0024280a01007387 */ /* 0x004fe20000100a00 */
[----:B------:R0:W-:Y:S03]  /*313a0*/  STL.64 [R1+0x2420], R8 ;  /* 0x0024200801007387 */ /* 0x0001e60000100a00 */
[----:B0-----:R-:W2:Y:S07]  /*313b0*/  LDL.LU R8, [R1+0x100] ;  /* 0x0001000001087983 */ /* 0x001eae0000300800 */
[----:B------:R-:W-:Y:S02]  /*313c0*/  STL.64 [R1+0xa0], R12 ;  /* 0x0000a00c01007387 */ /* 0x000fe40000100a00 */
[----:B------:R0:W-:Y:S02]  /*313d0*/  STL.64 [R1+0xa8], R14 ;  /* 0x0000a80e01007387 */ /* 0x0001e40000100a00 */
[----:B0-----:R-:W2:Y:S02]  /*313e0*/  LDL.LU.64 R14, [R1+0x2460] ;  /* 0x00246000010e7983 */ /* 0x001ea40000300a00 */
[C---:B--2---:R-:W-:Y:S11]  /*313f0*/  HMMA.16816.F32.BF16 R4, R16.reuse, R14, R4 ;  /* 0x0000000e1004723c */ /* 0x044ff60000041804 */
[----:B------:R-:W-:Y:S11]  /*31400*/  @!UPT UIADD3 URZ, URZ, URZ, URZ ;  /* 0x0000003f3f3ff290 */ /* 0x000ff6000fffe03f */
[----:B------:R-:W-:Y:S01]  /*31410*/  @!UPT UIADD3 URZ, URZ, URZ, URZ ;  /* 0x0000003f3f3ff290 */ /* 0x000fe2000fffe03f */
[----:B------:R-:W-:Y:S01]  /*31420*/  STL.64 [R1+0x90], R4 ;  /* 0x0000900401007387 */ /* 0x000fe20000100a00 */
[----:B------:R0:W-:Y:S03]  /*31430*/  STL.64 [R1+0x98], R6 ;  /* 0x0000980601007387 */ /* 0x0001e60000100a00 */
[----:B0-----:R-:W2:Y:S01]  /*31440*/  LDL.LU.64 R6, [R1+0x2458] ;  /* 0x0024580001067983 */ /* 0x001ea20000300a00 */
[----:B----4-:R-:W-:Y:S01]  /*31450*/  IMAD.MOV.U32 R10, RZ, RZ, R2 ;  /* 0x000000ffff0a7224 */ /* 0x010fe200078e0002 */
[----:B---3--:R-:W-:Y:S01]  /*31460*/  MOV R11, R0 ;  /* 0x00000000000b7202 */ /* 0x008fe20000000f00 */
[----:B--2---:R-:W-:Y:S01]  /*31470*/  HMMA.16816.F32.BF16 R4, R16, R6, R24 ;  /* 0x000000061004723c */ /* 0x004fe20000041818 */
[----:B------:R-:W2:Y:S01]  /*31480*/  LDL.LU.64 R26, [R1+0x2450] ;  /* 0x00245000011a7983 */ /* 0x000ea20000300a00 */
[----:B------:R-:W2:Y:S11]  /*31490*/  LDL.LU.64 R24, [R1+0x2448] ;  /* 0x0024480001187983 */ /* 0x000eb60000300a00 */
[----:B------:R-:W-:Y:S10]  /*314a0*/  @!UPT UIADD3 URZ, URZ, URZ, URZ ;  /* 0x0000003f3f3ff290 */ /* 0x000ff4000fffe03f */
[----:B------:R-:W-:Y:S01]  /*314b0*/  STL [R1+0x80], R4 ;  /* 0x0000800401007387 */ /* 0x000fe20000100800 */
[----:B------:R-:W-:Y:S01]  /*314c0*/  IMAD.MOV.U32 R2, RZ, RZ, R6 ;  /* 0x000000ffff027224 */ /* 0x000fe200078e0006 */
[----:B------:R-:W-:Y:S02]  /*314d0*/  MOV R0, R7 ;  /* 0x0000000700007202 */ /* 0x000fe40000000f00 */
[----:B------:R-:W2:Y:S01]  /*314e0*/  LDL.LU.64 R6, [R1+0x2440] ;  /* 0x0024400001067983 */ /* 0x000ea20000300a00 */
[----:B------:R-:W-:Y:S01]  /*314f0*/  MOV R9, R3 ;  /* 0x0000000300097202 */ /* 0x000fe20000000f00 */
[----:B------:R-:W-:-:S05]  /*31500*/  MOV R3, R5 ;  /* 0x0000000500037202 */ /* 0x000fca0000000f00 */
[----:B------:R-:W-:Y:S01]  /*31510*/  STL [R1+0x2398], R3 ;  /* 0x0023980301007387 */ /* 0x000fe20000100800 */
[----:B--2---:R-:W-:Y:S03]  /*31520*/  HMMA.16816.F32.BF16 R16, R16, R6, R24 ;  /* 0x000000061010723c */ /* 0x004fe60000041818 */
[----:B------:R-:W2:Y:S01]  /*31530*/  LDL.LU.64 R26, [R1+0x2438] ;  /* 0x00243800011a7983 */ /* 0x000ea20000300a00 */
[----:B------:R-:W2:Y:S11]  /*31540*/  LDL.LU.64 R24, [R1+0x2430] ;  /* 0x0024300001187983 */ /* 0x000eb60000300a00 */
[----:B------:R-:W-:Y:S08]  /*31550*/  @!UPT UIADD3 URZ, URZ, URZ, URZ ;  /* 0x0000003f3f3ff290 */ /* 0x000ff0000fffe03f */
[----:B------:R-:W-:Y:S01]  /*31560*/  STL.64 [R1+0x30], R16 ;  /* 0x0000301001007387 */ /* 0x000fe20000100a00 */
[----:B------:R0:W-:Y:S03]  /*31570*/  STL.64 [R1+0x38], R18 ;  /* 0x0000381201007387 */ /* 0x0001e60000100a00 */
[----:B0-----:R-:W3:Y:S01]  /*31580*/  LDL.64 R18, [R1+0x68] ;  /* 0x0000680001127983 */ /* 0x001ee20000100a00 */
        /* <DEDUP_REMOVED lines=25> */
[----:B------:R-:W2:Y:S01]  /*31720*/  LDL.LU.64 R4, [R1+0x23e0] ;  /* 0x0023e00001047983 */ /* 0x000ea20000300a00 */
[----:B------:R-:W-:Y:S01]  /*31730*/  MOV R29, R22 ;  /* 0x00000016001d7202 */ /* 0x000fe20000000f00 */
[----:B------:R-:W-:Y:S11]  /*31740*/  IMAD.MOV.U32 R3, RZ, RZ, R23 ;  /* 0x000000ffff037224 */ /* 0x000ff600078e0017 */
[----:B------:R-:W-:Y:S04]  /*31750*/  @!UPT UIADD3 URZ, URZ, URZ, URZ ;  /* 0x0000003f3f3ff290 */ /* 0x000fe8000fffe03f */
[----:B------:R-:W-:Y:S01]  /*31760*/  STL.64 [R1+0xc0], R24 ;  /* 0x0000c01801007387 */ /* 0x000fe20000100a00 */
[----:B------:R0:W-:Y:S03]  /*31770*/  STL.64 [R1+0xc8], R26 ;  /* 0x0000c81a01007387 */ /* 0x0001e60000100a00 */
[----:B0-----:R-:W3:Y:S01]  /*31780*/  LDL R27, [R1+0x1564] ;  /* 0x00156400011b7983 */ /* 0x001ee20000100800 */
[C---:B--2---:R-:W-:Y:S11]  /*31790*/  HMMA.16816.F32.BF16 R8, R4.reuse, R22, R8 ;  /* 0x000000160408723c */ /* 0x044ff60000041808 */
[----:B------:R-:W-:Y:S11]  /*317a0*/  @!UPT UIADD3 URZ, URZ, URZ, URZ ;  /* 0x0000003f3f3ff290 */ /* 0x000ff6000fffe03f */
[----:B------:R-:W-:Y:S01]  /*317b0*/  @!UPT UIADD3 URZ, URZ, URZ, URZ ;  /* 0x0000003f3f3ff290 */ /* 0x000fe2000fffe03f */
[----:B------:R-:W-:Y:S01]  /*317c0*/  STL.64 [R1+0x100], R8 ;  /* 0x0001000801007387 */ /* 0x000fe20000100a00 */
[----:B------:R0:W-:Y:S03]  /*317d0*/  STL.64 [R1+0x108], R10 ;  /* 0x0001080a01007387 */ /* 0x0001e60000100a00 */
[----:B0-----:R-:W2:Y:S01]  /*317e0*/  LDL.LU R10, [R1+0x23d8] ;  /* 0x0023d800010a7983 */ /* 0x001ea20000300800 */
[----:B------:R-:W4:Y:S02]  /*317f0*/  LDL.LU.64 R22, [R1+0x23d0] ;  /* 0x0023d00001167983 */ /* 0x000f240000300a00 */
[----:B------:R-:W4:Y:S01]  /*31800*/  LDL.LU.64 R20, [R1+0x23c8] ;  /* 0x0023c80001147983 */ /* 0x000f220000300a00 */
[----:B------:R-:W-:Y:S02]  /*31810*/  MOV R9, R14 ;  /* 0x0000000e00097202 */ /* 0x000fe40000000f00 */
[----:B------:R-:W-:Y:S01]  /*31820*/  MOV R8, R15 ;  /* 0x0000000f00087202 */ /* 0x000fe20000000f00 */
[C---:B----4-:R-:W-:Y:S11]  /*31830*/  HMMA.16816.F32.BF16 R20, R4.reuse, R14, R20 ;  /* 0x0000000e0414723c */ /* 0x050ff60000041814 */
[----:B------:R-:W-:Y:S11]  /*31840*/  @!UPT UIADD3 URZ, URZ, URZ, URZ ;  /* 0x0000003f3f3ff290 */ /* 0x000ff6000fffe03f */
[----:B------:R-:W-:Y:S01]  /*31850*/  @!UPT UIADD3 URZ, URZ, URZ, URZ ;  /* 0x0000003f3f3ff290 */ /* 0x000fe2000fffe03f */
[----:B------:R-:W-:Y:S01]  /*31860*/  STL.64 [R1+0x120], R20 ;  /* 0x0001201401007387 */ /* 0x000fe20000100a00 */
[----:B------:R0:W-:Y:S03]  /*31870*/  STL.64 [R1+0x128], R22 ;  /* 0x0001281601007387 */ /* 0x0001e60000100a00 */
[----:B0-----:R-:W4:Y:S01]  /*31880*/  LDL.LU.64 R22, [R1+0x23c0] ;  /* 0x0023c00001167983 */ /* 0x001f220000300a00 */
[----:B------:R-:W4:Y:S02]  /*31890*/  LDL.LU.64 R20, [R1+0x23b8] ;  /* 0x0023b80001147983 */ /* 0x000f240000300a00 */
[----:B------:R-:W2:Y:S02]  /*318a0*/  LDL.LU.64 R14, [R1+0x23b0] ;  /* 0x0023b000010e7983 */ /* 0x000ea40000300a00 */
[----:B------:R-:W2:Y:S02]  /*318b0*/  LDL.LU.64 R12, [R1+0x23a8] ;  /* 0x0023a800010c7983 */ /* 0x000ea40000300a00 */
[C---:B--2---:R-:W-:Y:S11]  /*318c0*/  HMMA.16816.F32.BF16 R12, R4.reuse, R18, R12 ;  /* 0x00000012040c723c */ /* 0x044ff6000004180c */
[----:B------:R-:W-:Y:S11]  /*318d0*/  @!UPT UIADD3 URZ, URZ, URZ, URZ ;  /* 0x0000003f3f3ff290 */ /* 0x000ff6000fffe03f */
[----:B------:R-:W-:Y:S01]  /*318e0*/  @!UPT UIADD3 URZ, URZ, URZ, URZ ;  /* 0x0000003f3f3ff290 */ /* 0x000fe2000fffe03f */
[----:B------:R-:W-:Y:S01]  /*318f0*/  STL.64 [R1+0x160], R12 ;  /* 0x0001600c01007387 */ /* 0x000fe20000100a00 */
[----:B------:R0:W-:Y:S03]  /*31900*/  STL.64 [R1+0x168], R14 ;  /* 0x0001680e01007387 */ /* 0x0001e60000100a00 */
[----:B0-----:R-:W2:Y:S01]  /*31910*/  LDL.LU.64 R14, [R1+0x23a0] ;  /* 0x0023a000010e7983 */ /* 0x001ea20000300a00 */
[----:B------:R-:W-:Y:S01]  /*31920*/  IMAD.MOV.U32 R25, RZ, RZ, R18 ;  /* 0x000000ffff197224 */ /* 0x000fe200078e0012 */
[----:B------:R-:W-:Y:S02]  /*31930*/  MOV R24, R19 ;  /* 0x0000001300187202 */ /* 0x000fe40000000f00 */
[----:B--2---:R-:W-:Y:S02]  /*31940*/  LDSM.16.MT88.4 R16, [R14+0xd080] ;  /* 0x00d080000e10783b */ /* 0x004fe40000004200 */
[----:B------:R-:W0:Y:S02]  /*31950*/  LDSM.16.MT88.4 R12, [R15+0xd000] ;  /* 0x00d000000f0c783b */ /* 0x000e240000004200 */
[----:B0-----:R0:W-:Y:S02]  /*31960*/  STL.64 [R1+0x2360], R14 ;  /* 0x0023600e01007387 */ /* 0x0011e40000100a00 */
[----:B------:R-:W-:Y:S02]  /*31970*/  STL.64 [R1+0x2358], R12 ;  /* 0x0023580c01007387 */ /* 0x000fe40000100a00 */
[----:B------:R-:W2:Y:S01]  /*31980*/  LDL R11, [R1+0x1514] ;  /* 0x00151400010b7983 */ /* 0x000ea20000100800 */
[----:B0-----:R-:W4:Y:S02]  /*31990*/  LDL.64 R14, [R1+0x48] ;  /* 0x00004800010e7983 */ /* 0x001f240000100a00 */
[----:B----4-:R-:W-:Y:S02]  /*319a0*/  HMMA.16816.F32.BF16 R4, R4, R14, R20 ;  /* 0x0000000e0404723c */ /* 0x010fe40000041814 */
[----:B------:R-:W0:Y:S04]  /*319b0*/  LDSM.16.MT88.4 R20, [R10+0xe000] ;  /* 0x00e000000a14783b */ /* 0x000e280000004200 */
[----:B------:R-:W-:Y:S02]  /*319c0*/  STL.64 [R1+0x2378], R14 ;  /* 0x0023780e01007387 */ /* 0x000fe40000100a00 */
[----:B---3--:R-:W-:Y:S11]  /*319d0*/  LDSM.16.M88.4 R12, [R27+0x18180] ;  /* 0x018180001b0c783b */ /* 0x008ff60000000200 */
[----:B------:R-:W-:Y:S04]  /*319e0*/  @!UPT UIADD3 URZ, URZ, URZ, URZ ;  /* 0x0000003f3f3ff290 */ /* 0x000fe8000fffe03f */
[----:B------:R-:W-:Y:S01]  /*319f0*/  STL.64 [R1+0x150], R4 ;  /* 0x0001500401007387 */ /* 0x000fe20000100a00 */
[----:B------:R-:W-:Y:S02]  /*31a00*/  STL.64 [R1+0x158], R6 ;  /* 0x0001580601007387 */ /* 0x000fe40000100a00 */
[----:B------:R-:W1:Y:S01]  /*31a10*/  LDSM.16.M88.4 R4, [R27+0x10180] ;  /* 0x010180001b04783b */ /* 0x000e620000000200 */
[----:B0-----:R-:W-:Y:S03]  /*31a20*/  STL.64 [R1+0x2300], R22 ;  /* 0x0023001601007387 */ /* 0x001fe60000100a00 */
[----:B------:R0:W-:Y:S02]  /*31a30*/  STL.64 [R1+0x22f8], R20 ;  /* 0x0022f81401007387 */ /* 0x0001e40000100a00 */
[----:B0-----:R-:W3:Y:S01]  /*31a40*/  LDL.LU R20, [R1+0x240] ;  /* 0x0002400001147983 */ /* 0x001ee20000300800 */
[----:B------:R-:W3:Y:S02]  /*31a50*/  LDL.LU R21, [R1+0x244] ;  /* 0x0002440001157983 */ /* 0x000ee40000300800 */
[----:B------:R-:W4:Y:S02]  /*31a60*/  LDL.LU R22, [R1+0x248] ;  /* 0x0002480001167983 */ /* 0x000f240000300800 */
[----:B------:R-:W4:Y:S02]  /*31a70*/  LDL.LU R23, [R1+0x24c] ;  /* 0x00024c0001177983 */ /* 0x000f240000300800 */
[----:B----4-:R0:W-:Y:S01]  /*31a80*/  STL.64 [R1+0x2310], R22 ;  /* 0x0023101601007387 */ /* 0x0101e20000100a00 */
[----:B---3--:R-:W-:Y:S01]  /*31a90*/  STL.64 [R1+0x2308], R20 ;  /* 0x0023081401007387 */ /* 0x008fe20000100a00 */
[----:B0-----:R-:W-:Y:S01]  /*31aa0*/  MOV R22, R25 ;  /* 0x0000001900167202 */ /* 0x001fe20000000f00 */
[----:B------:R-:W-:-:S05]  /*31ab0*/  IMAD.MOV.U32 R23, RZ, RZ, R24 ;  /* 0x000000ffff177224 */ /* 0x000fca00078e0018 */
[----:B------:R-:W-:Y:S02]  /*31ac0*/  STL.64 [R1+0x2380], R22 ;  /* 0x0023801601007387 */ /* 0x000fe40000100a00 */
[----:B------:R-:W0:Y:S04]  /*31ad0*/  LDSM.16.M88.4 R20, [R27+0x14180] ;  /* 0x014180001b14783b */ /* 0x000e280000000200 */
[----:B-1----:R-:W-:Y:S02]  /*31ae0*/  STL.64 [R1+0x20], R4 ;  /* 0x0000200401007387 */ /* 0x002fe40000100a00 */
[----:B------:R-:W-:Y:S02]  /*31af0*/  STL.64 [R1+0x28], R6 ;  /* 0x0000280601007387 */ /* 0x000fe40000100a00 */
[----:B------:R-:W1:Y:S02]  /*31b00*/  LDSM.16.M88.4 R4, [R27+0x1c180] ;  /* 0x01c180001b04783b */ /* 0x000e640000000200 */
[----:B------:R-:W3:Y:S02]  /*31b10*/  LDSM.16.MT88.4 R24, [R10+0xe080] ;  /* 0x00e080000a18783b */ /* 0x000ee40000004200 */
[----:B0-----:R-:W-:Y:S02]  /*31b20*/  STL.64 [R1+0x10], R20 ;  /* 0x0000101401007387 */ /* 0x001fe40000100a00 */
[----:B------:R-:W-:Y:S02]  /*31b30*/  STL.64 [R1+0x18], R22 ;  /* 0x0000181601007387 */ /* 0x000fe40000100a00 */
[----:B-1----:R-:W-:Y:S01]  /*31b40*/  STL [R1+0x20f4], R6 ;  /* 0x0020f40601007387 */ /* 0x002fe20000100800 */
[----:B------:R-:W-:Y:S03]  /*31b50*/  STL.64 [R1], R12 ;  /* 0x0000000c01007387 */ /* 0x000fe60000100a00 */
[----:B------:R-:W-:Y:S01]  /*31b60*/  STL.64 [R1+0x8], R14 ;  /* 0x0000080e01007387 */ /* 0x000fe20000100a00 */
[----:B------:R-:W-:Y:S02]  /*31b70*/  STL [R1+0x20f0], R7 ;  /* 0x0020f00701007387 */ /* 0x000fe40000100800 */
[----:B------:R0:W-:Y:S02]  /*31b80*/  STL.64 [R1+0x2318], R4 ;  /* 0x0023180401007387 */ /* 0x0001e40000100a00 */
[----:B0-----:R-:W4:Y:S01]  /*31b90*/  LDL.LU R4, [R1+0x260] ;  /* 0x0002600001047983 */ /* 0x001f220000300800 */
[----:B------:R-:W4:Y:S02]  /*31ba0*/  LDL.LU R5, [R1+0x264] ;  /* 0x0002640001057983 */ /* 0x000f240000300800 */
[----:B------:R-:W2:Y:S02]  /*31bb0*/  LDL.LU R6, [R1+0x268] ;  /* 0x0002680001067983 */ /* 0x000ea40000300800 */
[----:B------:R-:W2:Y:S02]  /*31bc0*/  LDL.LU R7, [R1+0x26c] ;  /* 0x00026c0001077983 */ /* 0x000ea40000300800 */
[----:B--2---:R0:W-:Y:S01]  /*31bd0*/  STL.64 [R1+0x2328], R6 ;  /* 0x0023280601007387 */ /* 0x0041e20000100a00 */
[----:B----4-:R1:W-:Y:S01]  /*31be0*/  STL.64 [R1+0x2320], R4 ;  /* 0x0023200401007387 */ /* 0x0103e20000100a00 */
[----:B0-----:R-:W-:-:S02]  /*31bf0*/  MOV R6, R9 ;  /* 0x0000000900067202 */ /* 0x001fc40000000f00 */
[----:B------:R-:W-:Y:S02]  /*31c00*/  MOV R7, R8 ;  /* 0x0000000800077202 */ /* 0x000fe40000000f00 */
[----:B------:R-:W0:Y:S04]  /*31c10*/  LDSM.16.MT88.4 R8, [R11+0xe000] ;  /* 0x00e000000b08783b */ /* 0x000e280000004200 */
[----:B------:R2:W-:Y:S01]  /*31c20*/  STL.64 [R1+0x2388], R6 ;  /* 0x0023880601007387 */ /* 0x0005e20000100a00 */
[----:B---3--:R-:W-:Y:S02]  /*31c30*/  STL.64 [R1+0x22d8], R26 ;  /* 0x0022d81a01007387 */ /* 0x008fe40000100a00 */
[----:B------:R3:W-:Y:S02]  /*31c40*/  STL.64 [R1+0x22d0], R24 ;  /* 0x0022d01801007387 */ /* 0x0007e40000100a00 */
[----:B------:R-:W4:Y:S01]  /*31c50*/  LDL.LU R20, [R1+0x290] ;  /* 0x0002900001147983 */ /* 0x000f220000300800 */
[----:B------:R-:W4:Y:S01]  /*31c60*/  LDL.LU R21, [R1+0x294] ;  /* 0x0002940001157983 */ /* 0x000f220000300800 */
[----:B------:R-:W4:Y:S02]  /*31c70*/  LDL.LU R22, [R1+0x298] ;  /* 0x0002980001167983 */ /* 0x000f240000300800 */
[----:B------:R-:W4:Y:S02]  /*31c80*/  LDL.LU R23, [R1+0x29c] ;  /* 0x00029c0001177983 */ /* 0x000f240000300800 */
[----:B-1----:R-:W4:Y:S01]  /*31c90*/  LDL.LU R4, [R1+0x2a0] ;  /* 0x0002a00001047983 */ /* 0x002f220000300800 */
[----:B------:R-:W4:Y:S04]  /*31ca0*/  LDL.LU R5, [R1+0x2a4] ;  /* 0x0002a40001057983 */ /* 0x000f280000300800 */
[----:B--2---:R-:W4:Y:S01]  /*31cb0*/  LDL.LU R6, [R1+0x2a8] ;  /* 0x0002a80001067983 */ /* 0x004f220000300800 */
[----:B------:R-:W4:Y:S02]  /*31cc0*/  LDL.LU R7, [R1+0x2ac] ;  /* 0x0002ac0001077983 */ /* 0x000f240000300800 */
[----:B------:R-:W2:Y:S02]  /*31cd0*/  LDL.LU R12, [R1+0x280] ;  /* 0x00028000010c7983 */ /* 0x000ea40000300800 */
[----:B------:R-:W2:Y:S01]  /*31ce0*/  LDL.LU R13, [R1+0x284] ;  /* 0x00028400010d7983 */ /* 0x000ea20000300800 */
[----:B------:R-:W2:Y:S01]  /*31cf0*/  LDL.LU R14, [R1+0x288] ;  /* 0x00028800010e7983 */ /* 0x000ea20000300800 */
[----:B------:R-:W2:Y:S02]  /*31d00*/  LDL.LU R15, [R1+0x28c] ;  /* 0x00028c00010f7983 */ /* 0x000ea40000300800 */
[----:B---3--:R-:W3:Y:S02]  /*31d10*/  LDL.64 R24, [R1+0x20] ;  /* 0x0000200001187983 */ /* 0x008ee40000100a00 */
[----:B---3--:R1:W-:Y:S04]  /*31d20*/  STL.64 [R1+0x2330], R24 ;  /* 0x0023301801007387 */ /* 0x0083e80000100a00 */
[----:B-1----:R-:W3:Y:S01]  /*31d30*/  LDL.LU R24, [R1+0x250] ;  /* 0x0002500001187983 */ /* 0x002ee20000300800 */
[----:B------:R-:W3:Y:S02]  /*31d40*/  LDL.LU R25, [R1+0x254] ;  /* 0x0002540001197983 */ /* 0x000ee40000300800 */
[----:B------:R-:W2:Y:S02]  /*31d50*/  LDL.LU R26, [R1+0x258] ;  /* 0x00025800011a7983 */ /* 0x000ea40000300800 */
[----:B------:R-:W2:Y:S02]  /*31d60*/  LDL.LU R27, [R1+0x25c] ;  /* 0x00025c00011b7983 */ /* 0x000ea40000300800 */
[----:B--2---:R1:W-:Y:S01]  /*31d70*/  STL.64 [R1+0x2340], R26 ;  /* 0x0023401a01007387 */ /* 0x0043e20000100a00 */
[----:B---3--:R-:W-:Y:S02]  /*31d80*/  STL.64 [R1+0x2338], R24 ;  /* 0x0023381801007387 */ /* 0x008fe40000100a00 */
[----:B-1----:R-:W-:Y:S01]  /*31d90*/  IMAD.MOV.U32 R26, RZ, RZ, R29 ;  /* 0x000000ffff1a7224 */ /* 0x002fe200078e001d */
[----:B------:R-:W-:Y:S01]  /*31da0*/  MOV R27, R3 ;  /* 0x00000003001b7202 */ /* 0x000fe20000000f00 */
[----:B------:R-:W2:Y:S01]  /*31db0*/  LDL.LU R29, [R1+0x239c] ;  /* 0x00239c00011d7983 */ /* 0x000ea20000300800 */
[----:B------:R-:W3:Y:S02]  /*31dc0*/  LDL.LU R3, [R1+0x2398] ;  /* 0x0023980001037983 */ /* 0x000ee40000300800 */
[----:B0-----:R-:W-:Y:S02]  /*31dd0*/  STL.64 [R1+0x2298], R10 ;  /* 0x0022980a01007387 */ /* 0x001fe40000100a00 */
[----:B------:R0:W-:Y:S02]  /*31de0*/  STL.64 [R1+0x2290], R8 ;  /* 0x0022900801007387 */ /* 0x0001e40000100a00 */
[----:B0-----:R-:W3:Y:S01]  /*31df0*/  LDL.LU R8, [R1+0x220] ;  /* 0x0002200001087983 */ /* 0x001ee20000300800 */
[----:B------:R-:W3:Y:S01]  /*31e00*/  LDL.LU R9, [R1+0x224] ;  /* 0x0002240001097983 */ /* 0x000ee20000300800 */
[----:B------:R-:W-:-:S02]  /*31e10*/  MOV R10, R28 ;  /* 0x0000001c000a7202 */ /* 0x000fc40000000f00 */
[----:B------:R-:W4:Y:S01]  /*31e20*/  LDL.LU R28, [R1+0x2394] ;  /* 0x00239400011c7983 */ /* 0x000f220000300800 */
[----:B--2---:R-:W-:-:S03]  /*31e30*/  IMAD.MOV.U32 R11, RZ, RZ, R29 ;  /* 0x000000ffff0b7224 */ /* 0x004fc600078e001d */
[----:B------:R-:W2:Y:S02]  /*31e40*/  LDL.LU R29, [R1+0x2390] ;  /* 0x00239000011d7983 */ /* 0x000ea40000300800 */
[----:B------:R-:W-:Y:S02]  /*31e50*/  STL.64 [R1+0x2350], R10 ;  /* 0x0023500a01007387 */ /* 0x000fe40000100a00 */
[----:B---3--:R0:W-:Y:S04]  /*31e60*/  STL.64 [R1+0x2348], R8 ;  /* 0x0023480801007387 */ /* 0x0081e80000100a00 */
[----:B0-----:R-:W3:Y:S01]  /*31e70*/  LDL.LU R8, [R1+0x270] ;  /* 0x0002700001087983 */ /* 0x001ee20000300800 */
[----:B------:R-:W3:Y:S02]  /*31e80*/  LDL.LU R9, [R1+0x274] ;  /* 0x0002740001097983 */ /* 0x000ee40000300800 */
[----:B------:R-:W2:Y:S02]  /*31e90*/  LDL.LU R10, [R1+0x278] ;  /* 0x00027800010a7983 */ /* 0x000ea40000300800 */
[----:B------:R-:W2:Y:S01]  /*31ea0*/  LDL.LU R11, [R1+0x27c] ;  /* 0x00027c00010b7983 */ /* 0x000ea20000300800 */
[C---:B----4-:R-:W-:Y:S01]  /*31eb0*/  HMMA.16816.F32.BF16 R4, R16.reuse, R26, R4 ;  /* 0x0000001a1004723c */ /* 0x050fe20000041804 */
[----:B--2---:R-:W-:Y:S01]  /*31ec0*/  STL.64 [R1+0x2370], R10 ;  /* 0x0023700a01007387 */ /* 0x004fe20000100a00 */
[----:B---3--:R0:W-:Y:S03]  /*31ed0*/  STL.64 [R1+0x2368], R8 ;  /* 0x0023680801007387 */ /* 0x0081e60000100a00 */
[----:B0-----:R-:W2:Y:S01]  /*31ee0*/  LDL.LU R8, [R1+0x1f0] ;  /* 0x0001f00001087983 */ /* 0x001ea20000300800 */
[----:B------:R-:W2:Y:S11]  /*31ef0*/  LDL.LU R9, [R1+0x1f4] ;  /* 0x0001f40001097983 */ /* 0x000eb60000300800 */
[----:B------:R-:W-:Y:S06]  /*31f00*/  @!UPT UIADD3 URZ, URZ, URZ, URZ ;  /* 0x0000003f3f3ff290 */ /* 0x000fec000fffe03f */
[----:B------:R-:W-:Y:S02]  /*31f10*/  STL.64 [R1+0x1a0], R4 ;  /* 0x0001a00401007387 */ /* 0x000fe40000100a00 */
[----:B------:R0:W-:Y:S02]  /*31f20*/  STL.64 [R1+0x1a8], R6 ;  /* 0x0001a80601007387 */ /* 0x0001e40000100a00 */
[----:B0-----:R-:W3:Y:S01]  /*31f30*/  LDL.LU.64 R6, [R1+0x2388] ;  /* 0x0023880001067983 */ /* 0x001ee20000300a00 */
[----:B------:R-:W-:Y:S02]  /*31f40*/  MOV R10, R29 ;  /* 0x0000001d000a7202 */ /* 0x000fe40000000f00 */
[----:B------:R-:W-:Y:S01]  /*31f50*/  MOV R11, R28 ;  /* 0x0000001c000b7202 */ /* 0x000fe20000000f00 */
[C---:B---3--:R-:W-:Y:S11]  /*31f60*/  HMMA.16816.F32.BF16 R20, R16.reuse, R6, R20 ;  /* 0x000000061014723c */ /* 0x048ff60000041814 */
[----:B------:R-:W-:Y:S11]  /*31f70*/  @!UPT UIADD3 URZ, URZ, URZ, URZ ;  /* 0x0000003f3f3ff290 */ /* 0x000ff6000fffe03f */
[----:B------:R-:W-:Y:S01]  /*31f80*/  @!UPT UIADD3 URZ, URZ, URZ, URZ ;  /* 0x0000003f3f3ff290 */ /* 0x000fe2000fffe03f */
[----:B------:R-:W-:Y:S01]  /*31f90*/  STL.64 [R1+0x190], R20 ;  /* 0x0001901401007387 */ /* 0x000fe20000100a00 */
[----:B------:R-:W-:Y:S01]  /*31fa0*/  IMAD.MOV.U32 R29, RZ, RZ, R22 ;  /* 0x000000ffff1d7224 */ /* 0x000fe200078e0016 */
[----:B------:R-:W-:Y:S02]  /*31fb0*/  MOV R28, R23 ;  /* 0x00000017001c7202 */ /* 0x000fe40000000f00 */
[----:B------:R-:W3:Y:S03]  /*31fc0*/  LDL.LU.64 R22, [R1+0x2380] ;  /* 0x0023800001167983 */ /* 0x000ee60000300a00 */
[----:B------:R-:W-:Y:S02]  /*31fd0*/  STL [R1+0x223c], R28 ;  /* 0x00223c1c01007387 */ /* 0x000fe40000100800 */
[----:B------:R-:W-:Y:S01]  /*31fe0*/  STL [R1+0x2238], R29 ;  /* 0x0022381d01007387 */ /* 0x000fe20000100800 */
        /* <DEDUP_REMOVED lines=8> */
[----:B------:R-:W2:Y:S01]  /*32070*/  LDL.LU.64 R8, [R1+0x2368] ;  /* 0x0023680001087983 */ /* 0x000ea20000300a00 */
[----:B------:R-:W-:Y:S01]  /*32080*/  MOV R5, R14 ;  /* 0x0000000e00057202 */ /* 0x000fe20000000f00 */
[----:B------:R-:W-:Y:S11]  /*32090*/  IMAD.MOV.U32 R4, RZ, RZ, R15 ;  /* 0x000000ffff047224 */ /* 0x000ff600078e000f */
[----:B------:R-:W-:Y:S07]  /*320a0*/  @!UPT UIADD3 URZ, URZ, URZ, URZ ;  /* 0x0000003f3f3ff290 */ /* 0x000fee000fffe03f */
[----:B------:R-:W-:Y:S01]  /*320b0*/  STL.64 [R1+0x140], R16 ;  /* 0x0001401001007387 */ /* 0x000fe20000100a00 */
[----:B------:R-:W-:Y:S02]  /*320c0*/  STL.64 [R1+0x148], R18 ;  /* 0x0001481201007387 */ /* 0x000fe40000100a00 */
[----:B------:R-:W2:Y:S02]  /*320d0*/  LDL.LU.64 R14, [R1+0x2360] ;  /* 0x00236000010e7983 */ /* 0x000ea40000300a00 */
        /* <DEDUP_REMOVED lines=9> */
[----:B------:R-:W-:Y:S02]  /*32170*/  MOV R18, R5 ;  /* 0x0000000500127202 */ /* 0x000fe40000000f00 */
[----:B------:R-:W-:Y:S02]  /*32180*/  MOV R19, R4 ;  /* 0x0000000400137202 */ /* 0x000fe40000000f00 */
[C---:B---3--:R-:W-:Y:S01]  /*32190*/  HMMA.16816.F32.BF16 R4, R12.reuse, R6, R24 ;  /* 0x000000060c04723c */ /* 0x048fe20000041818 */
[----:B------:R-:W2:Y:S11]  /*321a0*/  LDL.LU.64 R24, [R1+0x2330] ;  /* 0x0023300001187983 */ /* 0x000eb60000300a00 */
[----:B------:R-:W-:Y:S11]  /*321b0*/  @!UPT UIADD3 URZ, URZ, URZ, URZ ;  /* 0x0000003f3f3ff290 */ /* 0x000ff6000fffe03f */
        /* <DEDUP_REMOVED lines=8> */
[----:B------:R0:W-:Y:S03]  /*32240*/  STL.64 [R1+0x288], R22 ;  /* 0x0002881601007387 */ /* 0x0001e60000100a00 */
[----:B0-----:R-:W4:Y:S01]  /*32250*/  LDL.LU.64 R22, [R1+0x2310] ;  /* 0x0023100001167983 */ /* 0x001f220000300a00 */
[----:B------:R-:W4:Y:S02]  /*32260*/  LDL.LU.64 R20, [R1+0x2308] ;  /* 0x0023080001147983 */ /* 0x000f240000300a00 */
[----:B----4-:R-:W-:Y:S01]  /*32270*/  HMMA.16816.F32.BF16 R12, R12, R18, R20 ;  /* 0x000000120c0c723c */ /* 0x010fe20000041814 */
[----:B------:R-:W2:Y:S01]  /*32280*/  LDL.LU.64 R22, [R1+0x2300] ;  /* 0x0023000001167983 */ /* 0x000ea20000300a00 */
[----:B------:R-:W2:Y:S02]  /*32290*/  LDL.LU.64 R20, [R1+0x22f8] ;  /* 0x0022f80001147983 */ /* 0x000ea40000300a00 */
[----:B------:R-:W4:Y:S11]  /*322a0*/  LDL.LU R16, [R1+0x30] ;  /* 0x0000300001107983 */ /* 0x000f360000300800 */
[----:B------:R-:W-:Y:S08]  /*322b0*/  @!UPT UIADD3 URZ, URZ, URZ, URZ ;  /* 0x0000003f3f3ff290 */ /* 0x000ff0000fffe03f */
[----:B------:R-:W-:Y:S01]  /*322c0*/  STL.64 [R1+0x270], R12 ;  /* 0x0002700c01007387 */ /* 0x000fe20000100a00 */
[----:B------:R-:W-:Y:S02]  /*322d0*/  STL.64 [R1+0x278], R14 ;  /* 0x0002780e01007387 */ /* 0x000fe40000100a00 */
[----:B------:R-:W4:Y:S02]  /*322e0*/  LDL.LU R17, [R1+0x34] ;  /* 0x0000340001117983 */ /* 0x000f240000300800 */
[----:B------:R-:W2:Y:S01]  /*322f0*/  LDL.LU R18, [R1+0x38] ;  /* 0x0000380001127983 */ /* 0x000ea20000300800 */
[----:B------:R-:W2:Y:S04]  /*32300*/  LDL.LU R19, [R1+0x3c] ;  /* 0x00003c0001137983 */ /* 0x000ea80000300800 */
[----:B--2---:R-:W-:Y:S01]  /*32310*/  STL.64 [R1+0x2250], R18 ;  /* 0x0022501201007387 */ /* 0x004fe20000100a00 */
[----:B----4-:R0:W-:Y:S03]  /*32320*/  STL.64 [R1+0x2248], R16 ;  /* 0x0022481001007387 */ /* 0x0101e60000100a00 */
[----:B0-----:R-:W2:Y:S04]  /*32330*/  LDL.64 R16, [R1] ;  /* 0x0000000001107983 */ /* 0x001ea80000100a00 */
[----:B--2---:R-:W-:Y:S01]  /*32340*/  STL.64 [R1+0x22f0], R16 ;  /* 0x0022f01001007387 */ /* 0x004fe20000100a00 */
[----:B------:R-:W2:Y:S01]  /*32350*/  LDL R15, [R1+0x1514] ;  /* 0x00151400010f7983 */ /* 0x000ea20000100800 */
[----:B------:R-:W-:Y:S01]  /*32360*/  MOV R14, R2 ;  /* 0x00000002000e7202 */ /* 0x000fe20000000f00 */
[----:B------:R-:W-:Y:S01]  /*32370*/  IMAD.MOV.U32 R13, RZ, RZ, R3 ;  /* 0x000000ffff0d7224 */ /* 0x000fe200078e0003 */
[----:B--2---:R0:W-:Y:S01]  /*32380*/  STL [R1+0x2258], R15 ;  /* 0x0022580f01007387 */ /* 0x0041e20000100800 */
[----:B------:R-:W2:Y:S01]  /*32390*/  LDL.LU R12, [R1+0x80] ;  /* 0x00008000010c7983 */ /* 0x000ea20000300800 */
[----:B------:R-:W-:Y:S01]  /*323a0*/  HMMA.16816.F32.BF16 R8, R20, R24, R8 ;  /* 0x000000181408723c */ /* 0x000fe20000041808 */
[----:B0-----:R-:W-:-:S05]  /*323b0*/  MOV R15, R0 ;  /* 0x00000000000f7202 */ /* 0x001fca0000000f00 */
[----:B------:R0:W-:Y:S02]  /*323c0*/  STL.64 [R1+0x2268], R14 ;  /* 0x0022680e01007387 */ /* 0x0001e40000100a00 */
[----:B0-----:R-:W-:Y:S01]  /*323d0*/  IMAD.MOV.U32 R15, RZ, RZ, R24 ;  /* 0x000000ffff0f7224 */ /* 0x001fe200078e0018 */
[----:B------:R-:W-:Y:S01]  /*323e0*/  MOV R14, R25 ;  /* 0x00000019000e7202 */ /* 0x000fe20000000f00 */
[----:B--2---:R0:W-:Y:S04]  /*323f0*/  STL.64 [R1+0x2260], R12 ;  /* 0x0022600c01007387 */ /* 0x0041e80000100a00 */
[----:B0-----:R-:W2:Y:S01]  /*32400*/  LDL.64 R12, [R1+0x10] ;  /* 0x00001000010c7983 */ /* 0x001ea20000100a00 */
[----:B------:R-:W4:Y:S02]  /*32410*/  LDL.LU R24, [R1+0x1c0] ;  /* 0x0001c00001187983 */ /* 0x000f240000300800 */
[----:B------:R-:W4:Y:S02]  /*32420*/  LDL.LU R25, [R1+0x1c4] ;  /* 0x0001c40001197983 */ /* 0x000f240000300800 */
[----:B------:R-:W2:Y:S01]  /*32430*/  LDL.LU R26, [R1+0x1c8] ;  /* 0x0001c800011a7983 */ /* 0x000ea20000300800 */
[----:B------:R-:W2:Y:S01]  /*32440*/  LDL.LU R27, [R1+0x1cc] ;  /* 0x0001cc00011b7983 */ /* 0x000ea20000300800 */
[----:B------:R-:W3:Y:S02]  /*32450*/  LDL.LU R16, [R1+0x200] ;  /* 0x0002000001107983 */ /* 0x000ee40000300800 */
[----:B------:R-:W3:Y:S02]  /*32460*/  LDL.LU R17, [R1+0x204] ;  /* 0x0002040001117983 */ /* 0x000ee40000300800 */
[----:B------:R-:W3:Y:S01]  /*32470*/  LDL.LU R18, [R1+0x208] ;  /* 0x0002080001127983 */ /* 0x000ee20000300800 */
[----:B------:R-:W3:Y:S01]  /*32480*/  LDL.LU R19, [R1+0x20c] ;  /* 0x00020c0001137983 */ /* 0x000ee20000300800 */
[----:B------:R-:W-:Y:S01]  /*32490*/  MOV R7, R8 ;  /* 0x0000000800077202 */ /* 0x000fe20000000f00 */
[----:B------:R-:W-:Y:S01]  /*324a0*/  IMAD.MOV.U32 R3, RZ, RZ, R9 ;  /* 0x000000ffff037224 */ /* 0x000fe200078e0009 */
[----:B------:R-:W-:-:S02]  /*324b0*/  MOV R2, R10 ;  /* 0x0000000a00027202 */ /* 0x000fc40000000f00 */
[----:B------:R-:W-:Y:S01]  /*324c0*/  MOV R0, R11 ;  /* 0x0000000b00007202 */ /* 0x000fe20000000f00 */
        /* <DEDUP_REMOVED lines=15> */
[----:B------:R-:W4:Y:S01]  /*325c0*/  LDL.LU R11, [R1+0x11c] ;  /* 0x00011c00010b7983 */ /* 0x000f220000300800 */
[C---:B---3--:R-:W-:Y:S01]  /*325d0*/  HMMA.16816.F32.BF16 R16, R20.reuse, R12, R16 ;  /* 0x0000000c1410723c */ /* 0x048fe20000041810 */
[----:B----4-:R-:W-:Y:S01]  /*325e0*/  STL.64 [R1+0x22b8], R10 ;  /* 0x0022b80a01007387 */ /* 0x010fe20000100a00 */
        /* <DEDUP_REMOVED lines=14> */
[----:B------:R0:W-:Y:S01]  /*326d0*/  STL.64 [R1+0x240], R16 ;  /* 0x0002401001007387 */ /* 0x0001e20000100a00 */
[----:B------:R-:W-:Y:S04]  /*326e0*/  STL [R1+0x248], R18 ;  /* 0x0002481201007387 */ /* 0x000fe80000100800 */
[----:B0-----:R-:W3:Y:S02]  /*326f0*/  LDL.LU.64 R16, [R1+0x22f0] ;  /* 0x0022f00001107983 */ /* 0x001ee40000300a00 */
[C---:B---3--:R-:W-:Y:S11]  /*32700*/  HMMA.16816.F32.BF16 R24, R20.reuse, R16, R24 ;  /* 0x000000101418723c */ /* 0x048ff60000041818 */
[----:B------:R-:W-:Y:S11]  /*32710*/  @!UPT UIADD3 URZ, URZ, URZ, URZ ;  /* 0x0000003f3f3ff290 */ /* 0x000ff6000fffe03f */
[----:B------:R-:W-:Y:S01]  /*32720*/  @!UPT UIADD3 URZ, URZ, URZ, URZ ;  /* 0x0000003f3f3ff290 */ /* 0x000fe2000fffe03f */
        /* <DEDUP_REMOVED lines=8> */
[----:B---3--:R-:W-:Y:S01]  /*327b0*/  HMMA.16816.F32.BF16 R20, R20, R4, R24 ;  /* 0x000000041414723c */ /* 0x008fe20000041818 */
[----:B------:R-:W2:Y:S01]  /*327c0*/  LDL.LU.64 R26, [R1+0x22d8] ;  /* 0x0022d800011a7983 */ /* 0x000ea20000300a00 */
[----:B------:R-:W2:Y:S11]  /*327d0*/  LDL.LU.64 R24, [R1+0x22d0] ;  /* 0x0022d00001187983 */ /* 0x000eb60000300a00 */
[----:B------:R-:W-:Y:S10]  /*327e0*/  @!UPT UIADD3 URZ, URZ, URZ, URZ ;  /* 0x0000003f3f3ff290 */ /* 0x000ff4000fffe03f */
[----:B------:R-:W-:Y:S01]  /*327f0*/  STL.64 [R1+0x220], R20 ;  /* 0x0002201401007387 */ /* 0x000fe20000100a00 */
[----:B------:R0:W-:Y:S03]  /*32800*/  STL.64 [R1+0x228], R22 ;  /* 0x0002281601007387 */ /* 0x0001e60000100a00 */
[----:B0-----:R-:W3:Y:S04]  /*32810*/  LDL R23, [R1+0x1510] ;  /* 0x0015100001177983 */ /* 0x001ee80000100800 */
[----:B---3--:R0:W-:Y:S01]  /*32820*/  STL [R1+0x2270], R23 ;  /* 0x0022701701007387 */ /* 0x0081e20000100800 */
[----:B------:R-:W3:Y:S02]  /*32830*/  LDL.LU R20, [R1+0x90] ;  /* 0x0000900001147983 */ /* 0x000ee40000300800 */
[----:B------:R-:W3:Y:S02]  /*32840*/  LDL.LU R21, [R1+0x94] ;  /* 0x0000940001157983 */ /* 0x000ee40000300800 */
[----:B------:R-:W4:Y:S01]  /*32850*/  LDL.LU R22, [R1+0x98] ;  /* 0x0000980001167983 */ /* 0x000f220000300800 */
[----:B0-----:R-:W4:Y:S04]  /*32860*/  LDL.LU R23, [R1+0x9c] ;  /* 0x00009c0001177983 */ /* 0x001f280000300800 */
[----:B----4-:R-:W-:Y:S01]  /*32870*/  STL.64 [R1+0x2280], R22 ;  /* 0x0022801601007387 */ /* 0x010fe20000100a00 */
[----:B---3--:R0:W-:Y:S02]  /*32880*/  STL.64 [R1+0x2278], R20 ;  /* 0x0022781401007387 */ /* 0x0081e40000100a00 */
        /* <DEDUP_REMOVED lines=32> */
[----:B------:R-:W-:Y:S01]  /*32a90*/  STL.64 [R1+0x210], R24 ;  /* 0x0002101801007387 */ /* 0x000fe20000100a00 */
[----:B------:R0:W-:Y:S03]  /*32aa0*/  STL.64 [R1+0x218], R26 ;  /* 0x0002181a01007387 */ /* 0x0001e60000100a00 */
[----:B0-----:R-:W2:Y:S01]  /*32ab0*/  LDL R27, [R1+0x150c] ;  /* 0x00150c00011b7983 */ /* 0x001ea20000100800 */
[C---:B---3--:R-:W-:Y:S03]  /*32ac0*/  HMMA.16816.F32.BF16 R20, R8.reuse, R20, R12 ;  /* 0x000000140814723c */ /* 0x048fe6000004180c */
[----:B------:R-:W3:Y:S11]  /*32ad0*/  LDL.LU.64 R12, [R1+0x2288] ;  /* 0x00228800010c7983 */ /* 0x000ef60000300a00 */
[----:B------:R-:W-:Y:S09]  /*32ae0*/  @!UPT UIADD3 URZ, URZ, URZ, URZ ;  /* 0x0000003f3f3ff290 */ /* 0x000ff2000fffe03f */
[----:B------:R-:W-:Y:S01]  /*32af0*/  STL.64 [R1+0x200], R20 ;  /* 0x0002001401007387 */ /* 0x000fe20000100a00 */
[----:B------:R0:W-:Y:S03]  /*32b00*/  STL.64 [R1+0x208], R22 ;  /* 0x0002081601007387 */ /* 0x0001e60000100a00 */
[----:B0-----:R-:W4:Y:S01]  /*32b10*/  LDL.LU.64 R22, [R1+0x2280] ;  /* 0x0022800001167983 */ /* 0x001f220000300a00 */
[----:B------:R-:W4:Y:S02]  /*32b20*/  LDL.LU.64 R20, [R1+0x2278] ;  /* 0x0022780001147983 */ /* 0x000f240000300a00 */
[----:B---3--:R-:W-:Y:S01]  /*32b30*/  IMAD.MOV.U32 R28, RZ, RZ, R12 ;  /* 0x000000ffff1c7224 */ /* 0x008fe200078e000c */
[----:B------:R-:W-:Y:S01]  /*32b40*/  MOV R29, R13 ;  /* 0x0000000d001d7202 */ /* 0x000fe20000000f00 */
[C---:B----4-:R-:W-:Y:S11]  /*32b50*/  HMMA.16816.F32.BF16 R20, R8.reuse, R12, R20 ;  /* 0x0000000c0814723c */ /* 0x050ff60000041814 */
[----:B------:R-:W-:Y:S11]  /*32b60*/  @!UPT UIADD3 URZ, URZ, URZ, URZ ;  /* 0x0000003f3f3ff290 */ /* 0x000ff6000fffe03f */
[----:B------:R-:W-:Y:S01]  /*32b70*/  @!UPT UIADD3 URZ, URZ, URZ, URZ ;  /* 0x0000003f3f3ff290 */ /* 0x000fe2000fffe03f */
[----:B------:R-:W-:Y:S01]  /*32b80*/  STL.64 [R1+0x1e0], R20 ;  /* 0x0001e01401007387 */ /* 0x000fe20000100a00 */
[----:B------:R0:W-:Y:S03]  /*32b90*/  STL.64 [R1+0x1e8], R22 ;  /* 0x0001e81601007387 */ /* 0x0001e60000100a00 */
[----:B0-----:R-:W3:Y:S01]  /*32ba0*/  LDL.LU R23, [R1+0x2270] ;  /* 0x0022700001177983 */ /* 0x001ee20000300800 */
[----:B------:R-:W4:Y:S02]  /*32bb0*/  LDL.LU.64 R14, [R1+0x2268] ;  /* 0x00226800010e7983 */ /* 0x000f240000300a00 */
[----:B------:R-:W4:Y:S02]  /*32bc0*/  LDL.LU.64 R12, [R1+0x2260] ;  /* 0x00226000010c7983 */ /* 0x000f240000300a00 */
[----:B------:R-:W-:Y:S01]  /*32bd0*/  IMAD.MOV.U32 R6, RZ, RZ, R19 ;  /* 0x000000ffff067224 */ /* 0x000fe200078e0013 */
[----:B------:R-:W-:Y:S01]  /*32be0*/  MOV R2, R16 ;  /* 0x0000001000027202 */ /* 0x000fe20000000f00 */
[----:B------:R-:W-:Y:S01]  /*32bf0*/  IMAD.MOV.U32 R0, RZ, RZ, R17 ;  /* 0x000000ffff007224 */ /* 0x000fe200078e0011 */
[C---:B----4-:R-:W-:Y:S11]  /*32c00*/  HMMA.16816.F32.BF16 R12, R8.reuse, R16, R12 ;  /* 0x00000010080c723c */ /* 0x050ff6000004180c */
[----:B------:R-:W-:Y:S11]  /*32c10*/  @!UPT UIADD3 URZ, URZ, URZ, URZ ;  /* 0x0000003f3f3ff290 */ /* 0x000ff6000fffe03f */
[----:B------:R-:W-:Y:S01]  /*32c20*/  @!UPT UIADD3 URZ, URZ, URZ, URZ ;  /* 0x0000003f3f3ff290 */ /* 0x000fe2000fffe03f */
[----:B------:R-:W-:Y:S01]  /*32c30*/  STL.64 [R1+0x1d0], R12 ;  /* 0x0001d00c01007387 */ /* 0x000fe20000100a00 */
[----:B------:R0:W-:Y:S03]  /*32c40*/  STL.64 [R1+0x1d8], R14 ;  /* 0x0001d80e01007387 */ /* 0x0001e60000100a00 */
[----:B0-----:R-:W4:Y:S01]  /*32c50*/  LDL.LU R15, [R1+0x2258] ;  /* 0x00225800010f7983 */ /* 0x001f220000300800 */
[----:B------:R-:W2:Y:S02]  /*32c60*/  LDL.LU.64 R18, [R1+0x2250] ;  /* 0x0022500001127983 */ /* 0x000ea40000300a00 */
[----:B------:R-:W2:Y:S01]  /*32c70*/  LDL.LU.64 R16, [R1+0x2248] ;  /* 0x0022480001107983 */ /* 0x000ea20000300a00 */
[----:B----4-:R-:W-:Y:S01]  /*32c80*/  LDSM.16.MT88.4 R12, [R15+0xe080] ;  /* 0x00e080000f0c783b */ /* 0x010fe20000004200 */
[----:B--2---:R-:W-:Y:S01]  /*32c90*/  HMMA.16816.F32.BF16 R16, R8, R4, R16 ;  /* 0x000000040810723c */ /* 0x004fe20000041810 */
[----:B------:R-:W2:Y:S02]  /*32ca0*/  LDL R11, [R1+0x640] ;  /* 0x00064000010b7983 */ /* 0x000ea40000100800 */
[----:B------:R-:W-:Y:S11]  /*32cb0*/  STL.64 [R1+0x2208], R6 ;  /* 0x0022080601007387 */ /* 0x000ff60000100a00 */
[----:B------:R-:W-:Y:S09]  /*32cc0*/  @!UPT UIADD3 URZ, URZ, URZ, URZ ;  /* 0x0000003f3f3ff290 */ /* 0x000ff2000fffe03f */
[----:B------:R-:W-:Y:S01]  /*32cd0*/  STL.64 [R1+0x1c0], R16 ;  /* 0x0001c01001007387 */ /* 0x000fe20000100a00 */
[----:B------:R-:W-:Y:S02]  /*32ce0*/  STL.64 [R1+0x1c8], R18 ;  /* 0x0001c81201007387 */ /* 0x000fe40000100a00 */
[----:B---3--:R-:W0:Y:S04]  /*32cf0*/  LDSM.16.MT88.4 R16, [R23+0xe000] ;  /* 0x00e000001710783b */ /* 0x008e280000004200 */
[----:B------:R-:W-:Y:S01]  /*32d00*/  STL.64 [R1+0x2200], R4 ;  /* 0x0022000401007387 */ /* 0x000fe20000100a00 */
[----:B------:R-:W1:Y:S04]  /*32d10*/  LDSM.16.MT88.4 R20, [R23+0xe080] ;  /* 0x00e080001714783b */ /* 0x000e680000004200 */
[----:B0-----:R-:W-:Y:S01]  /*32d20*/  STL.64 [R1+0x21f8], R18 ;  /* 0x0021f81201007387 */ /* 0x001fe20000100a00 */
[----:B------:R-:W-:Y:S02]  /*32d30*/  STL.64 [R1+0x21f0], R16 ;  /* 0x0021f01001007387 */ /* 0x000fe40000100a00 */
[----:B------:R-:W0:Y:S02]  /*32d40*/  LDSM.16.MT88.4 R16, [R27+0xd080] ;  /* 0x00d080001b10783b */ /* 0x000e240000004200 */
[----:B------:R-:W3:Y:S04]  /*32d50*/  LDSM.16.MT88.4 R24, [R27+0xe000] ;  /* 0x00e000001b18783b */ /* 0x000ee80000004200 */
[----:B-1----:R-:W-:Y:S01]  /*32d60*/  STL.64 [R1+0x21b8], R22 ;  /* 0x0021b81601007387 */ /* 0x002fe20000100a00 */
[----:B------:R-:W-:Y:S02]  /*32d70*/  STL.64 [R1+0x21b0], R20 ;  /* 0x0021b01401007387 */ /* 0x000fe40000100a00 */
[----:B0-----:R-:W-:Y:S01]  /*32d80*/  IMAD.MOV.U32 R5, RZ, RZ, R18 ;  /* 0x000000ffff057224 */ /* 0x001fe200078e0012 */
[----:B------:R-:W-:-:S02]  /*32d90*/  MOV R6, R17 ;  /* 0x0000001100067202 */ /* 0x000fc40000000f00 */
[----:B------:R-:W-:Y:S02]  /*32da0*/  MOV R4, R19 ;  /* 0x0000001300047202 */ /* 0x000fe40000000f00 */
[----:B------:R-:W-:Y:S01]  /*32db0*/  MOV R7, R16 ;  /* 0x0000001000077202 */ /* 0x000fe20000000f00 */
[----:B------:R-:W-:Y:S01]  /*32dc0*/  STL.64 [R1+0x80], R16 ;  /* 0x0000801001007387 */ /* 0x000fe20000100a00 */
[----:B------:R-:W-:Y:S02]  /*32dd0*/  STL.64 [R1+0x88], R18 ;  /* 0x0000881201007387 */ /* 0x000fe40000100a00 */
[----:B---3--:R0:W-:Y:S02]  /*32de0*/  STL.64 [R1+0x2130], R26 ;  /* 0x0021301a01007387 */ /* 0x0081e40000100a00 */
[----:B------:R1:W-:Y:S01]  /*32df0*/  STL.64 [R1+0x2128], R24 ;  /* 0x0021281801007387 */ /* 0x0003e20000100a00 */
[----:B0-----:R-:W-:Y:S02]  /*32e00*/  MOV R26, R5 ;  /* 0x00000005001a7202 */ /* 0x001fe40000000f00 */
[----:B------:R-:W-:-:S02]  /*32e10*/  MOV R27, R4 ;  /* 0x00000004001b7202 */ /* 0x000fc40000000f00 */
[----:B-1----:R-:W-:Y:S01]  /*32e20*/  MOV R24, R7 ;  /* 0x0000000700187202 */ /* 0x002fe20000000f00 */
[----:B------:R-:W-:Y:S02]  /*32e30*/  IMAD.MOV.U32 R25, RZ, RZ, R6 ;  /* 0x000000ffff197224 */ /* 0x000fe400078e0006 */
[----:B------:R-:W-:Y:S03]  /*32e40*/  STL.64 [R1+0x2168], R26 ;  /* 0x0021681a01007387 */ /* 0x000fe60000100a00 */
[----:B------:R0:W-:Y:S02]  /*32e50*/  STL.64 [R1+0x2160], R24 ;  /* 0x0021601801007387 */ /* 0x0001e40000100a00 */
[----:B0-----:R-:W-:Y:S01]  /*32e60*/  IMAD.MOV.U32 R24, RZ, RZ, R2 ;  /* 0x000000ffff187224 */ /* 0x001fe200078e0002 */
[----:B------:R-:W-:Y:S01]  /*32e70*/  MOV R25, R0 ;  /* 0x0000000000197202 */ /* 0x000fe20000000f00 */
[----:B------:R-:W3:Y:S01]  /*32e80*/  LDL.LU R2, [R1+0x2244] ;  /* 0x0022440001027983 */ /* 0x000ee20000300800 */
[----:B------:R-:W4:Y:S03]  /*32e90*/  LDL.LU R0, [R1+0x2240] ;  /* 0x0022400001007983 */ /* 0x000f260000300800 */
[----:B------:R-:W-:Y:S04]  /*32ea0*/  STL.64 [R1+0x2210], R24 ;  /* 0x0022101801007387 */ /* 0x000fe80000100a00 */
[----:B--2---:R-:W0:Y:S04]  /*32eb0*/  LDSM.16.MT88.4 R8, [R11+0xf000] ;  /* 0x00f000000b08783b */ /* 0x004e280000004200 */
[----:B0-----:R0:W-:Y:S01]  /*32ec0*/  STL.64 [R1+0x20e8], R10 ;  /* 0x0020e80a01007387 */ /* 0x0011e20000100a00 */
[----:B------:R1:W-:Y:S03]  /*32ed0*/  STL.64 [R1+0x20e0], R8 ;  /* 0x0020e00801007387 */ /* 0x0003e60000100a00 */
[----:B0-----:R-:W2:Y:S01]  /*32ee0*/  LDL.LU R10, [R1+0x58] ;  /* 0x00005800010a7983 */ /* 0x001ea20000300800 */
[----:B------:R-:W2:Y:S03]  /*32ef0*/  LDL.LU R11, [R1+0x5c] ;  /* 0x00005c00010b7983 */ /* 0x000ea60000300800 */
[----:B--2---:R0:W-:Y:S01]  /*32f00*/  STL.64 [R1+0x2170], R10 ;  /* 0x0021700a01007387 */ /* 0x0041e20000100a00 */
[----:B-1----:R-:W2:Y:S02]  /*32f10*/  LDL.LU R8, [R1+0x180] ;  /* 0x0001800001087983 */ /* 0x002ea40000300800 */
[----:B------:R-:W2:Y:S01]  /*32f20*/  LDL.LU R9, [R1+0x184] ;  /* 0x0001840001097983 */ /* 0x000ea20000300800 */
[----:B0-----:R-:W2:Y:S01]  /*32f30*/  LDL.LU R10, [R1+0x188] ;  /* 0x00018800010a7983 */ /* 0x001ea20000300800 */
[----:B------:R-:W2:Y:S02]  /*32f40*/  LDL.LU R11, [R1+0x18c] ;  /* 0x00018c00010b7983 */ /* 0x000ea40000300800 */
[----:B------:R-:W2:Y:S02]  /*32f50*/  LDL.LU R16, [R1+0xc0] ;  /* 0x0000c00001107983 */ /* 0x000ea40000300800 */
[----:B------:R-:W2:Y:S01]  /*32f60*/  LDL.LU R17, [R1+0xc4] ;  /* 0x0000c40001117983 */ /* 0x000ea20000300800 */
[----:B------:R-:W2:Y:S01]  /*32f70*/  LDL.LU R18, [R1+0xc8] ;  /* 0x0000c80001127983 */ /* 0x000ea20000300800 */
[----:B------:R-:W2:Y:S03]  /*32f80*/  LDL.LU R19, [R1+0xcc] ;  /* 0x0000cc0001137983 */ /* 0x000ea60000300800 */
[----:B--2---:R-:W-:Y:S01]  /*32f90*/  STL.64 [R1+0x2220], R18 ;  /* 0x0022201201007387 */ /* 0x004fe20000100a00 */
[----:B------:R-:W-:Y:S02]  /*32fa0*/  STL.64 [R1+0x2218], R16 ;  /* 0x0022181001007387 */ /* 0x000fe40000100a00 */
        /* <DEDUP_REMOVED lines=9> */
[----:B------:R-:W2:Y:S01]  /*33040*/  LDL.LU R27, [R1+0xfc] ;  /* 0x0000fc00011b7983 */ /* 0x000ea20000300800 */
[----:B------:R-:W2:Y:S01]  /*33050*/  LDL.64 R16, [R1+0x20] ;  /* 0x0000200001107983 */ /* 0x000ea20000100a00 */
[----:B------:R-:W2:Y:S02]  /*33060*/  LDL.LU R4, [R1+0xd0] ;  /* 0x0000d00001047983 */ /* 0x000ea40000300800 */
[----:B------:R-:W2:Y:S02]  /*33070*/  LDL.LU R5, [R1+0xd4] ;  /* 0x0000d40001057983 */ /* 0x000ea40000300800 */
[----:B------:R-:W2:Y:S01]  /*33080*/  LDL.LU R6, [R1+0xd8] ;  /* 0x0000d80001067983 */ /* 0x000ea20000300800 */
[----:B------:R-:W2:Y:S01]  /*33090*/  LDL.LU R7, [R1+0xdc] ;  /* 0x0000dc0001077983 */ /* 0x000ea20000300800 */
[----:B------:R-:W-:Y:S02]  /*330a0*/  STL.64 [R1+0x2180], R10 ;  /* 0x0021800a01007387 */ /* 0x000fe40000100a00 */
[----:B------:R0:W-:Y:S02]  /*330b0*/  STL.64 [R1+0x2178], R8 ;  /* 0x0021780801007387 */ /* 0x0001e40000100a00 */
[----:B0-----:R-:W-:Y:S01]  /*330c0*/  MOV R8, R28 ;  /* 0x0000001c00087202 */ /* 0x001fe20000000f00 */
[----:B------:R-:W-:Y:S01]  /*330d0*/  IMAD.MOV.U32 R9, RZ, RZ, R29 ;  /* 0x000000ffff097224 */ /* 0x000fe200078e001d */
[----:B------:R-:W2:Y:S01]  /*330e0*/  LDL.LU R28, [R1+0x223c] ;  /* 0x00223c00011c7983 */ /* 0x000ea20000300800 */
        /* <DEDUP_REMOVED lines=24> */
[----:B------:R-:W-:Y:S01]  /*33270*/  STL.64 [R1+0x1b0], R24 ;  /* 0x0001b01801007387 */ /* 0x000fe20000100a00 */
[----:B------:R0:W-:Y:S03]  /*33280*/  STL.64 [R1+0x1b8], R26 ;  /* 0x0001b81a01007387 */ /* 0x0001e60000100a00 */
[----:B0-----:R-:W2:Y:S01]  /*33290*/  LDL.LU.64 R26, [R1+0x2230] ;  /* 0x00223000011a7983 */ /* 0x001ea20000300a00 */
[----:B------:R-:W2:Y:S01]  /*332a0*/  LDL.LU.64 R24, [R1+0x2228] ;  /* 0x0022280001187983 */ /* 0x000ea20000300a00 */
[----:B------:R-:W-:-:S02]  /*332b0*/  MOV R11, R16 ;  /* 0x00000010000b7202 */ /* 0x000fc40000000f00 */
[----:B------:R-:W-:Y:S01]  /*332c0*/  MOV R10, R17 ;  /* 0x00000011000a7202 */ /* 0x000fe20000000f00 */
[----:B------:R-:W3:Y:S01]  /*332d0*/  LDL.LU.64 R18, [R1+0x2220] ;  /* 0x0022200001127983 */ /* 0x000ee20000300a00 */
[----:B------:R-:W3:Y:S01]  /*332e0*/  LDL.LU.64 R16, [R1+0x2218] ;  /* 0x0022180001107983 */ /* 0x000ee20000300a00 */
[C---:B--2---:R-:W-:Y:S11]  /*332f0*/  HMMA.16816.F32.BF16 R24, R12.reuse, R8, R24 ;  /* 0x000000080c18723c */ /* 0x044ff60000041818 */
        /* <DEDUP_REMOVED lines=11> */
[----:B------:R-:W3:Y:S02]  /*333b0*/  LDL.LU.64 R4, [R1+0x2200] ;  /* 0x0022000001047983 */ /* 0x000ee40000300a00 */
[----:B---3--:R-:W-:Y:S01]  /*333c0*/  HMMA.16816.F32.BF16 R12, R12, R4, R16 ;  /* 0x000000040c0c723c */ /* 0x008fe20000041810 */
        /* <DEDUP_REMOVED lines=8> */
[----:B------:R-:W2:Y:S02]  /*33450*/  LDL.LU R15, [R1+0x31c] ;  /* 0x00031c00010f7983 */ /* 0x000ea40000300800 */
[----:B--2---:R-:W-:Y:S01]  /*33460*/  STL.64 [R1+0x2190], R14 ;  /* 0x0021900e01007387 */ /* 0x004fe20000100a00 */
[----:B------:R0:W-:Y:S03]  /*33470*/  STL.64 [R1+0x2188], R12 ;  /* 0x0021880c01007387 */ /* 0x0001e60000100a00 */
[----:B0-----:R-:W2:Y:S01]  /*33480*/  LDL.LU R12, [R1+0x190] ;  /* 0x00019000010c7983 */ /* 0x001ea20000300800 */
[----:B------:R-:W2:Y:S02]  /*33490*/  LDL.LU R13, [R1+0x194] ;  /* 0x00019400010d7983 */ /* 0x000ea40000300800 */
[----:B------:R-:W-:Y:S01]  /*334a0*/  IMAD.MOV.U32 R14, RZ, RZ, R29 ;  /* 0x000000ffff0e7224 */ /* 0x000fe200078e001d */
[----:B------:R-:W-:-:S05]  /*334b0*/  MOV R15, R28 ;  /* 0x0000001c000f7202 */ /* 0x000fca0000000f00 */
[----:B------:R-:W-:Y:S04]  /*334c0*/  STL.64 [R1+0x21a0], R14 ;  /* 0x0021a00e01007387 */ /* 0x000fe80000100a00 */
[----:B--2---:R0:W-:Y:S02]  /*334d0*/  STL.64 [R1+0x2198], R12 ;  /* 0x0021980c01007387 */ /* 0x0041e40000100a00 */
[----:B0-----:R-:W-:Y:S01]  /*334e0*/  MOV R12, R11 ;  /* 0x0000000b000c7202 */ /* 0x001fe20000000f00 */
[----:B------:R-:W-:-:S07]  /*334f0*/  IMAD.MOV.U32 R13, RZ, RZ, R10 ;  /* 0x000000ffff0d7224 */ /* 0x000fce00078e000a */
        /* <DEDUP_REMOVED lines=11> */
[----:B------:R-:W-:Y:S02]  /*335b0*/  MOV R29, R22 ;  /* 0x00000016001d7202 */ /* 0x000fe40000000f00 */
[----:B------:R-:W-:Y:S02]  /*335c0*/  MOV R28, R23 ;  /* 0x00000017001c7202 */ /* 0x000fe40000000f00 */
[----:B------:R-:W2:Y:S04]  /*335d0*/  LDL.LU.64 R22, [R1+0x21d8] ;  /* 0x0021d80001167983 */ /* 0x000ea80000300a00 */
[----:B0-----:R-:W2:Y:S01]  /*335e0*/  LDL.LU.64 R20, [R1+0x21d0] ;  /* 0x0021d00001147983 */ /* 0x001ea20000300a00 */
[----:B------:R0:W-:Y:S03]  /*335f0*/  STL.64 [R1+0x21a8], R8 ;  /* 0x0021a80801007387 */ /* 0x0001e60000100a00 */
[----:B0-----:R-:W3:Y:S01]  /*33600*/  LDL.LU R8, [R1+0x1a0] ;  /* 0x0001a00001087983 */ /* 0x001ee20000300800 */
[----:B------:R-:W3:Y:S02]  /*33610*/  LDL.LU R9, [R1+0x1a4] ;  /* 0x0001a40001097983 */ /* 0x000ee40000300800 */
[----:B------:R-:W3:Y:S02]  /*33620*/  LDL.LU R10, [R1+0x1a8] ;  /* 0x0001a800010a7983 */ /* 0x000ee40000300800 */
[----:B------:R-:W3:Y:S01]  /*33630*/  LDL.LU R11, [R1+0x1ac] ;  /* 0x0001ac00010b7983 */ /* 0x000ee20000300800 */
[----:B------:R-:W-:Y:S01]  /*33640*/  STL [R1+0x1fec], R28 ;  /* 0x001fec1c01007387 */ /* 0x000fe20000100800 */
        /* <DEDUP_REMOVED lines=13> */
[----:B------:R-:W-:Y:S01]  /*33720*/  IMAD.MOV.U32 R28, RZ, RZ, R18 ;  /* 0x000000ffff1c7224 */ /* 0x000fe200078e0012 */
[----:B------:R-:W-:Y:S02]  /*33730*/  MOV R29, R19 ;  /* 0x00000013001d7202 */ /* 0x000fe40000000f00 */
[----:B0-----:R-:W2:Y:S01]  /*33740*/  LDL.LU R16, [R1+0x140] ;  /* 0x0001400001107983 */ /* 0x001ea20000300800 */
[----:B------:R-:W2:Y:S02]  /*33750*/  LDL.LU R17, [R1+0x144] ;  /* 0x0001440001117983 */ /* 0x000ea40000300800 */
[----:B------:R-:W2:Y:S02]  /*33760*/  LDL.LU R18, [R1+0x148] ;  /* 0x0001480001127983 */ /* 0x000ea40000300800 */
[----:B------:R-:W2:Y:S01]  /*33770*/  LDL.LU R19, [R1+0x14c] ;  /* 0x00014c0001137983 */ /* 0x000ea20000300800 */
[----:B------:R-:W-:Y:S01]  /*33780*/  STL [R1+0x1ff4], R28 ;  /* 0x001ff41c01007387 */ /* 0x000fe20000100800 */
[----:B------:R-:W-:Y:S01]  /*33790*/  STL [R1+0x1ff0], R29 ;  /* 0x001ff01d01007387 */ /* 0x000fe20000100800 */
        /* <DEDUP_REMOVED lines=13> */
[----:B0-----:R-:W2:Y:S01]  /*33870*/  LDL.LU.64 R10, [R1+0x2180] ;  /* 0x00218000010a7983 */ /* 0x001ea20000300a00 */
[----:B------:R-:W2:Y:S02]  /*33880*/  LDL.LU.64 R8, [R1+0x2178] ;  /* 0x0021780001087983 */ /* 0x000ea40000300a00 */
[C---:B--2---:R-:W-:Y:S01]  /*33890*/  HMMA.16816.F32.BF16 R24, R20.reuse, R24, R8 ;  /* 0x000000181418723c */ /* 0x044fe20000041808 */
[----:B------:R-:W3:Y:S11]  /*338a0*/  LDL.LU.64 R10, [R1+0x2170] ;  /* 0x00217000010a7983 */ /* 0x000ef60000300a00 */
[----:B------:R-:W-:Y:S11]  /*338b0*/  @!UPT UIADD3 URZ, URZ, URZ, URZ ;  /* 0x0000003f3f3ff290 */ /* 0x000ff6000fffe03f */
[----:B------:R-:W-:Y:S01]  /*338c0*/  STL.64 [R1+0x2e0], R24 ;  /* 0x0002e01801007387 */ /* 0x000fe20000100a00 */
[----:B------:R0:W-:Y:S03]  /*338d0*/  STL.64 [R1+0x2e8], R26 ;  /* 0x0002e81a01007387 */ /* 0x0001e60000100a00 */
[----:B0-----:R-:W3:Y:S01]  /*338e0*/  LDL.LU.64 R26, [R1+0x2168] ;  /* 0x00216800011a7983 */ /* 0x001ee20000300a00 */
[----:B------:R-:W3:Y:S01]  /*338f0*/  LDL.LU.64 R24, [R1+0x2160] ;  /* 0x0021600001187983 */ /* 0x000ee20000300a00 */
[----:B------:R-:W-:Y:S01]  /*33900*/  HMMA.16816.F32.BF16 R16, R20, R4, R16 ;  /* 0x000000041410723c */ /* 0x000fe20000041810 */
[----:B------:R-:W-:Y:S01]  /*33910*/  STL.64 [R1+0x2100], R6 ;  /* 0x0021000601007387 */ /* 0x000fe20000100a00 */
[----:B------:R-:W-:Y:S11]  /*33920*/  STL.64 [R1+0x20f8], R4 ;  /* 0x0020f80401007387 */ /* 0x000ff60000100a00 */
[----:B------:R-:W-:Y:S10]  /*33930*/  @!UPT UIADD3 URZ, URZ, URZ, URZ ;  /* 0x0000003f3f3ff290 */ /* 0x000ff4000fffe03f */
[----:B------:R-:W-:Y:S01]  /*33940*/  STL.64 [R1+0x2f0], R16 ;  /* 0x0002f01001007387 */ /* 0x000fe20000100a00 */
[----:B------:R-:W-:Y:S01]  /*33950*/  STL.64 [R1+0x2f8], R18 ;  /* 0x0002f81201007387 */ /* 0x000fe20000100a00 */
[----:B---3--:R-:W-:Y:S11]  /*33960*/  HMMA.16816.F32.BF16 R8, R24, R10, R12 ;  /* 0x0000000a1808723c */ /* 0x008ff6000004180c */
[----:B------:R-:W-:Y:S11]  /*33970*/  @!UPT UIADD3 URZ, URZ, URZ, URZ ;  /* 0x0000003f3f3ff290 */ /* 0x000ff6000fffe03f */
[----:B------:R-:W-:Y:S01]  /*33980*/  @!UPT UIADD3 URZ, URZ, URZ, URZ ;  /* 0x0000003f3f3ff290 */ /* 0x000fe2000fffe03f */
[----:B------:R-:W-:Y:S01]  /*33990*/  STL.64 [R1+0xc8], R10 ;  /* 0x0000c80a01007387 */ /* 0x000fe20000100a00 */
[----:B------:R-:W2:Y:S02]  /*339a0*/  LDL.LU R20, [R1+0x280] ;  /* 0x0002800001147983 */ /* 0x000ea40000300800 */
[----:B------:R-:W2:Y:S02]  /*339b0*/  LDL.LU R21, [R1+0x284] ;  /* 0x0002840001157983 */ /* 0x000ea40000300800 */
[----:B------:R-:W3:Y:S01]  /*339c0*/  LDL.LU R22, [R1+0x288] ;  /* 0x0002880001167983 */ /* 0x000ee20000300800 */
[----:B------:R-:W3:Y:S04]  /*339d0*/  LDL.LU R23, [R1+0x28c] ;  /* 0x00028c0001177983 */ /* 0x000ee80000300800 */
[----:B---3--:R-:W-:Y:S01]  /*339e0*/  STL.64 [R1+0x2110], R22 ;  /* 0x0021101601007387 */ /* 0x008fe20000100a00 */
[----:B--2---:R0:W-:Y:S03]  /*339f0*/  STL.64 [R1+0x2108], R20 ;  /* 0x0021081401007387 */ /* 0x0041e60000100a00 */
[----:B0-----:R-:W2:Y:S04]  /*33a00*/  LDL.LU.64 R20, [R1+0x20] ;  /* 0x0000200001147983 */ /* 0x001ea80000300a00 */
[----:B--2---:R-:W-:Y:S01]  /*33a10*/  STL.64 [R1+0x2138], R20 ;  /* 0x0021381401007387 */ /* 0x004fe20000100a00 */
[----:B------:R-:W2:Y:S02]  /*33a20*/  LDL.LU R4, [R1+0x250] ;  /* 0x0002500001047983 */ /* 0x000ea40000300800 */
[----:B------:R-:W2:Y:S02]  /*33a30*/  LDL.LU R5, [R1+0x254] ;  /* 0x0002540001057983 */ /* 0x000ea40000300800 */
[----:B------:R-:W3:Y:S01]  /*33a40*/  LDL.LU R6, [R1+0x258] ;  /* 0x0002580001067983 */ /* 0x000ee20000300800 */
[----:B------:R-:W3:Y:S01]  /*33a50*/  LDL.LU R7, [R1+0x25c] ;  /* 0x00025c0001077983 */ /* 0x000ee20000300800 */
[----:B------:R-:W2:Y:S02]  /*33a60*/  LDL.LU R22, [R1+0x48] ;  /* 0x0000480001167983 */ /* 0x000ea40000300800 */
[----:B------:R-:W4:Y:S01]  /*33a70*/  LDL.LU R23, [R1+0x4c] ;  /* 0x00004c0001177983 */ /* 0x000f220000300800 */
        /* <DEDUP_REMOVED lines=8> */
[----:B0-----:R-:W4:Y:S01]  /*33b00*/  LDL.LU R4, [R1+0x300] ;  /* 0x0003000001047983 */ /* 0x001f220000300800 */
[----:B------:R-:W4:Y:S02]  /*33b10*/  LDL.LU R5, [R1+0x304] ;  /* 0x0003040001057983 */ /* 0x000f240000300800 */
[----:B------:R-:W4:Y:S02]  /*33b20*/  LDL.LU R6, [R1+0x308] ;  /* 0x0003080001067983 */ /* 0x000f240000300800 */
[----:B------:R-:W4:Y:S01]  /*33b30*/  LDL.LU R7, [R1+0x30c] ;  /* 0x00030c0001077983 */ /* 0x000f220000300800 */
[----:B------:R-:W2:Y:S04]  /*33b40*/  LDL R15, [R1+0x640] ;  /* 0x00064000010f7983 */ /* 0x000ea80000100800 */
[----:B--2---:R0:W-:Y:S01]  /*33b50*/  STL [R1+0x2098], R15 ;  /* 0x0020980f01007387 */ /* 0x0041e20000100800 */
[----:B------:R-:W2:Y:S02]  /*33b60*/  LDL R19, [R1+0x1514] ;  /* 0x0015140001137983 */ /* 0x000ea40000100800 */
[----:B------:R-:W3:Y:S01]  /*33b70*/  LDL.64 R12, [R1] ;  /* 0x00000000010c7983 */ /* 0x000ee20000100a00 */
[----:B0-----:R-:W3:Y:S04]  /*33b80*/  LDL.64 R14, [R1+0x8] ;  /* 0x00000800010e7983 */ /* 0x001ee80000100a00 */
[----:B--2---:R0:W-:Y:S01]  /*33b90*/  STL [R1+0x2094], R19 ;  /* 0x0020941301007387 */ /* 0x0041e20000100800 */
[----:B------:R-:W2:Y:S02]  /*33ba0*/  LDL.LU R16, [R1+0x220] ;  /* 0x0002200001107983 */ /* 0x000ea40000300800 */
[----:B------:R-:W2:Y:S02]  /*33bb0*/  LDL.LU R17, [R1+0x224] ;  /* 0x0002240001117983 */ /* 0x000ea40000300800 */
[----:B------:R-:W2:Y:S01]  /*33bc0*/  LDL.LU R18, [R1+0x228] ;  /* 0x0002280001127983 */ /* 0x000ea20000300800 */
[----:B0-----:R-:W2:Y:S01]  /*33bd0*/  LDL.LU R19, [R1+0x22c] ;  /* 0x00022c0001137983 */ /* 0x001ea20000300800 */
[----:B------:R-:W-:Y:S01]  /*33be0*/  MOV R28, R8 ;  /* 0x00000008001c7202 */ /* 0x000fe20000000f00 */
[----:B------:R-:W-:-:S02]  /*33bf0*/  IMAD.MOV.U32 R29, RZ, RZ, R9 ;  /* 0x000000ffff1d7224 */ /* 0x000fc400078e0009 */
[----:B------:R-:W3:Y:S01]  /*33c00*/  LDL.LU R8, [R1+0x270] ;  /* 0x0002700001087983 */ /* 0x000ee20000300800 */
[----:B------:R-:W3:Y:S01]  /*33c10*/  LDL.LU R9, [R1+0x274] ;  /* 0x0002740001097983 */ /* 0x000ee20000300800 */
[----:B------:R-:W3:Y:S02]  /*33c20*/  LDL.LU R10, [R1+0x278] ;  /* 0x00027800010a7983 */ /* 0x000ee40000300800 */
[----:B------:R-:W3:Y:S01]  /*33c30*/  LDL.LU R11, [R1+0x27c] ;  /* 0x00027c00010b7983 */ /* 0x000ee20000300800 */
[----:B----4-:R-:W-:Y:S01]  /*33c40*/  HMMA.16816.F32.BF16 R24, R24, R22, R4 ;  /* 0x000000161818723c */ /* 0x010fe20000041804 */
[----:B--2---:R-:W-:Y:S01]  /*33c50*/  STL.64 [R1+0x20a8], R18 ;  /* 0x0020a81201007387 */ /* 0x004fe20000100a00 */
[----:B------:R0:W-:Y:S03]  /*33c60*/  STL.64 [R1+0x20a0], R16 ;  /* 0x0020a01001007387 */ /* 0x0001e60000100a00 */
[----:B0-----:R-:W2:Y:S01]  /*33c70*/  LDL.LU R16, [R1+0x230] ;  /* 0x0002300001107983 */ /* 0x001ea20000300800 */
[----:B------:R-:W-:Y:S01]  /*33c80*/  MOV R18, R2 ;  /* 0x0000000200127202 */ /* 0x000fe20000000f00 */
[----:B------:R-:W-:Y:S01]  /*33c90*/  IMAD.MOV.U32 R19, RZ, RZ, R3 ;  /* 0x000000ffff137224 */ /* 0x000fe200078e0003 */
[----:B------:R-:W-:-:S02]  /*33ca0*/  MOV R17, R0 ;  /* 0x0000000000117202 */ /* 0x000fc40000000f00 */
[----:B------:R-:W4:Y:S01]  /*33cb0*/  LDL.LU R0, [R1+0x2158] ;  /* 0x0021580001007983 */ /* 0x000f220000300800 */
[----:B------:R-:W3:Y:S02]  /*33cc0*/  LDL.LU R2, [R1+0x2154] ;  /* 0x0021540001027983 */ /* 0x000ee40000300800 */
[----:B------:R-:W3:Y:S02]  /*33cd0*/  LDL.LU R3, [R1+0x2150] ;  /* 0x0021500001037983 */ /* 0x000ee40000300800 */
[----:B------:R0:W-:Y:S01]  /*33ce0*/  STL.64 [R1+0x20b8], R18 ;  /* 0x0020b81201007387 */ /* 0x0001e20000100a00 */
[----:B--2---:R1:W-:Y:S01]  /*33cf0*/  STL.64 [R1+0x20b0], R16 ;  /* 0x0020b01001007387 */ /* 0x0043e20000100a00 */
[----:B0-----:R-:W2:Y:S03]  /*33d00*/  LDL.64 R18, [R1+0x18] ;  /* 0x0000180001127983 */ /* 0x001ea60000100a00 */
[----:B-1----:R-:W2:Y:S01]  /*33d10*/  LDL.64 R16, [R1+0x10] ;  /* 0x0000100001107983 */ /* 0x002ea20000100a00 */
[----:B------:R-:W-:Y:S02]  /*33d20*/  STL [R1+0x1ffc], R29 ;  /* 0x001ffc1d01007387 */ /* 0x000fe40000100800 */
[----:B------:R-:W-:Y:S02]  /*33d30*/  STL [R1+0x1ff8], R28 ;  /* 0x001ff81c01007387 */ /* 0x000fe40000100800 */
[----:B------:R-:W2:Y:S01]  /*33d40*/  LDL.LU.64 R6, [R1+0x2148] ;  /* 0x0021480001067983 */ /* 0x000ea20000300a00 */
[----:B------:R-:W2:Y:S01]  /*33d50*/  LDL.LU.64 R4, [R1+0x2140] ;  /* 0x0021400001047983 */ /* 0x000ea20000300a00 */
[----:B------:R-:W2:Y:S02]  /*33d60*/  LDL.LU.64 R20, [R1+0x2138] ;  /* 0x0021380001147983 */ /* 0x000ea40000300a00 */
[----:B------:R-:W-:Y:S02]  /*33d70*/  STL.64 [R1+0xb0], R24 ;  /* 0x0000b01801007387 */ /* 0x000fe40000100a00 */
[----:B------:R0:W-:Y:S02]  /*33d80*/  STL.64 [R1+0xb8], R26 ;  /* 0x0000b81a01007387 */ /* 0x0001e40000100a00 */
[----:B0-----:R-:W2:Y:S01]  /*33d90*/  LDL.LU.64 R26, [R1+0x2130] ;  /* 0x00213000011a7983 */ /* 0x001ea20000300a00 */
[----:B------:R-:W2:Y:S02]  /*33da0*/  LDL.LU.64 R24, [R1+0x2128] ;  /* 0x0021280001187983 */ /* 0x000ea40000300a00 */
[----:B--2---:R-:W-:Y:S01]  /*33db0*/  HMMA.16816.F32.BF16 R4, R24, R20, R4 ;  /* 0x000000141804723c */ /* 0x004fe20000041804 */
[----:B------:R-:W-:-:S02]  /*33dc0*/  MOV R29, R20 ;  /* 0x00000014001d7202 */ /* 0x000fc40000000f00 */
[----:B------:R-:W-:Y:S11]  /*33dd0*/  MOV R28, R21 ;  /* 0x00000015001c7202 */ /* 0x000ff60000000f00 */
[----:B------:R-:W-:Y:S09]  /*33de0*/  @!UPT UIADD3 URZ, URZ, URZ, URZ ;  /* 0x0000003f3f3ff290 */ /* 0x000ff2000fffe03f */
[----:B------:R-:W-:Y:S01]  /*33df0*/  STL.64 [R1+0xa0], R4 ;  /* 0x0000a00401007387 */ /* 0x000fe20000100a00 */
[----:B------:R0:W-:Y:S03]  /*33e00*/  STL.64 [R1+0xa8], R6 ;  /* 0x0000a80601007387 */ /* 0x0001e60000100a00 */
[----:B0-----:R-:W2:Y:S01]  /*33e10*/  LDL.LU.64 R6, [R1+0x2120] ;  /* 0x0021200001067983 */ /* 0x001ea20000300a00 */
[----:B------:R-:W2:Y:S02]  /*33e20*/  LDL.LU.64 R4, [R1+0x2118] ;  /* 0x0021180001047983 */ /* 0x000ea40000300a00 */
[----:B------:R-:W3:Y:S02]  /*33e30*/  LDL.LU.64 R22, [R1+0x2110] ;  /* 0x0021100001167983 */ /* 0x000ee40000300a00 */
[----:B------:R-:W3:Y:S01]  /*33e40*/  LDL.LU.64 R20, [R1+0x2108] ;  /* 0x0021080001147983 */ /* 0x000ee20000300a00 */
[----:B------:R-:W-:Y:S01]  /*33e50*/  STL [R1+0x2004], R29 ;  /* 0x0020041d01007387 */ /* 0x000fe20000100800 */
[----:B------:R-:W-:Y:S01]  /*33e60*/  STL [R1+0x2000], R28 ;  /* 0x0020001c01007387 */ /* 0x000fe20000100800 */
[C---:B--2---:R-:W-:Y:S08]  /*33e70*/  HMMA.16816.F32.BF16 R4, R24.reuse, R16, R4 ;  /* 0x000000101804723c */ /* 0x044ff00000041804 */
[----:B---3--:R-:W-:Y:S11]  /*33e80*/  HMMA.16816.F32.BF16 R20, R24, R12, R20 ;  /* 0x0000000c1814723c */ /* 0x008ff60000041814 */
[----:B------:R-:W-:Y:S04]  /*33e90*/  @!UPT UIADD3 URZ, URZ, URZ, URZ ;  /* 0x0000003f3f3ff290 */ /* 0x000fe8000fffe03f */
[----:B------:R-:W-:Y:S01]  /*33ea0*/  STL.64 [R1+0x90], R4 ;  /* 0x0000900401007387 */ /* 0x000fe20000100a00 */
[----:B------:R0:W-:Y:S03]  /*33eb0*/  STL.64 [R1+0x98], R6 ;  /* 0x0000980601007387 */ /* 0x0001e60000100a00 */
[----:B0-----:R-:W2:Y:S01]  /*33ec0*/  LDL.LU.64 R6, [R1+0x2100] ;  /* 0x0021000001067983 */ /* 0x001ea20000300a00 */
[----:B------:R-:W3:Y:S02]  /*33ed0*/  LDL.LU.64 R4, [R1+0x20f8] ;  /* 0x0020f80001047983 */ /* 0x000ee40000300a00 */
[----:B------:R0:W-:Y:S02]  /*33ee0*/  STL.64 [R1+0x20c8], R18 ;  /* 0x0020c81201007387 */ /* 0x0001e40000100a00 */
[----:B0-----:R-:W4:Y:S01]  /*33ef0*/  LDL.64 R18, [R1+0x28] ;  /* 0x0000280001127983 */ /* 0x001f220000100a00 */
[----:B------:R0:W-:Y:S02]  /*33f00*/  STL.64 [R1+0x20c0], R14 ;  /* 0x0020c00e01007387 */ /* 0x0001e40000100a00 */
[----:B------:R-:W4:Y:S02]  /*33f10*/  LDL.LU R12, [R1+0x240] ;  /* 0x00024000010c7983 */ /* 0x000f240000300800 */
[----:B------:R-:W-:Y:S01]  /*33f20*/  STL.64 [R1+0x50], R20 ;  /* 0x0000501401007387 */ /* 0x000fe20000100a00 */
[----:B------:R-:W-:Y:S01]  /*33f30*/  STL.64 [R1+0x58], R22 ;  /* 0x0000581601007387 */ /* 0x000fe20000100a00 */
[----:B------:R-:W4:Y:S03]  /*33f40*/  LDL.LU R13, [R1+0x244] ;  /* 0x00024400010d7983 */ /* 0x000f260000300800 */
[----:B0-----:R-:W4:Y:S01]  /*33f50*/  LDL.LU R14, [R1+0x248] ;  /* 0x00024800010e7983 */ /* 0x001f220000300800 */
[----:B--2---:R-:W-:-:S03]  /*33f60*/  IMAD.MOV.U32 R15, RZ, RZ, R6 ;  /* 0x000000ffff0f7224 */ /* 0x004fc600078e0006 */
[----:B------:R-:W2:Y:S01]  /*33f70*/  LDL.LU R6, [R1+0x20f4] ;  /* 0x0020f40001067983 */ /* 0x000ea20000300800 */
[----:B---3--:R-:W-:Y:S03]  /*33f80*/  HMMA.16816.F32.BF16 R24, R24, R4, R8 ;  /* 0x000000041818723c */ /* 0x008fe60000041808 */
[----:B----4-:R-:W-:Y:S01]  /*33f90*/  STL.64 [R1+0x20d8], R14 ;  /* 0x0020d80e01007387 */ /* 0x010fe20000100a00 */
[----:B------:R0:W-:Y:S02]  /*33fa0*/  STL.64 [R1+0x20d0], R12 ;  /* 0x0020d00c01007387 */ /* 0x0001e40000100a00 */
[----:B0-----:R-:W-:Y:S02]  /*33fb0*/  MOV R12, R7 ;  /* 0x00000007000c7202 */ /* 0x001fe40000000f00 */
[----:B------:R-:W2:Y:S01]  /*33fc0*/  LDL.LU R7, [R1+0x20f0] ;  /* 0x0020f00001077983 */ /* 0x000ea20000300800 */
[----:B------:R-:W3:Y:S02]  /*33fd0*/  LDL R23, [R1+0x1510] ;  /* 0x0015100001177983 */ /* 0x000ee40000100800 */
[----:B------:R-:W4:Y:S02]  /*33fe0*/  LDL.LU.64 R10, [R1+0x20e8] ;  /* 0x0020e800010a7983 */ /* 0x000f240000300a00 */
[----:B------:R-:W4:Y:S01]  /*33ff0*/  LDL.LU.64 R8, [R1+0x20e0] ;  /* 0x0020e00001087983 */ /* 0x000f220000300a00 */
[----:B------:R-:W-:Y:S01]  /*34000*/  MOV R13, R3 ;  /* 0x00000003000d7202 */ /* 0x000fe20000000f00 */
[----:B------:R-:W-:Y:S01]  /*34010*/  IMAD.MOV.U32 R14, RZ, RZ, R2 ;  /* 0x000000ffff0e7224 */ /* 0x000fe200078e0002 */
[----:B------:R-:W-:-:S08]  /*34020*/  MOV R15, R0 ;  /* 0x00000000000f7202 */ /* 0x000fd00000000f00 */
[----:B------:R-:W-:Y:S02]  /*34030*/  MOV R0, R27 ;  /* 0x0000001b00007202 */ /* 0x000fe40000000f00 */
[----:B------:R-:W-:Y:S01]  /*34040*/  IMAD.MOV.U32 R2, RZ, RZ, R25 ;  /* 0x000000ffff027224 */ /* 0x000fe200078e0019 */
[----:B------:R-:W-:Y:S01]  /*34050*/  MOV R3, R24 ;  /* 0x0000001800037202 */ /* 0x000fe20000000f00 */
[----:B------:R-:W-:Y:S01]  /*34060*/  STL [R1+0x48], R26 ;  /* 0x0000481a01007387 */ /* 0x000fe20000100800 */
[----:B------:R-:W2:Y:S02]  /*34070*/  LDL R27, [R1+0x150c] ;  /* 0x00150c00011b7983 */ /* 0x000ea40000100800 */
[----:B------:R-:W-:Y:S02]  /*34080*/  STL [R1+0x2090], R0 ;  /* 0x0020900001007387 */ /* 0x000fe40000100800 */
[----:B------:R-:W-:Y:S01]  /*34090*/  STL [R1+0x200c], R2 ;  /* 0x00200c0201007387 */ /* 0x000fe20000100800 */
[----:B------:R-:W-:Y:S01]  /*340a0*/  STL [R1+0x2008], R3 ;  /* 0x0020080301007387 */ /* 0x000fe20000100800 */
[----:B------:R-:W-:Y:S01]  /*340b0*/  MOV R25, R18 ;  /* 0x0000001200197202 */ /* 0x000fe20000000f00 */
[----:B------:R-:W-:-:S02]  /*340c0*/  IMAD.MOV.U32 R24, RZ, RZ, R19 ;  /* 0x000000ffff187224 */ /* 0x000fc400078e0013 */
[----:B---3--:R-:W-:Y:S01]  /*340d0*/  LDSM.16.MT88.4 R20, [R23+0xf000] ;  /* 0x00f000001714783b */ /* 0x008fe20000004200 */
[C---:B----4-:R-:W-:Y:S11]  /*340e0*/  HMMA.16816.F32.BF16 R12, R8.reuse, R18, R12 ;  /* 0x00000012080c723c */ /* 0x050ff6000004180c */
[----:B------:R-:W-:Y:S11]  /*340f0*/  @!UPT UIADD3 URZ, URZ, URZ, URZ ;  /* 0x0000003f3f3ff290 */ /* 0x000ff6000fffe03f */
[----:B------:R-:W-:Y:S01]  /*34100*/  @!UPT UIADD3 URZ, URZ, URZ, URZ ;  /* 0x0000003f3f3ff290 */ /* 0x000fe2000fffe03f */
[----:B------:R-:W-:Y:S01]  /*34110*/  STL.64 [R1+0x280], R12 ;  /* 0x0002800c01007387 */ /* 0x000fe20000100a00 */
[----:B------:R0:W-:Y:S03]  /*34120*/  STL.64 [R1+0x288], R14 ;  /* 0x0002880e01007387 */ /* 0x0001e60000100a00 */
[----:B0-----:R-:W3:Y:S01]  /*34130*/  LDL.LU.64 R14, [R1+0x20d8] ;  /* 0x0020d800010e7983 */ /* 0x001ee20000300a00 */
[----:B------:R-:W3:Y:S02]  /*34140*/  LDL.LU.64 R12, [R1+0x20d0] ;  /* 0x0020d000010c7983 */ /* 0x000ee40000300a00 */
[----:B------:R-:W3:Y:S02]  /*34150*/  LDL.LU.64 R18, [R1+0x20c8] ;  /* 0x0020c80001127983 */ /* 0x000ee40000300a00 */
[C---:B---3--:R-:W-:Y:S01]  /*34160*/  HMMA.16816.F32.BF16 R12, R8.reuse, R18, R12 ;  /* 0x00000012080c723c */ /* 0x048fe2000004180c */
[----:B------:R-:W-:Y:S11]  /*34170*/  MOV R0, R19 ;  /* 0x0000001300007202 */ /* 0x000ff60000000f00 */
[----:B------:R-:W-:Y:S11]  /*34180*/  @!UPT UIADD3 URZ, URZ, URZ, URZ ;  /* 0x0000003f3f3ff290 */ /* 0x000ff6000fffe03f */
[----:B------:R-:W-:Y:S01]  /*34190*/  STL.64 [R1+0x270], R12 ;  /* 0x0002700c01007387 */ /* 0x000fe20000100a00 */
[----:B------:R0:W-:Y:S03]  /*341a0*/  STL.64 [R1+0x278], R14 ;  /* 0x0002780e01007387 */ /* 0x0001e60000100a00 */
[----:B0-----:R-:W3:Y:S01]  /*341b0*/  LDL.LU.64 R14, [R1+0x20c0] ;  /* 0x0020c000010e7983 */ /* 0x001ee20000300a00 */
[----:B------:R-:W3:Y:S02]  /*341c0*/  LDL.LU.64 R18, [R1+0x20b8] ;  /* 0x0020b80001127983 */ /* 0x000ee40000300a00 */
        /* <DEDUP_REMOVED lines=8> */
[----:B------:R-:W-:Y:S02]  /*34250*/  IMAD.MOV.U32 R2, RZ, RZ, R15 ;  /* 0x000000ffff027224 */ /* 0x000fe400078e000f */
[----:B------:R-:W3:Y:S01]  /*34260*/  LDL.LU R15, [R1+0x2098] ;  /* 0x00209800010f7983 */ /* 0x000ee20000300800 */
[----:B--2---:R-:W-:Y:S03]  /*34270*/  HMMA.16816.F32.BF16 R8, R8, R6, R16 ;  /* 0x000000060808723c */ /* 0x004fe60000041810 */
[----:B------:R-:W2:Y:S01]  /*34280*/  LDL.LU R19, [R1+0x2094] ;  /* 0x0020940001137983 */ /* 0x000ea20000300800 */
[----:B------:R-:W-:Y:S02]  /*34290*/  STL.64 [R1+0x2070], R6 ;  /* 0x0020700601007387 */ /* 0x000fe40000100a00 */
[----:B------:R-:W-:Y:S02]  /*342a0*/  STL.64 [R1+0x2068], R4 ;  /* 0x0020680401007387 */ /* 0x000fe40000100a00 */
[----:B------:R-:W-:Y:S11]  /*342b0*/  LDSM.16.MT88.4 R4, [R27+0xe080] ;  /* 0x00e080001b04783b */ /* 0x000ff60000004200 */
[----:B------:R-:W-:Y:S04]  /*342c0*/  @!UPT UIADD3 URZ, URZ, URZ, URZ ;  /* 0x0000003f3f3ff290 */ /* 0x000fe8000fffe03f */
[----:B------:R-:W-:Y:S01]  /*342d0*/  STL.64 [R1+0x240], R8 ;  /* 0x0002400801007387 */ /* 0x000fe20000100a00 */
[----:B------:R-:W-:Y:S01]  /*342e0*/  STL.64 [R1+0x248], R10 ;  /* 0x0002480a01007387 */ /* 0x000fe20000100a00 */
[----:B------:R-:W-:Y:S02]  /*342f0*/  MOV R3, R14 ;  /* 0x0000000e00037202 */ /* 0x000fe40000000f00 */
[----:B---3--:R-:W-:Y:S04]  /*34300*/  LDSM.16.MT88.4 R12, [R15+0xf080] ;  /* 0x00f080000f0c783b */ /* 0x008fe80000004200 */
[----:B--2---:R-:W0:Y:S02]  /*34310*/  LDSM.16.MT88.4 R8, [R19+0xf000] ;  /* 0x00f000001308783b */ /* 0x004e240000004200 */
[----:B------:R-:W1:Y:S02]  /*34320*/  LDSM.16.MT88.4 R16, [R19+0xf080] ;  /* 0x00f080001310783b */ /* 0x000e640000004200 */
[----:B0-----:R-:W-:Y:S02]  /*34330*/  STL.64 [R1+0x2060], R10 ;  /* 0x0020600a01007387 */ /* 0x001fe40000100a00 */
[----:B------:R-:W-:Y:S02]  /*34340*/  STL.64 [R1+0x2058], R8 ;  /* 0x0020580801007387 */ /* 0x000fe40000100a00 */
[----:B-1----:R0:W-:Y:S02]  /*34350*/  STL.64 [R1+0x2018], R18 ;  /* 0x0020181201007387 */ /* 0x0021e40000100a00 */
[----:B------:R1:W-:Y:S01]  /*34360*/  STL.64 [R1+0x2010], R16 ;  /* 0x0020101001007387 */ /* 0x0003e20000100a00 */
[----:B0-----:R-:W-:-:S02]  /*34370*/  MOV R18, R3 ;  /* 0x0000000300127202 */ /* 0x001fc40000000f00 */
[----:B------:R-:W-:-:S05]  /*34380*/  MOV R19, R2 ;  /* 0x0000000200137202 */ /* 0x000fca0000000f00 */
[----:B------:R0:W-:Y:S01]  /*34390*/  STL.64 [R1+0x2078], R18 ;  /* 0x0020781201007387 */ /* 0x0001e20000100a00 */
[----:B------:R-:W-:Y:S02]  /*343a0*/  STL.64 [R1+0x30], R4 ;  /* 0x0000300401007387 */ /* 0x000fe40000100a00 */
[----:B------:R-:W-:Y:S02]  /*343b0*/  STL.64 [R1+0x38], R6 ;  /* 0x0000380601007387 */ /* 0x000fe40000100a00 */
[----:B------:R-:W2:Y:S01]  /*343c0*/  LDL.LU R8, [R1+0x210] ;  /* 0x0002100001087983 */ /* 0x000ea20000300800 */
[----:B------:R-:W2:Y:S01]  /*343d0*/  LDL.LU R9, [R1+0x214] ;  /* 0x0002140001097983 */ /* 0x000ea20000300800 */
[----:B------:R-:W3:Y:S02]  /*343e0*/  LDL.LU R10, [R1+0x218] ;  /* 0x00021800010a7983 */ /* 0x000ee40000300800 */
[----:B------:R-:W3:Y:S02]  /*343f0*/  LDL.LU R11, [R1+0x21c] ;  /* 0x00021c00010b7983 */ /* 0x000ee40000300800 */
[----:B------:R-:W-:Y:S01]  /*34400*/  IMAD.MOV.U32 R2, RZ, RZ, R4 ;  /* 0x000000ffff027224 */ /* 0x000fe200078e0004 */
[----:B------:R-:W-:-:S02]  /*34410*/  MOV R3, R5 ;  /* 0x0000000500037202 */ /* 0x000fc40000000f00 */
[----:B------:R-:W-:Y:S01]  /*34420*/  MOV R29, R6 ;  /* 0x00000006001d7202 */ /* 0x000fe20000000f00 */
[----:B------:R-:W-:Y:S01]  /*34430*/  IMAD.MOV.U32 R28, RZ, RZ, R7 ;  /* 0x000000ffff1c7224 */ /* 0x000fe200078e0007 */
[----:B---3--:R-:W-:Y:S01]  /*34440*/  STL.64 [R1+0x2088], R10 ;  /* 0x0020880a01007387 */ /* 0x008fe20000100a00 */
[----:B--2---:R2:W-:Y:S02]  /*34450*/  STL.64 [R1+0x2080], R8 ;  /* 0x0020800801007387 */ /* 0x0045e40000100a00 */
[----:B-1----:R-:W3:Y:S02]  /*34460*/  LDL.LU R16, [R1+0x2a0] ;  /* 0x0002a00001107983 */ /* 0x002ee40000300800 */
[----:B------:R-:W3:Y:S01]  /*34470*/  LDL.LU R17, [R1+0x2a4] ;  /* 0x0002a40001117983 */ /* 0x000ee20000300800 */
[----:B0-----:R-:W3:Y:S01]  /*34480*/  LDL.LU R18, [R1+0x2a8] ;  /* 0x0002a80001127983 */ /* 0x001ee20000300800 */
[----:B------:R-:W3:Y:S03]  /*34490*/  LDL.LU R19, [R1+0x2ac] ;  /* 0x0002ac0001137983 */ /* 0x000ee60000300800 */
        /* <DEDUP_REMOVED lines=8> */
[----:B------:R-:W-:Y:S01]  /*34520*/  STL.64 [R1+0x1fa0], R22 ;  /* 0x001fa01601007387 */ /* 0x000fe20000100a00 */
        /* <DEDUP_REMOVED lines=17> */
[----:B--2---:R0:W-:Y:S02]  /*34640*/  STL.64 [R1+0x2048], R22 ;  /* 0x0020481601007387 */ /* 0x0041e40000100a00 */
[----:B0-----:R-:W-:-:S02]  /*34650*/  MOV R22, R25 ;  /* 0x0000001900167202 */ /* 0x001fc40000000f00 */
[----:B------:R-:W-:Y:S02]  /*34660*/  MOV R23, R24 ;  /* 0x0000001800177202 */ /* 0x000fe40000000f00 */
[----:B------:R-:W0:Y:S04]  /*34670*/  LDSM.16.MT88.4 R24, [R27+0xf000] ;  /* 0x00f000001b18783b */ /* 0x000e280000004200 */
[----:B------:R-:W-:Y:S04]  /*34680*/  STL.64 [R1+0x2040], R20 ;  /* 0x0020401401007387 */ /* 0x000fe80000100a00 */
[----:B0-----:R0:W-:Y:S01]  /*34690*/  STL.64 [R1+0x1f60], R26 ;  /* 0x001f601a01007387 */ /* 0x0011e20000100a00 */
[----:B------:R-:W-:Y:S03]  /*346a0*/  STL.64 [R1+0x1f58], R24 ;  /* 0x001f581801007387 */ /* 0x000fe60000100a00 */
[----:B0-----:R-:W3:Y:S01]  /*346b0*/  LDL R26, [R1+0x18] ;  /* 0x00001800011a7983 */ /* 0x001ee20000100800 */
[----:B------:R-:W-:Y:S01]  /*346c0*/  IMAD.MOV.U32 R27, RZ, RZ, R0 ;  /* 0x000000ffff1b7224 */ /* 0x000fe200078e0000 */
[C---:B------:R-:W-:Y:S01]  /*346d0*/  HMMA.16816.F32.BF16 R8, R12.reuse, R22, R8 ;  /* 0x000000160c08723c */ /* 0x040fe20000041808 */
[----:B------:R-:W2:Y:S11]  /*346e0*/  LDL.LU R0, [R1+0x2090] ;  /* 0x0020900001007983 */ /* 0x000eb60000300800 */
[----:B------:R-:W-:Y:S11]  /*346f0*/  @!UPT UIADD3 URZ, URZ, URZ, URZ ;  /* 0x0000003f3f3ff290 */ /* 0x000ff6000fffe03f */
[----:B------:R-:W-:Y:S01]  /*34700*/  STL.64 [R1+0x230], R8 ;  /* 0x0002300801007387 */ /* 0x000fe20000100a00 */
[----:B------:R0:W-:Y:S03]  /*34710*/  STL.64 [R1+0x238], R10 ;  /* 0x0002380a01007387 */ /* 0x0001e60000100a00 */
[----:B0-----:R-:W2:Y:S01]  /*34720*/  LDL.LU.64 R10, [R1+0x2088] ;  /* 0x00208800010a7983 */ /* 0x001ea20000300a00 */
[----:B------:R-:W2:Y:S01]  /*34730*/  LDL.LU.64 R8, [R1+0x2080] ;  /* 0x0020800001087983 */ /* 0x000ea20000300a00 */
[C---:B---3--:R-:W-:Y:S11]  /*34740*/  HMMA.16816.F32.BF16 R16, R12.reuse, R26, R16 ;  /* 0x0000001a0c10723c */ /* 0x048ff60000041810 */
[----:B------:R-:W-:Y:S11]  /*34750*/  @!UPT UIADD3 URZ, URZ, URZ, URZ ;  /* 0x0000003f3f3ff290 */ /* 0x000ff6000fffe03f */
[----:B------:R-:W-:Y:S01]  /*34760*/  @!UPT UIADD3 URZ, URZ, URZ, URZ ;  /* 0x0000003f3f3ff290 */ /* 0x000fe2000fffe03f */
[----:B------:R-:W-:Y:S01]  /*34770*/  STL.64 [R1+0x220], R16 ;  /* 0x0002201001007387 */ /* 0x000fe20000100a00 */
[----:B------:R0:W-:Y:S03]  /*34780*/  STL.64 [R1+0x228], R18 ;  /* 0x0002281201007387 */ /* 0x0001e60000100a00 */
[----:B0-----:R-:W4:Y:S01]  /*34790*/  LDL.LU.64 R18, [R1+0x2078] ;  /* 0x0020780001127983 */ /* 0x001f220000300a00 */
[----:B------:R0:W-:Y:S02]  /*347a0*/  STL.64 [R1+0x2050], R26 ;  /* 0x0020501a01007387 */ /* 0x0001e40000100a00 */
[----:B------:R-:W3:Y:S02]  /*347b0*/  LDL.LU R24, [R1+0x200] ;  /* 0x0002000001187983 */ /* 0x000ee40000300800 */
[----:B------:R-:W3:Y:S01]  /*347c0*/  LDL.LU R25, [R1+0x204] ;  /* 0x0002040001197983 */ /* 0x000ee20000300800 */
[----:B0-----:R-:W3:Y:S01]  /*347d0*/  LDL.LU R26, [R1+0x208] ;  /* 0x00020800011a7983 */ /* 0x001ee20000300800 */
[----:B------:R-:W3:Y:S01]  /*347e0*/  LDL.LU R27, [R1+0x20c] ;  /* 0x00020c00011b7983 */ /* 0x000ee20000300800 */
[C---:B----4-:R-:W-:Y:S11]  /*347f0*/  HMMA.16816.F32.BF16 R4, R12.reuse, R18, R4 ;  /* 0x000000120c04723c */ /* 0x050ff60000041804 */
[----:B------:R-:W-:Y:S11]  /*34800*/  @!UPT UIADD3 URZ, URZ, URZ, URZ ;  /* 0x0000003f3f3ff290 */ /* 0x000ff6000fffe03f */
[----:B------:R-:W-:Y:S01]  /*34810*/  @!UPT UIADD3 URZ, URZ, URZ, URZ ;  /* 0x0000003f3f3ff290 */ /* 0x000fe2000fffe03f */
[----:B------:R-:W-:Y:S01]  /*34820*/  STL.64 [R1+0x250], R4 ;  /* 0x0002500401007387 */ /* 0x000fe20000100a00 */
[----:B------:R0:W-:Y:S03]  /*34830*/  STL.64 [R1+0x258], R6 ;  /* 0x0002580601007387 */ /* 0x0001e60000100a00 */
[----:B0-----:R-:W2:Y:S01]  /*34840*/  LDL.LU.64 R6, [R1+0x2070] ;  /* 0x0020700001067983 */ /* 0x001ea20000300a00 */
[----:B------:R-:W4:Y:S01]  /*34850*/  LDL.LU.64 R4, [R1+0x2068] ;  /* 0x0020680001047983 */ /* 0x000f220000300a00 */
[----:B--2---:R-:W-:Y:S02]  /*34860*/  HMMA.16816.F32.BF16 R12, R12, R6, R8 ;  /* 0x000000060c0c723c */ /* 0x004fe40000041808 */
[----:B------:R-:W3:Y:S01]  /*34870*/  LDL.LU.64 R10, [R1+0x2060] ;  /* 0x00206000010a7983 */ /* 0x000ee20000300a00 */
[----:B------:R-:W3:Y:S11]  /*34880*/  LDL.LU.64 R8, [R1+0x2058] ;  /* 0x0020580001087983 */ /* 0x000ef60000300a00 */
[----:B------:R-:W-:Y:S09]  /*34890*/  @!UPT UIADD3 URZ, URZ, URZ, URZ ;  /* 0x0000003f3f3ff290 */ /* 0x000ff2000fffe03f */
        /* <DEDUP_REMOVED lines=27> */
[----:B------:R-:W2:Y:S01]  /*34a50*/  LDL.LU.64 R16, [R1+0x2010] ;  /* 0x0020100001107983 */ /* 0x000ea20000300a00 */
[----:B---3--:R-:W-:Y:S02]  /*34a60*/  HMMA.16816.F32.BF16 R20, R8, R6, R20 ;  /* 0x000000060814723c */ /* 0x008fe40000041814 */
[----:B------:R-:W2:Y:S11]  /*34a70*/  LDL.LU R8, [R1+0x1b0] ;  /* 0x0001b00001087983 */ /* 0x000eb60000300800 */
[----:B------:R-:W-:Y:S10]  /*34a80*/  @!UPT UIADD3 URZ, URZ, URZ, URZ ;  /* 0x0000003f3f3ff290 */ /* 0x000ff4000fffe03f */
[----:B------:R-:W-:Y:S01]  /*34a90*/  STL.64 [R1+0x160], R20 ;  /* 0x0001601401007387 */ /* 0x000fe20000100a00 */
[----:B------:R-:W-:Y:S02]  /*34aa0*/  STL.64 [R1+0x168], R22 ;  /* 0x0001681601007387 */ /* 0x000fe40000100a00 */
[----:B------:R-:W2:Y:S02]  /*34ab0*/  LDL.LU R9, [R1+0x1b4] ;  /* 0x0001b40001097983 */ /* 0x000ea40000300800 */
[----:B------:R-:W2:Y:S01]  /*34ac0*/  LDL.LU R10, [R1+0x1b8] ;  /* 0x0001b800010a7983 */ /* 0x000ea20000300800 */
[----:B------:R-:W2:Y:S01]  /*34ad0*/  LDL.LU R11, [R1+0x1bc] ;  /* 0x0001bc00010b7983 */ /* 0x000ea20000300800 */
[----:B------:R0:W-:Y:S02]  /*34ae0*/  STL.64 [R1+0x1fd8], R6 ;  /* 0x001fd80601007387 */ /* 0x0001e40000100a00 */
[----:B----4-:R-:W-:Y:S01]  /*34af0*/  STL.64 [R1+0x1fd0], R4 ;  /* 0x001fd00401007387 */ /* 0x010fe20000100a00 */
[----:B0-----:R-:W2:Y:S01]  /*34b00*/  LDL.64 R6, [R1+0x28] ;  /* 0x0000280001067983 */ /* 0x001ea20000100a00 */
[----:B------:R-:W-:-:S02]  /*34b10*/  MOV R20, R2 ;  /* 0x0000000200147202 */ /* 0x000fc40000000f00 */
[----:B------:R-:W3:Y:S01]  /*34b20*/  LDL.LU R2, [R1+0x200c] ;  /* 0x00200c0001027983 */ /* 0x000ee20000300800 */
[----:B------:R-:W-:Y:S01]  /*34b30*/  MOV R21, R3 ;  /* 0x0000000300157202 */ /* 0x000fe20000000f00 */
[----:B------:R-:W-:Y:S01]  /*34b40*/  IMAD.MOV.U32 R22, RZ, RZ, R29 ;  /* 0x000000ffff167224 */ /* 0x000fe200078e001d */
[----:B------:R-:W4:Y:S01]  /*34b50*/  LDL.LU R3, [R1+0x2008] ;  /* 0x0020080001037983 */ /* 0x000f220000300800 */
[----:B------:R-:W3:Y:S01]  /*34b60*/  LDL.LU R29, [R1+0x2004] ;  /* 0x00200400011d7983 */ /* 0x000ee20000300800 */
[----:B------:R-:W-:Y:S02]  /*34b70*/  MOV R23, R28 ;  /* 0x0000001c00177202 */ /* 0x000fe40000000f00 */
[----:B------:R-:W3:Y:S03]  /*34b80*/  LDL.LU R28, [R1+0x2000] ;  /* 0x00200000011c7983 */ /* 0x000ee60000300800 */
[----:B------:R-:W-:Y:S02]  /*34b90*/  STL.64 [R1+0x1fc8], R22 ;  /* 0x001fc81601007387 */ /* 0x000fe40000100a00 */
[----:B------:R2:W-:Y:S02]  /*34ba0*/  STL.64 [R1+0x1fc0], R20 ;  /* 0x001fc01401007387 */ /* 0x0005e40000100a00 */
[----:B--2---:R-:W-:Y:S07]  /*34bb0*/  HMMA.16816.F32.BF16 R20, R16, R6, R8 ;  /* 0x000000061014723c */ /* 0x004fee0000041808 */
[----:B------:R-:W-:Y:S01]  /*34bc0*/  MOV R9, R6 ;  /* 0x0000000600097202 */ /* 0x000fe20000000f00 */
[----:B------:R-:W-:-:S02]  /*34bd0*/  IMAD.MOV.U32 R8, RZ, RZ, R7 ;  /* 0x000000ffff087224 */ /* 0x000fc400078e0007 */
[C---:B------:R-:W-:Y:S11]  /*34be0*/  HMMA.16816.F32.BF16 R4, R16.reuse, R26, R12 ;  /* 0x0000001a1004723c */ /* 0x040ff6000004180c */
[----:B------:R-:W-:Y:S02]  /*34bf0*/  @!UPT UIADD3 URZ, URZ, URZ, URZ ;  /* 0x0000003f3f3ff290 */ /* 0x000fe4000fffe03f */
[----:B------:R-:W-:Y:S01]  /*34c00*/  STL.64 [R1+0x180], R20 ;  /* 0x0001801401007387 */ /* 0x000fe20000100a00 */
[----:B------:R-:W-:Y:S02]  /*34c10*/  STL.64 [R1+0x188], R22 ;  /* 0x0001881601007387 */ /* 0x000fe40000100a00 */
[----:B------:R3:W-:Y:S02]  /*34c20*/  STL.64 [R1+0x1fa8], R8 ;  /* 0x001fa80801007387 */ /* 0x0007e40000100a00 */
[----:B---3--:R-:W-:Y:S02]  /*34c30*/  MOV R8, R29 ;  /* 0x0000001d00087202 */ /* 0x008fe40000000f00 */
[----:B------:R-:W-:Y:S01]  /*34c40*/  MOV R9, R28 ;  /* 0x0000001c00097202 */ /* 0x000fe20000000f00 */
[----:B------:R-:W2:Y:S02]  /*34c50*/  LDL.LU R29, [R1+0x1ffc] ;  /* 0x001ffc00011d7983 */ /* 0x000ea40000300800 */
[----:B------:R-:W-:Y:S02]  /*34c60*/  STL.64 [R1+0x150], R4 ;  /* 0x0001500401007387 */ /* 0x000fe40000100a00 */
[----:B------:R-:W-:Y:S02]  /*34c70*/  STL.64 [R1+0x158], R6 ;  /* 0x0001580601007387 */ /* 0x000fe40000100a00 */
[----:B------:R-:W3:Y:S01]  /*34c80*/  LDL.LU R28, [R1+0x1ff8] ;  /* 0x001ff800011c7983 */ /* 0x000ee20000300800 */
[----:B------:R0:W-:Y:S04]  /*34c90*/  STL.64 [R1+0x1fe0], R8 ;  /* 0x001fe00801007387 */ /* 0x0001e80000100a00 */
        /* <DEDUP_REMOVED lines=9> */
[----:B------:R-:W2:Y:S02]  /*34d30*/  LDL.LU R12, [R1+0xb0] ;  /* 0x0000b000010c7983 */ /* 0x000ea40000300800 */
[----:B------:R-:W2:Y:S02]  /*34d40*/  LDL.LU R13, [R1+0xb4] ;  /* 0x0000b400010d7983 */ /* 0x000ea40000300800 */
[----:B------:R-:W2:Y:S01]  /*34d50*/  LDL.LU R14, [R1+0xb8] ;  /* 0x0000b800010e7983 */ /* 0x000ea20000300800 */
[----:B------:R-:W2:Y:S04]  /*34d60*/  LDL.LU R15, [R1+0xbc] ;  /* 0x0000bc00010f7983 */ /* 0x000ea80000300800 */
[----:B--2---:R-:W-:Y:S01]  /*34d70*/  STL.64 [R1+0x1fb8], R14 ;  /* 0x001fb80e01007387 */ /* 0x004fe20000100a00 */
[----:B------:R3:W-:Y:S02]  /*34d80*/  STL.64 [R1+0x1fb0], R12 ;  /* 0x001fb00c01007387 */ /* 0x0007e40000100a00 */
[----:B---3--:R-:W-:Y:S01]  /*34d90*/  IMAD.MOV.U32 R12, RZ, RZ, R28 ;  /* 0x000000ffff0c7224 */ /* 0x008fe200078e001c */
[----:B------:R-:W-:Y:S01]  /*34da0*/  MOV R13, R29 ;  /* 0x0000001d000d7202 */ /* 0x000fe20000000f00 */
[----:B------:R-:W2:Y:S01]  /*34db0*/  LDL.LU R28, [R1+0x1ff4] ;  /* 0x001ff400011c7983 */ /* 0x000ea20000300800 */
[----:B------:R-:W3:Y:S02]  /*34dc0*/  LDL.LU R29, [R1+0x1ff0] ;  /* 0x001ff000011d7983 */ /* 0x000ee40000300800 */
[----:B------:R-:W4:Y:S02]  /*34dd0*/  LDL.LU R14, [R1+0xc8] ;  /* 0x0000c800010e7983 */ /* 0x000f240000300800 */
[----:B------:R-:W4:Y:S01]  /*34de0*/  LDL.LU R15, [R1+0xcc] ;  /* 0x0000cc00010f7983 */ /* 0x000f220000300800 */
[----:B------:R-:W4:Y:S01]  /*34df0*/  LDL.LU R24, [R1+0xd0] ;  /* 0x0000d00001187983 */ /* 0x000f220000300800 */
[----:B------:R-:W4:Y:S01]  /*34e00*/  LDL.LU R25, [R1+0xd4] ;  /* 0x0000d40001197983 */ /* 0x000f220000300800 */
[----:B--2---:R-:W-:Y:S01]  /*34e10*/  MOV R26, R28 ;  /* 0x0000001c001a7202 */ /* 0x004fe20000000f00 */
[----:B---3--:R-:W-:Y:S01]  /*34e20*/  IMAD.MOV.U32 R27, RZ, RZ, R29 ;  /* 0x000000ffff1b7224 */ /* 0x008fe200078e001d */
[----:B------:R-:W2:Y:S01]  /*34e30*/  LDL.LU R28, [R1+0x1fec] ;  /* 0x001fec00011c7983 */ /* 0x000ea20000300800 */
[----:B------:R-:W3:Y:S03]  /*34e40*/  LDL.LU R29, [R1+0x1fe8] ;  /* 0x001fe800011d7983 */ /* 0x000ee60000300800 */
[----:B------:R-:W-:Y:S01]  /*34e50*/  STL.64 [R1+0x1f70], R26 ;  /* 0x001f701a01007387 */ /* 0x000fe20000100a00 */
[----:B----4-:R0:W-:Y:S03]  /*34e60*/  STL.64 [R1+0x1f68], R24 ;  /* 0x001f681801007387 */ /* 0x0101e60000100a00 */
[----:B0-----:R-:W4:Y:S01]  /*34e70*/  LDL.LU R24, [R1+0xf0] ;  /* 0x0000f00001187983 */ /* 0x001f220000300800 */
[----:B------:R-:W4:Y:S02]  /*34e80*/  LDL.LU R25, [R1+0xf4] ;  /* 0x0000f40001197983 */ /* 0x000f240000300800 */
[----:B------:R-:W2:Y:S02]  /*34e90*/  LDL.LU R26, [R1+0xf8] ;  /* 0x0000f800011a7983 */ /* 0x000ea40000300800 */
[----:B------:R-:W2:Y:S01]  /*34ea0*/  LDL.LU R27, [R1+0xfc] ;  /* 0x0000fc00011b7983 */ /* 0x000ea20000300800 */
[----:B------:R-:W-:Y:S01]  /*34eb0*/  HMMA.16816.F32.BF16 R8, R16, R6, R8 ;  /* 0x000000061008723c */ /* 0x000fe20000041808 */
[----:B--2---:R0:W-:Y:S01]  /*34ec0*/  STL.64 [R1+0x1f80], R26 ;  /* 0x001f801a01007387 */ /* 0x0041e20000100a00 */
[----:B----4-:R1:W-:Y:S03]  /*34ed0*/  STL.64 [R1+0x1f78], R24 ;  /* 0x001f781801007387 */ /* 0x0103e60000100a00 */
[----:B0-----:R-:W2:Y:S04]  /*34ee0*/  LDL.64 R26, [R1+0x18] ;  /* 0x00001800011a7983 */ /* 0x001ea80000100a00 */
[----:B--2---:R0:W-:Y:S01]  /*34ef0*/  STL.64 [R1+0x1f90], R26 ;  /* 0x001f901a01007387 */ /* 0x0041e20000100a00 */
[----:B-1----:R-:W2:Y:S02]  /*34f00*/  LDL.LU R24, [R1+0x110] ;  /* 0x0001100001187983 */ /* 0x002ea40000300800 */
[----:B------:R-:W2:Y:S01]  /*34f10*/  LDL.LU R25, [R1+0x114] ;  /* 0x0001140001197983 */ /* 0x000ea20000300800 */
[----:B0-----:R-:W2:Y:S01]  /*34f20*/  LDL.LU R26, [R1+0x118] ;  /* 0x00011800011a7983 */ /* 0x001ea20000300800 */
[----:B------:R-:W2:Y:S09]  /*34f30*/  LDL.LU R27, [R1+0x11c] ;  /* 0x00011c00011b7983 */ /* 0x000eb20000300800 */
[----:B------:R0:W-:Y:S02]  /*34f40*/  STL.64 [R1+0x140], R8 ;  /* 0x0001400801007387 */ /* 0x0001e40000100a00 */
[----:B------:R1:W-:Y:S01]  /*34f50*/  STL.64 [R1+0x148], R10 ;  /* 0x0001480a01007387 */ /* 0x0003e20000100a00 */
[----:B0-----:R-:W4:Y:S01]  /*34f60*/  LDL.LU.64 R8, [R1+0x1fe0] ;  /* 0x001fe00001087983 */ /* 0x001f220000300a00 */
[----:B-1----:R-:W-:-:S02]  /*34f70*/  MOV R11, R6 ;  /* 0x00000006000b7202 */ /* 0x002fc40000000f00 */
[----:B------:R-:W-:Y:S02]  /*34f80*/  MOV R10, R7 ;  /* 0x00000007000a7202 */ /* 0x000fe40000000f00 */
[----:B------:R-:W2:Y:S01]  /*34f90*/  LDL.LU.64 R6, [R1+0x1fd8] ;  /* 0x001fd80001067983 */ /* 0x000ea20000300a00 */
[----:B------:R-:W3:Y:S01]  /*34fa0*/  LDL.LU.64 R4, [R1+0x1fd0] ;  /* 0x001fd00001047983 */ /* 0x000ee20000300a00 */
[----:B--2---:R-:W-:Y:S02]  /*34fb0*/  HMMA.16816.F32.BF16 R16, R16, R6, R20 ;  /* 0x000000061010723c */ /* 0x004fe40000041814 */
[----:B------:R-:W4:Y:S01]  /*34fc0*/  LDL.LU.64 R22, [R1+0x1fc8] ;  /* 0x001fc80001167983 */ /* 0x000f220000300a00 */
[----:B------:R-:W4:Y:S11]  /*34fd0*/  LDL.LU.64 R20, [R1+0x1fc0] ;  /* 0x001fc00001147983 */ /* 0x000f360000300a00 */
[----:B------:R-:W-:Y:S09]  /*34fe0*/  @!UPT UIADD3 URZ, URZ, URZ, URZ ;  /* 0x0000003f3f3ff290 */ /* 0x000ff2000fffe03f */
[----:B------:R-:W-:Y:S01]  /*34ff0*/  STL.64 [R1+0x130], R16 ;  /* 0x0001301001007387 */ /* 0x000fe20000100a00 */
[----:B------:R0:W-:Y:S02]  /*35000*/  STL.64 [R1+0x138], R18 ;  /* 0x0001381201007387 */ /* 0x0001e40000100a00 */
[----:B0-----:R-:W-:Y:S01]  /*35010*/  IMAD.MOV.U32 R18, RZ, RZ, R11 ;  /* 0x000000ffff127224 */ /* 0x001fe200078e000b */
[----:B------:R-:W-:-:S05]  /*35020*/  MOV R19, R10 ;  /* 0x0000000a00137202 */ /* 0x000fca0000000f00 */
[----:B------:R-:W-:Y:S01]  /*35030*/  STL.64 [R1+0x1f88], R18 ;  /* 0x001f881201007387 */ /* 0x000fe20000100a00 */
[----:B------:R-:W2:Y:S02]  /*35040*/  LDL.LU R16, [R1+0x100] ;  /* 0x0001000001107983 */ /* 0x000ea40000300800 */
[----:B------:R-:W2:Y:S01]  /*35050*/  LDL.LU R17, [R1+0x104] ;  /* 0x0001040001117983 */ /* 0x000ea20000300800 */
[C---:B----4-:R-:W-:Y:S01]  /*35060*/  HMMA.16816.F32.BF16 R8, R20.reuse, R8, R12 ;  /* 0x000000081408723c */ /* 0x050fe2000004180c */
[----:B------:R-:W4:Y:S01]  /*35070*/  LDL.LU.64 R14, [R1+0x1fb8] ;  /* 0x001fb800010e7983 */ /* 0x000f220000300a00 */
[----:B------:R-:W4:Y:S11]  /*35080*/  LDL.LU.64 R12, [R1+0x1fb0] ;  /* 0x001fb000010c7983 */ /* 0x000f360000300a00 */
[----:B------:R-:W-:Y:S10]  /*35090*/  @!UPT UIADD3 URZ, URZ, URZ, URZ ;  /* 0x0000003f3f3ff290 */ /* 0x000ff4000fffe03f */
[----:B------:R0:W-:Y:S04]  /*350a0*/  STL.64 [R1+0x120], R8 ;  /* 0x0001200801007387 */ /* 0x0001e80000100a00 */
[----:B0-----:R-:W2:Y:S01]  /*350b0*/  LDL.LU.64 R8, [R1+0x1fa8] ;  /* 0x001fa80001087983 */ /* 0x001ea20000300a00 */
[----:B---3--:R-:W-:Y:S01]  /*350c0*/  MOV R18, R29 ;  /* 0x0000001d00127202 */ /* 0x008fe20000000f00 */
[----:B------:R-:W-:Y:S02]  /*350d0*/  MOV R29, R10 ;  /* 0x0000000a001d7202 */ /* 0x000fe40000000f00 */
[----:B------:R-:W-:Y:S01]  /*350e0*/  IMAD.MOV.U32 R19, RZ, RZ, R28 ;  /* 0x000000ffff137224 */ /* 0x000fe200078e001c */
[----:B------:R-:W-:Y:S02]  /*350f0*/  MOV R28, R11 ;  /* 0x0000000b001c7202 */ /* 0x000fe40000000f00 */
[----:B------:R-:W-:Y:S01]  /*35100*/  STL [R1+0x1f34], R29 ;  /* 0x001f341d01007387 */ /* 0x000fe20000100800 */
[----:B----4-:R-:W-:Y:S11]  /*35110*/  HMMA.16816.F32.BF16 R20, R20, R4, R12 ;  /* 0x000000041414723c */ /* 0x010ff6000004180c */
[----:B------:R-:W-:Y:S11]  /*35120*/  @!UPT UIADD3 URZ, URZ, URZ, URZ ;  /* 0x0000003f3f3ff290 */ /* 0x000ff6000fffe03f */
[----:B------:R-:W-:Y:S01]  /*35130*/  @!UPT UIADD3 URZ, URZ, URZ, URZ ;  /* 0x0000003f3f3ff290 */ /* 0x000fe2000fffe03f */
[----:B------:R0:W-:Y:S01]  /*35140*/  STL.64 [R1+0xe0], R20 ;  /* 0x0000e01401007387 */ /* 0x0001e20000100a00 */
[----:B------:R-:W-:Y:S01]  /*35150*/  IMAD.MOV.U32 R12, RZ, RZ, R22 ;  /* 0x000000ffff0c7224 */ /* 0x000fe200078e0016 */
[----:B------:R-:W-:Y:S02]  /*35160*/  MOV R11, R23 ;  /* 0x00000017000b7202 */ /* 0x000fe40000000f00 */
[----:B------:R-:W3:Y:S04]  /*35170*/  LDL.LU.64 R22, [R1+0x1fa0] ;  /* 0x001fa00001167983 */ /* 0x000ee80000300a00 */
[----:B0-----:R-:W3:Y:S01]  /*35180*/  LDL.LU.64 R20, [R1+0x1f98] ;  /* 0x001f980001147983 */ /* 0x001ee20000300a00 */
[----:B------:R-:W-:Y:S02]  /*35190*/  STL [R1+0x1f44], R12 ;  /* 0x001f440c01007387 */ /* 0x000fe40000100800 */
[----:B--2---:R-:W-:-:S02]  /*351a0*/  IMAD.MOV.U32 R15, RZ, RZ, R8 ;  /* 0x000000ffff0f7224 */ /* 0x004fc400078e0008 */
[----:B------:R0:W-:Y:S01]  /*351b0*/  STL [R1+0x1f40], R11 ;  /* 0x001f400b01007387 */ /* 0x0001e20000100800 */
[----:B------:R-:W-:Y:S01]  /*351c0*/  MOV R14, R9 ;  /* 0x00000009000e7202 */ /* 0x000fe20000000f00 */
[----:B------:R-:W2:Y:S01]  /*351d0*/  LDL.LU R8, [R1+0x90] ;  /* 0x0000900001087983 */ /* 0x000ea20000300800 */
[----:B------:R-:W2:Y:S02]  /*351e0*/  LDL.LU R9, [R1+0x94] ;  /* 0x0000940001097983 */ /* 0x000ea40000300800 */
[----:B------:R-:W4:Y:S01]  /*351f0*/  LDL.LU R10, [R1+0x98] ;  /* 0x00009800010a7983 */ /* 0x000f220000300800 */
[----:B0-----:R-:W4:Y:S02]  /*35200*/  LDL.LU R11, [R1+0x9c] ;  /* 0x00009c00010b7983 */ /* 0x001f240000300800 */
[C---:B---3--:R-:W-:Y:S02]  /*35210*/  HMMA.16816.F32.BF16 R24, R20.reuse, R14, R24 ;  /* 0x0000000e1418723c */ /* 0x048fe40000041818 */
[----:B----4-:R-:W-:Y:S01]  /*35220*/  STL.64 [R1+0x1f50], R10 ;  /* 0x001f500a01007387 */ /* 0x010fe20000100a00 */
[----:B--2---:R0:W-:Y:S03]  /*35230*/  STL.64 [R1+0x1f48], R8 ;  /* 0x001f480801007387 */ /* 0x0041e60000100a00 */
[----:B0-----:R-:W2:Y:S01]  /*35240*/  LDL.LU R8, [R1+0xa0] ;  /* 0x0000a00001087983 */ /* 0x001ea20000300800 */
[----:B------:R-:W2:Y:S02]  /*35250*/  LDL.LU R9, [R1+0xa4] ;  /* 0x0000a40001097983 */ /* 0x000ea40000300800 */
[----:B------:R-:W2:Y:S02]  /*35260*/  LDL.LU R10, [R1+0xa8] ;  /* 0x0000a800010a7983 */ /* 0x000ea40000300800 */
[----:B------:R-:W2:Y:S11]  /*35270*/  LDL.LU R11, [R1+0xac] ;  /* 0x0000ac00010b7983 */ /* 0x000eb60000300800 */
[----:B------:R-:W-:Y:S01]  /*35280*/  @!UPT UIADD3 URZ, URZ, URZ, URZ ;  /* 0x0000003f3f3ff290 */ /* 0x000fe2000fffe03f */
[----:B------:R-:W-:Y:S01]  /*35290*/  STL.64 [R1+0x110], R24 ;  /* 0x0001101801007387 */ /* 0x000fe20000100a00 */
[----:B------:R0:W-:Y:S03]  /*352a0*/  STL.64 [R1+0x118], R26 ;  /* 0x0001181a01007387 */ /* 0x0001e60000100a00 */
[----:B0-----:R-:W3:Y:S02]  /*352b0*/  LDL.LU.64 R26, [R1+0x1f90] ;  /* 0x001f9000011a7983 */ /* 0x001ee40000300a00 */
[C---:B---3--:R-:W-:Y:S01]  /*352c0*/  HMMA.16816.F32.BF16 R16, R20.reuse, R26, R16 ;  /* 0x0000001a1410723c */ /* 0x048fe20000041810 */
[----:B------:R-:W-:Y:S02]  /*352d0*/  MOV R5, R26 ;  /* 0x0000001a00057202 */ /* 0x000fe40000000f00 */
[----:B------:R-:W-:Y:S11]  /*352e0*/  MOV R4, R27 ;  /* 0x0000001b00047202 */ /* 0x000ff60000000f00 */
[----:B------:R-:W-:Y:S09]  /*352f0*/  @!UPT UIADD3 URZ, URZ, URZ, URZ ;  /* 0x0000003f3f3ff290 */ /* 0x000ff2000fffe03f */
        /* <DEDUP_REMOVED lines=17> */
[----:B------:R0:W-:Y:S02]  /*35410*/  STL.64 [R1+0xb8], R22 ;  /* 0x0000b81601007387 */ /* 0x0001e40000100a00 */
[----:B------:R1:W-:Y:S01]  /*35420*/  STL.64 [R1+0x1f38], R6 ;  /* 0x001f380601007387 */ /* 0x0003e20000100a00 */
[----:B0-----:R-:W-:Y:S01]  /*35430*/  MOV R23, R4 ;  /* 0x0000000400177202 */ /* 0x001fe20000000f00 */
[----:B------:R-:W-:Y:S01]  /*35440*/  IMAD.MOV.U32 R22, RZ, RZ, R5 ;  /* 0x000000ffff167224 */ /* 0x000fe200078e0005 */
[----:B------:R-:W3:Y:S01]  /*35450*/  LDL.LU R4, [R1+0x50] ;  /* 0x0000500001047983 */ /* 0x000ee20000300800 */
[----:B------:R-:W3:Y:S02]  /*35460*/  LDL.LU R5, [R1+0x54] ;  /* 0x0000540001057983 */ /* 0x000ee40000300800 */
[----:B-1----:R-:W3:Y:S02]  /*35470*/  LDL.LU R6, [R1+0x58] ;  /* 0x0000580001067983 */ /* 0x002ee40000300800 */
[----:B------:R-:W3:Y:S01]  /*35480*/  LDL.LU R7, [R1+0x5c] ;  /* 0x00005c0001077983 */ /* 0x000ee20000300800 */
[C---:B--2---:R-:W-:Y:S01]  /*35490*/  HMMA.16816.F32.BF16 R12, R24.reuse, R14, R8 ;  /* 0x0000000e180c723c */ /* 0x044fe20000041808 */
[----:B------:R-:W2:Y:S01]  /*354a0*/  LDL.LU.64 R10, [R1+0x1f50] ;  /* 0x001f5000010a7983 */ /* 0x000ea20000300a00 */
[----:B------:R-:W2:Y:S11]  /*354b0*/  LDL.LU.64 R8, [R1+0x1f48] ;  /* 0x001f480001087983 */ /* 0x000eb60000300a00 */
[----:B------:R-:W-:Y:S10]  /*354c0*/  @!UPT UIADD3 URZ, URZ, URZ, URZ ;  /* 0x0000003f3f3ff290 */ /* 0x000ff4000fffe03f */
[----:B------:R0:W-:Y:S01]  /*354d0*/  STL.64 [R1+0xa0], R12 ;  /* 0x0000a00c01007387 */ /* 0x0001e20000100a00 */
[----:B------:R-:W-:Y:S03]  /*354e0*/  STL.64 [R1+0xa8], R14 ;  /* 0x0000a80e01007387 */ /* 0x000fe60000100a00 */
[----:B0-----:R-:W4:Y:S01]  /*354f0*/  LDL.LU R12, [R1+0x1f44] ;  /* 0x001f4400010c7983 */ /* 0x001f220000300800 */
[C---:B---3--:R-:W-:Y:S08]  /*35500*/  HMMA.16816.F32.BF16 R16, R24.reuse, R18, R4 ;  /* 0x000000121810723c */ /* 0x048ff00000041804 */
[----:B--2---:R-:W-:Y:S01]  /*35510*/  HMMA.16816.F32.BF16 R20, R24, R22, R8 ;  /* 0x000000161814723c */ /* 0x004fe20000041808 */
[----:B------:R-:W2:Y:S11]  /*35520*/  LDL.LU R11, [R1+0x1f40] ;  /* 0x001f4000010b7983 */ /* 0x000eb60000300800 */
[----:B------:R-:W-:Y:S11]  /*35530*/  @!UPT UIADD3 URZ, URZ, URZ, URZ ;  /* 0x0000003f3f3ff290 */ /* 0x000ff6000fffe03f */
[----:B------:R-:W-:Y:S01]  /*35540*/  STL [R1+0x1f30], R21 ;  /* 0x001f301501007387 */ /* 0x000fe20000100800 */
[----:B------:R-:W-:Y:S02]  /*35550*/  STL [R1+0x1f08], R23 ;  /* 0x001f081701007387 */ /* 0x000fe40000100800 */
[----:B------:R-:W-:Y:S02]  /*35560*/  STL [R1+0x1f04], R20 ;  /* 0x001f041401007387 */ /* 0x000fe40000100800 */
[----:B------:R0:W-:Y:S02]  /*35570*/  STL [R1+0x1f00], R22 ;  /* 0x001f001601007387 */ /* 0x0001e40000100800 */
[----:B0-----:R-:W3:Y:S01]  /*35580*/  LDL.LU R22, [R1+0x48] ;  /* 0x0000480001167983 */ /* 0x001ee20000300800 */
[----:B------:R-:W3:Y:S01]  /*35590*/  LDL.LU.64 R6, [R1+0x1f38] ;  /* 0x001f380001067983 */ /* 0x000ee20000300a00 */
[----:B------:R-:W-:Y:S02]  /*355a0*/  MOV R20, R3 ;  /* 0x0000000300147202 */ /* 0x000fe40000000f00 */
[----:B------:R-:W0:Y:S04]  /*355b0*/  S2R R15, SR_TID.X ;  /* 0x00000000000f7919 */ /* 0x000e280000002100 */
[----:B------:R-:W1:Y:S01]  /*355c0*/  S2R R3, SR_CTAID.X ;  /* 0x0000000000037919 */ /* 0x000e620000002500 */
[----:B------:R-:W-:Y:S01]  /*355d0*/  IMAD.MOV.U32 R21, RZ, RZ, R2 ;  /* 0x000000ffff157224 */ /* 0x000fe200078e0002 */
[----:B------:R-:W-:Y:S01]  /*355e0*/  MOV R23, R0 ;  /* 0x0000000000177202 */ /* 0x000fe20000000f00 */
[----:B------:R-:W4:Y:S01]  /*355f0*/  S2R R2, SR_TID.X ;  /* 0x0000000000027919 */ /* 0x000f220000002100 */
[----:B------:R-:W-:Y:S01]  /*35600*/  STL.64 [R1+0x50], R16 ;  /* 0x0000501001007387 */ /* 0x000fe20000100a00 */
[----:B------:R0:W-:Y:S02]  /*35610*/  STL.64 [R1+0x58], R18 ;  /* 0x0000581201007387 */ /* 0x0001e40000100a00 */
[----:B0-----:R-:W-:-:S02]  /*35620*/  LOP3.LUT R10, R15, 0x1c, RZ, 0xc0, !PT ;  /* 0x0000001c0f0a7812 */ /* 0x001fc400078ec0ff */
[----:B-1----:R-:W-:-:S04]  /*35630*/  SHF.L.U32 R3, R3, 0x7, RZ ;  /* 0x0000000703037819 */ /* 0x002fc800000006ff */
[CC--:B------:R-:W-:Y:S02]  /*35640*/  LEA.HI R14, R10.reuse, R3.reuse, RZ, 0x1e ;  /* 0x000000030a0e7211 */ /* 0x0c0fe400078ff0ff */
[----:B------:R-:W-:Y:S02]  /*35650*/  LEA.HI R29, R10, R3, RZ, 0x1e ;  /* 0x000000030a1d7211 */ /* 0x000fe400078ff0ff */
[----:B------:R-:W0:Y:S01]  /*35660*/  S2R R3, SR_TID.X ;  /* 0x0000000000037919 */ /* 0x000e220000002100 */
[----:B------:R-:W-:Y:S02]  /*35670*/  LOP3.LUT R9, R15, 0x1c, RZ, 0xc0, !PT ;  /* 0x0000001c0f097812 */ /* 0x000fe400078ec0ff */
[----:B------:R-:W1:Y:S01]  /*35680*/  S2R R15, SR_CTAID.X ;  /* 0x00000000000f7919 */ /* 0x000e620000002500 */
[C---:B----4-:R-:W-:Y:S01]  /*35690*/  LOP3.LUT R0, R2.reuse, 0x3, RZ, 0xc0, !PT ;  /* 0x0000000302007812 */ /* 0x050fe200078ec0ff */
[----:B------:R-:W-:-:S04]  /*356a0*/  LOP3.LUT R2, R2, 0x60, RZ, 0xc0, !PT ;  /* 0x0000006002027812 */ /* 0x000fc800078ec0ff */
[----:B------:R-:W-:Y:S01]  /*356b0*/  IMAD.SHL.U32 R0, R0, 0x2, RZ ;  /* 0x0000000200007824 */ /* 0x000fe200078e00ff */
[----:B------:R-:W-:-:S04]  /*356c0*/  IADD3 R14, R14, 0x78, RZ ;  /* 0x000000780e0e7810 */ /* 0x000fc80007ffe0ff */
[----:B------:R-:W-:Y:S02]  /*356d0*/  LEA.HI R0, R2, R0, RZ, 0x1e ;  /* 0x0000000002007211 */ /* 0x000fe400078ff0ff */
[----:B------:R-:W-:Y:S02]  /*356e0*/  IADD3 R29, R29, 0x70, RZ ;  /* 0x000000701d1d7810 */ /* 0x000fe40007ffe0ff */
[----:B------:R-:W-:Y:S02]  /*356f0*/  IADD3 R0, P1, R0, UR4, RZ ;  /* 0x0000000400007c10 */ /* 0x000fe4000ff3e0ff */
[----:B0-----:R-:W-:Y:S02]  /*35700*/  LOP3.LUT R3, R3, 0x1c, RZ, 0xc0, !PT ;  /* 0x0000001c03037812 */ /* 0x001fe400078ec0ff */
[----:B------:R-:W-:Y:S02]  /*35710*/  ISETP.GT.U32.AND P0, PT, R0, R14, PT ;  /* 0x0000000e0000720c */ /* 0x000fe40003f04070 */
[----:B------:R-:W-:-:S02]  /*35720*/  LEA.HI R3, R3, 0x68, RZ, 0x1e ;  /* 0x0000006803037811 */ /* 0x000fc400078ff0ff */
[----:B------:R-:W-:Y:S01]  /*35730*/  IADD3.X R18, RZ, UR5, RZ, P1, !PT ;  /* 0x00000005ff127c10 */ /* 0x000fe20008ffe4ff */
[----:B------:R-:W-:Y:S01]  /*35740*/  ISETP.GT.U32.AND P1, PT, R0, R29, PT ;  /* 0x0000001d0000720c */ /* 0x000fe20003f24070 */
[----:B------:R-:W-:Y:S02]  /*35750*/  LEA.HI R8, R9, 0x58, RZ, 0x1e ;  /* 0x0000005809087811 */ /* 0x000fe400078ff0ff */
[----:B-1----:R-:W-:Y:S02]  /*35760*/  SHF.L.U32 R15, R15, 0x7, RZ ;  /* 0x000000070f0f7819 */ /* 0x002fe400000006ff */
[----:B------:R-:W-:Y:S01]  /*35770*/  ISETP.GT.U32.AND.EX P0, PT, R18, RZ, PT, P0 ;  /* 0x000000ff1200720c */ /* 0x000fe20003f04100 */
[----:B------:R-:W-:Y:S01]  /*35780*/  LEA.HI R9, R9, 0x50, RZ, 0x1e ;  /* 0x0000005009097811 */ /* 0x000fe200078ff0ff */
[----:B------:R-:W-:Y:S02]  /*35790*/  IADD3 R2, P3, R0, 0x60, RZ ;  /* 0x0000006000027810 */ /* 0x000fe40007f7e0ff */
[----:B------:R-:W-:-:S02]  /*357a0*/  ISETP.GT.U32.AND.EX P1, PT, R18, RZ, PT, P1 ;  /* 0x000000ff1200720c */ /* 0x000fc40003f24110 */
[----:B------:R-:W-:Y:S02]  /*357b0*/  SEL R5, RZ, 0x1, !P0 ;  /* 0x00000001ff057807 */ /* 0x000fe40004000000 */
[----:B------:R-:W-:Y:S02]  /*357c0*/  SEL R4, RZ, 0x1fffe, !P1 ;  /* 0x0001fffeff047807 */ /* 0x000fe40004800000 */
[----:B------:R-:W-:Y:S02]  /*357d0*/  LEA.HI R10, R10, 0x48, RZ, 0x1e ;  /* 0x000000480a0a7811 */ /* 0x000fe400078ff0ff */
[----:B------:R-:W-:-:S04]  /*357e0*/  IADD3 R4, R5, R4, RZ ;  /* 0x0000000405047210 */ /* 0x000fc80007ffe0ff */
[----:B------:R-:W-:Y:S01]  /*357f0*/  LOP3.LUT R4, R4, 0x3, RZ, 0xc0, !PT ;  /* 0x0000000304047812 */ /* 0x000fe200078ec0ff */
[----:B---3--:R-:W-:Y:S11]  /*35800*/  HMMA.16816.F32.BF16 R24, R24, R6, R20 ;  /* 0x000000061818723c */ /* 0x008ff60000041814 */
[----:B------:R-:W-:Y:S11]  /*35810*/  @!UPT UIADD3 URZ, URZ, URZ, URZ ;  /* 0x0000003f3f3ff290 */ /* 0x000ff6000fffe03f */
[----:B------:R-:W-:Y:S01]  /*35820*/  @!UPT UIADD3 URZ, URZ, URZ, URZ ;  /* 0x0000003f3f3ff290 */ /* 0x000fe2000fffe03f */
[----:B------:R-:W-:Y:S01]  /*35830*/  STL [R1+0x1eac], R24 ;  /* 0x001eac1801007387 */ /* 0x000fe20000100800 */
[----:B------:R-:W-:Y:S02]  /*35840*/  STL [R1+0x1ea8], R25 ;  /* 0x001ea81901007387 */ /* 0x000fe40000100800 */
[----:B------:R0:W-:Y:S02]  /*35850*/  STL [R1+0x1ea4], R26 ;  /* 0x001ea41a01007387 */ /* 0x0001e40000100800 */
[----:B0-----:R-:W0:Y:S01]  /*35860*/  S2R R26, SR_CTAID.X ;  /* 0x00000000001a7919 */ /* 0x001e220000002500 */
[----:B------:R1:W-:Y:S01]  /*35870*/  STL [R1+0x1ea0], R27 ;  /* 0x001ea01b01007387 */ /* 0x0003e20000100800 */
[----:B------:R-:W-:Y:S01]  /*35880*/  IADD3.X R25, RZ, R18, RZ, P3, !PT ;  /* 0x00000012ff197210 */ /* 0x000fe20001ffe4ff */
[C---:B------:R-:W-:Y:S01]  /*35890*/  IMAD.IADD R20, R15.reuse, 0x1, R9 ;  /* 0x000000010f147824 */ /* 0x040fe200078e0209 */
[----:B------:R-:W-:Y:S02]  /*358a0*/  IADD3 R22, R15, R8, RZ ;  /* 0x000000080f167210 */ /* 0x000fe40007ffe0ff */
[----:B0-----:R-:W-:-:S05]  /*358b0*/  SHF.L.U32 R26, R26, 0x7, RZ ;  /* 0x000000071a1a7819 */ /* 0x001fca00000006ff */
[----:B------:R-:W-:Y:S01]  /*358c0*/  IMAD.IADD R13, R26, 0x1, R3 ;  /* 0x000000011a0d7824 */ /* 0x000fe200078e0203 */
[----:B------:R-:W-:-:S04]  /*358d0*/  IADD3 R3, P4, R0, 0x61, RZ ;  /* 0x0000006100037810 */ /* 0x000fc80007f9e0ff */
[-C--:B------:R-:W-:Y:S01]  /*358e0*/  ISETP.GT.U32.AND P2, PT, R2, R13.reuse, PT ;  /* 0x0000000d0200720c */ /* 0x080fe20003f44070 */
[----:B-1----:R-:W-:Y:S01]  /*358f0*/  IMAD.X R27, RZ, RZ, R18, P4 ;  /* 0x000000ffff1b7224 */ /* 0x002fe200020e0612 */
[----:B------:R-:W-:Y:S02]  /*35900*/  ISETP.GT.U32.AND P0, PT, R3, R13, PT ;  /* 0x0000000d0300720c */ /* 0x000fe40003f04070 */
[C---:B------:R-:W-:Y:S02]  /*35910*/  ISETP.GT.U32.AND P3, PT, R0.reuse, R20, PT ;  /* 0x000000140000720c */ /* 0x040fe40003f64070 */
[----:B------:R-:W-:Y:S01]  /*35920*/  ISETP.GT.U32.AND.EX P1, PT, R25, RZ, PT, P2 ;  /* 0x000000ff1900720c */ /* 0x000fe20003f24120 */
[----:B------:R-:W-:Y:S01]  /*35930*/  ISETP.GT.U32.AND P2, PT, R0, R22, PT ;  /* 0x000000160000720c */ /* 0x000fe20003f44070 */
[----:B------:R-:W-:Y:S02]  /*35940*/  ISETP.GT.U32.AND.EX P0, PT, R27, RZ, PT, P0 ;  /* 0x000000ff1b00720c */ /* 0x000fe40003f04100 */
[----:B------:R-:W-:Y:S01]  /*35950*/  SEL R8, RZ, 0x7fff8, !P1 ;  /* 0x0007fff8ff087807 */ /* 0x000fe20004800000 */
[C---:B------:R-:W-:Y:S01]  /*35960*/  ISETP.GT.U32.AND.EX P1, PT, R18.reuse, RZ, PT, P3 ;  /* 0x000000ff1200720c */ /* 0x040fe20003f24130 */
[----:B------:R-:W-:Y:S01]  /*35970*/  SEL R5, RZ, 0x4, !P0 ;  /* 0x00000004ff057807 */ /* 0x000fe20004000000 */
[----:B------:R-:W-:Y:S01]  /*35980*/  ISETP.GT.U32.AND.EX P0, PT, R18, RZ, PT, P2 ;  /* 0x000000ff1200720c */ /* 0x000fe20003f04120 */
[----:B------:R-:W-:-:S02]  /*35990*/  IADD3 R24, R15, R10, RZ ;  /* 0x0000000a0f187210 */ /* 0x000fc40007ffe0ff */
[----:B------:R-:W-:Y:S01]  /*359a0*/  IADD3 R8, R4, R8, R5 ;  /* 0x0000000804087210 */ /* 0x000fe20007ffe005 */
[----:B------:R-:W-:Y:S01]  /*359b0*/  SEL R5, RZ, 0x1, !P0 ;  /* 0x00000001ff057807 */ /* 0x000fe20004000000 */
[----:B------:R-:W-:Y:S02]  /*359c0*/  SEL R4, RZ, 0x1fffe, !P1 ;  /* 0x0001fffeff047807 */ /* 0x000fe40004800000 */
[-C--:B------:R-:W-:Y:S01]  /*359d0*/  ISETP.GT.U32.AND P0, PT, R3, R24.reuse, PT ;  /* 0x000000180300720c */ /* 0x080fe20003f04070 */
[----:B------:R-:W-:Y:S01]  /*359e0*/  ISETP.GT.U32.AND P1, PT, R2, R24, PT ;  /* 0x000000180200720c */ /* 0x000fe20003f24070 */
[----:B------:R-:W-:Y:S02]  /*359f0*/  IADD3 R4, R5, R4, RZ ;  /* 0x0000000405047210 */ /* 0x000fe40007ffe0ff */
[----:B------:R-:W-:Y:S02]  /*35a00*/  ISETP.GT.U32.AND.EX P0, PT, R27, RZ, PT, P0 ;  /* 0x000000ff1b00720c */ /* 0x000fe40003f04100 */
[----:B------:R-:W-:Y:S01]  /*35a10*/  ISETP.GT.U32.AND.EX P1, PT, R25, RZ, PT, P1 ;  /* 0x000000ff1900720c */ /* 0x000fe20003f24110 */
[----:B------:R-:W-:Y:S01]  /*35a20*/  STL [R1+0x64], R25 ;  /* 0x0000641901007387 */ /* 0x000fe20000100800 */
[----:B------:R0:W-:Y:S01]  /*35a30*/  STL [R1+0x1b8], R8 ;  /* 0x0001b80801007387 */ /* 0x0001e20000100800 */
[----:B------:R-:W-:-:S02]  /*35a40*/  LOP3.LUT R4, R4, 0x3, RZ, 0xc0, !PT ;  /* 0x0000000304047812 */ /* 0x000fc400078ec0ff */
[----:B------:R-:W-:Y:S01]  /*35a50*/  SEL R5, RZ, 0x7fff8, !P1 ;  /* 0x0007fff8ff057807 */ /* 0x000fe20004800000 */
[-C--:B------:R-:W-:Y:S01]  /*35a60*/  ISETP.GT.U32.AND P1, PT, R3, R14.reuse, PT ;  /* 0x0000000e0300720c */ /* 0x080fe20003f24070 */
[----:B0-----:R-:W-:Y:S01]  /*35a70*/  SEL R8, RZ, 0x4, !P0 ;  /* 0x00000004ff087807 */ /* 0x001fe20004000000 */
[----:B------:R-:W-:Y:S02]  /*35a80*/  ISETP.GT.U32.AND P0, PT, R2, R14, PT ;  /* 0x0000000e0200720c */ /* 0x000fe40003f04070 */
[----:B------:R-:W-:Y:S02]  /*35a90*/  ISETP.GT.U32.AND.EX P1, PT, R27, RZ, PT, P1 ;  /* 0x000000ff1b00720c */ /* 0x000fe40003f24110 */
[----:B------:R-:W-:Y:S02]  /*35aa0*/  IADD3 R4, R4, R5, R8 ;  /* 0x0000000504047210 */ /* 0x000fe40007ffe008 */
[----:B------:R-:W-:Y:S02]  /*35ab0*/  ISETP.GT.U32.AND.EX P0, PT, R25, RZ, PT, P0 ;  /* 0x000000ff1900720c */ /* 0x000fe40003f04100 */
[----:B------:R-:W-:-:S02]  /*35ac0*/  SEL R5, RZ, 0x1, !P1 ;  /* 0x00000001ff057807 */ /* 0x000fc40004800000 */
[-C--:B------:R-:W-:Y:S01]  /*35ad0*/  ISETP.GT.U32.AND P2, PT, R3, R29.reuse, PT ;  /* 0x0000001d0300720c */ /* 0x080fe20003f44070 */
[----:B------:R0:W-:Y:S01]  /*35ae0*/  STL [R1+0x1b4], R4 ;  /* 0x0001b40401007387 */ /* 0x0001e20000100800 */
[----:B------:R-:W-:Y:S02]  /*35af0*/  ISETP.GT.U32.AND P3, PT, R2, R29, PT ;  /* 0x0000001d0200720c */ /* 0x000fe40003f64070 */
[----:B0-----:R-:W-:Y:S01]  /*35b00*/  SEL R4, RZ, 0x1fffe, !P0 ;  /* 0x0001fffeff047807 */ /* 0x001fe20004000000 */
[----:B------:R-:W-:Y:S01]  /*35b10*/  ISETP.GT.U32.AND.EX P0, PT, R27, RZ, PT, P2 ;  /* 0x000000ff1b00720c */ /* 0x000fe20003f04120 */
[----:B------:R-:W-:-:S03]  /*35b20*/  ISETP.GT.U32.AND.EX P2, PT, R25, RZ, PT, P3 ;  /* 0x000000ff1900720c */ /* 0x000fc60003f44130 */
[----:B------:R-:W-:Y:S01]  /*35b30*/  IMAD.IADD R4, R5, 0x1, R4 ;  /* 0x0000000105047824 */ /* 0x000fe200078e0204 */
[----:B------:R-:W-:Y:S02]  /*35b40*/  SEL R8, RZ, 0x4, !P0 ;  /* 0x00000004ff087807 */ /* 0x000fe40004000000 */
[----:B------:R-:W-:Y:S02]  /*35b50*/  SEL R5, RZ, 0x7fff8, !P2 ;  /* 0x0007fff8ff057807 */ /* 0x000fe40005000000 */
[----:B------:R-:W-:-:S04]  /*35b60*/  LOP3.LUT R4, R4, 0x3, RZ, 0xc0, !PT ;  /* 0x0000000304047812 */ /* 0x000fc800078ec0ff */
[----:B------:R-:W-:Y:S01]  /*35b70*/  IADD3 R8, R4, R5, R8 ;  /* 0x0000000504087210 */ /* 0x000fe20007ffe008 */
[C---:B------:R-:W-:Y:S01]  /*35b80*/  IADD3 R4, P3, R0.reuse, 0x20, RZ ;  /* 0x0000002000047810 */ /* 0x040fe20007f7e0ff */
[----:B------:R-:W-:-:S03]  /*35b90*/  IADD3 R5, P4, R0, 0x21, RZ ;  /* 0x0000002100057810 */ /* 0x000fc60007f9e0ff */
[CC--:B------:R-:W-:Y:S02]  /*35ba0*/  ISETP.GT.U32.AND P2, PT, R4.reuse, R14.reuse, PT ;  /* 0x0000000e0400720c */ /* 0x0c0fe40003f44070 */
[----:B------:R-:W-:Y:S02]  /*35bb0*/  ISETP.GT.U32.AND P0, PT, R5, R14, PT ;  /* 0x0000000e0500720c */ /* 0x000fe40003f04070 */
[-C--:B------:R-:W-:Y:S02]  /*35bc0*/  IADD3.X R19, RZ, R18.reuse, RZ, P3, !PT ;  /* 0x00000012ff137210 */ /* 0x080fe40001ffe4ff */
[----:B------:R-:W-:Y:S02]  /*35bd0*/  IADD3.X R23, RZ, R18, RZ, P4, !PT ;  /* 0x00000012ff177210 */ /* 0x000fe400027fe4ff */
[----:B------:R-:W-:Y:S02]  /*35be0*/  ISETP.GT.U32.AND.EX P2, PT, R19, RZ, PT, P2 ;  /* 0x000000ff1300720c */ /* 0x000fe40003f44120 */
[----:B------:R-:W-:Y:S01]  /*35bf0*/  ISETP.GT.U32.AND.EX P0, PT, R23, RZ, PT, P0 ;  /* 0x000000ff1700720c */ /* 0x000fe20003f04100 */
[----:B------:R0:W-:Y:S01]  /*35c00*/  STL [R1+0x17c], R8 ;  /* 0x00017c0801007387 */ /* 0x0001e20000100800 */
[----:B------:R-:W-:-:S02]  /*35c10*/  ISETP.GT.U32.AND P3, PT, R4, R29, PT ;  /* 0x0000001d0400720c */ /* 0x000fc40003f64070 */
[----:B------:R-:W-:Y:S01]  /*35c20*/  SEL R9, RZ, 0x1, !P0 ;  /* 0x00000001ff097807 */ /* 0x000fe20004000000 */
[----:B------:R-:W-:Y:S01]  /*35c30*/  ISETP.GT.U32.AND P0, PT, R5, R29, PT ;  /* 0x0000001d0500720c */ /* 0x000fe20003f04070 */
[----:B0-----:R-:W-:-:S03]  /*35c40*/  SEL R8, RZ, 0x1fffe, !P2 ;  /* 0x0001fffeff087807 */ /* 0x001fc60005000000 */
[----:B------:R-:W-:Y:S01]  /*35c50*/  ISETP.GT.U32.AND.EX P0, PT, R23, RZ, PT, P0 ;  /* 0x000000ff1700720c */ /* 0x000fe20003f04100 */
[----:B------:R-:W-:Y:S02]  /*35c60*/  ISETP.GT.U32.AND.EX P2, PT, R19, RZ, PT, P3 ;  /* 0x000000ff1300720c */ /* 0x000fe40003f44130 */
[----:B------:R-:W-:Y:S01]  /*35c70*/  IMAD.IADD R8, R9, 0x1, R8 ;  /* 0x0000000109087824 */ /* 0x000fe200078e0208 */
[----:B------:R-:W-:Y:S02]  /*35c80*/  SEL R10, RZ, 0x4, !P0 ;  /* 0x00000004ff0a7807 */ /* 0x000fe40004000000 */
[----:B------:R-:W-:Y:S02]  /*35c90*/  SEL R9, RZ, 0x7fff8, !P2 ;  /* 0x0007fff8ff097807 */ /* 0x000fe40005000000 */
[----:B------:R-:W-:-:S04]  /*35ca0*/  LOP3.LUT R8, R8, 0x3, RZ, 0xc0, !PT ;  /* 0x0000000308087812 */ /* 0x000fc800078ec0ff */
[----:B------:R-:W-:Y:S02]  /*35cb0*/  IADD3 R8, R8, R9, R10 ;  /* 0x0000000908087210 */ /* 0x000fe40007ffe00a */
[----:B------:R-:W0:Y:S01]  /*35cc0*/  S2R R10, SR_TID.X ;  /* 0x00000000000a7919 */ /* 0x000e220000002100 */
[C---:B------:R-:W-:Y:S02]  /*35cd0*/  IADD3 R16, P4, R0.reuse, 0x41, RZ ;  /* 0x0000004100107810 */ /* 0x040fe40007f9e0ff */
[----:B------:R-:W-:Y:S02]  /*35ce0*/  IADD3 R17, P3, R0, 0x40, RZ ;  /* 0x0000004000117810 */ /* 0x000fe40007f7e0ff */
[-C--:B------:R-:W-:Y:S02]  /*35cf0*/  ISETP.GT.U32.AND P0, PT, R16, R14.reuse, PT ;  /* 0x0000000e1000720c */ /* 0x080fe40003f04070 */
[----:B------:R-:W-:Y:S02]  /*35d00*/  ISETP.GT.U32.AND P2, PT, R17, R14, PT ;  /* 0x0000000e1100720c */ /* 0x000fe40003f44070 */
[-C--:B------:R-:W-:Y:S01]  /*35d10*/  IADD3.X R21, RZ, R18.reuse, RZ, P4, !PT ;  /* 0x00000012ff157210 */ /* 0x080fe200027fe4ff */
[----:B------:R-:W-:-:S03]  /*35d20*/  IADD3.X R14, RZ, R18, RZ, P3, !PT ;  /* 0x00000012ff0e7210 */ /* 0x000fc60001ffe4ff */
[----:B------:R-:W-:Y:S02]  /*35d30*/  ISETP.GT.U32.AND.EX P0, PT, R21, RZ, PT, P0 ;  /* 0x000000ff1500720c */ /* 0x000fe40003f04100 */
[----:B------:R-:W-:Y:S01]  /*35d40*/  ISETP.GT.U32.AND.EX P2, PT, R14, RZ, PT, P2 ;  /* 0x000000ff0e00720c */ /* 0x000fe20003f44120 */
[----:B------:R1:W-:Y:S01]  /*35d50*/  STL [R1+0x1b0], R8 ;  /* 0x0001b00801007387 */ /* 0x0003e20000100800 */
[----:B------:R-:W-:Y:S02]  /*35d60*/  SEL R9, RZ, 0x1, !P0 ;  /* 0x00000001ff097807 */ /* 0x000fe40004000000 */
[-C--:B------:R-:W-:Y:S02]  /*35d70*/  ISETP.GT.U32.AND P3, PT, R16, R29.reuse, PT ;  /* 0x0000001d1000720c */ /* 0x080fe40003f64070 */
[----:B-1----:R-:W-:Y:S02]  /*35d80*/  SEL R8, RZ, 0x1fffe, !P2 ;  /* 0x0001fffeff087807 */ /* 0x002fe40005000000 */
[----:B0-----:R-:W-:Y:S01]  /*35d90*/  LOP3.LUT R10, R10, 0x1c, RZ, 0xc0, !PT ;  /* 0x0000001c0a0a7812 */ /* 0x001fe200078ec0ff */
[----:B------:R-:W-:Y:S01]  /*35da0*/  ISETP.GT.U32.AND P2, PT, R17, R29, PT ;  /* 0x0000001d1100720c */ /* 0x000fe20003f44070 */
[----:B------:R-:W-:-:S02]  /*35db0*/  ISETP.GT.U32.AND.EX P0, PT, R21, RZ, PT, P3 ;  /* 0x000000ff1500720c */ /* 0x000fc40003f04130 */
[----:B------:R-:W-:Y:S01]  /*35dc0*/  LEA.HI R10, R10, 0x60, RZ, 0x1e ;  /* 0x000000600a0a7811 */ /* 0x000fe200078ff0ff */
[----:B------:R-:W-:Y:S01]  /*35dd0*/  IMAD.IADD R8, R9, 0x1, R8 ;  /* 0x0000000109087824 */ /* 0x000fe200078e0208 */
[----:B------:R-:W-:Y:S02]  /*35de0*/  ISETP.GT.U32.AND.EX P2, PT, R14, RZ, PT, P2 ;  /* 0x000000ff0e00720c */ /* 0x000fe40003f44120 */
[----:B------:R-:W-:Y:S01]  /*35df0*/  IADD3 R26, R26, R10, RZ ;  /* 0x0000000a1a1a7210 */ /* 0x000fe20007ffe0ff */
[----:B------:R-:W-:Y:S01]  /*35e00*/  SEL R10, RZ, 0x4, !P0 ;  /* 0x00000004ff0a7807 */ /* 0x000fe20004000000 */
[----:B------:R-:W-:Y:S02]  /*35e10*/  LOP3.LUT R8, R8, 0x3, RZ, 0xc0, !PT ;  /* 0x0000000308087812 */ /* 0x000fe400078ec0ff */
[----:B------:R-:W-:Y:S01]  /*35e20*/  SEL R9, RZ, 0x7fff8, !P2 ;  /* 0x0007fff8ff097807 */ /* 0x000fe20005000000 */
[----:B------:R-:W-:Y:S01]  /*35e30*/  ISETP.GT.U32.AND P2, PT, R4, R26, PT ;  /* 0x0000001a0400720c */ /* 0x000fe20003f44070 */
[----:B------:R-:W-:Y:S02]  /*35e40*/  STL [R1+0x60], R21 ;  /* 0x0000601501007387 */ /* 0x000fe40000100800 */
[----:B------:R-:W-:-:S02]  /*35e50*/  IADD3 R8, R8, R9, R10 ;  /* 0x0000000908087210 */ /* 0x000fc40007ffe00a */
[----:B------:R-:W-:Y:S02]  /*35e60*/  ISETP.GT.U32.AND P0, PT, R5, R26, PT ;  /* 0x0000001a0500720c */ /* 0x000fe40003f04070 */
[----:B------:R-:W-:Y:S01]  /*35e70*/  ISETP.GT.U32.AND.EX P2, PT, R19, RZ, PT, P2 ;  /* 0x000000ff1300720c */ /* 0x000fe20003f44120 */
[----:B------:R-:W-:Y:S01]  /*35e80*/  STL [R1+0x24], R14 ;  /* 0x0000240e01007387 */ /* 0x000fe20000100800 */
[----:B------:R-:W3:Y:S02]  /*35e90*/  LDL.LU R29, [R1+0x1f34] ;  /* 0x001f3400011d7983 */ /* 0x000ee40000300800 */
[----:B------:R0:W-:Y:S01]  /*35ea0*/  STL [R1+0x170], R8 ;  /* 0x0001700801007387 */ /* 0x0001e20000100800 */
[----:B------:R-:W-:Y:S02]  /*35eb0*/  ISETP.GT.U32.AND.EX P0, PT, R23, RZ, PT, P0 ;  /* 0x000000ff1700720c */ /* 0x000fe40003f04100 */
[----:B------:R-:W-:Y:S02]  /*35ec0*/  ISETP.GT.U32.AND P3, PT, R0, R13, PT ;  /* 0x0000000d0000720c */ /* 0x000fe40003f64070 */
[----:B------:R-:W-:-:S02]  /*35ed0*/  SEL R9, RZ, 0x1, !P0 ;  /* 0x00000001ff097807 */ /* 0x000fc40004000000 */
[----:B0-----:R-:W-:Y:S01]  /*35ee0*/  SEL R8, RZ, 0x1fffe, !P2 ;  /* 0x0001fffeff087807 */ /* 0x001fe20005000000 */
[----:B------:R-:W-:Y:S01]  /*35ef0*/  ISETP.GT.U32.AND P2, PT, R0, R26, PT ;  /* 0x0000001a0000720c */ /* 0x000fe20003f44070 */
[----:B------:R-:W-:-:S03]  /*35f00*/  ISETP.GT.U32.AND.EX P0, PT, R18, RZ, PT, P3 ;  /* 0x000000ff1200720c */ /* 0x000fc60003f04130 */
[----:B------:R-:W-:Y:S02]  /*35f10*/  ISETP.GT.U32.AND.EX P2, PT, R18, RZ, PT, P2 ;  /* 0x000000ff1200720c */ /* 0x000fe40003f44120 */
[----:B------:R-:W-:Y:S02]  /*35f20*/  IADD3 R8, R9, R8, RZ ;  /* 0x0000000809087210 */ /* 0x000fe40007ffe0ff */
[----:B------:R-:W-:Y:S01]  /*35f30*/  SEL R9, RZ, 0x7fff8, !P2 ;  /* 0x0007fff8ff097807 */ /* 0x000fe20005000000 */
[-C--:B------:R-:W-:Y:S01]  /*35f40*/  ISETP.GT.U32.AND P2, PT, R2, R22.reuse, PT ;  /* 0x000000160200720c */ /* 0x080fe20003f44070 */
[----:B------:R-:W-:Y:S02]  /*35f50*/  SEL R10, RZ, 0x4, !P0 ;  /* 0x00000004ff0a7807 */ /* 0x000fe40004000000 */
[----:B------:R-:W-:Y:S01]  /*35f60*/  LOP3.LUT R8, R8, 0x3, RZ, 0xc0, !PT ;  /* 0x0000000308087812 */ /* 0x000fe200078ec0ff */
[----:B------:R-:W-:Y:S01]  /*35f70*/  ISETP.GT.U32.AND P0, PT, R3, R22, PT ;  /* 0x000000160300720c */ /* 0x000fe20003f04070 */
[----:B------:R-:W-:Y:S01]  /*35f80*/  ISETP.GT.U32.AND.EX P2, PT, R25, RZ, PT, P2 ;  /* 0x000000ff1900720c */ /* 0x000fe20003f44120 */
[----:B------:R0:W-:Y:S02]  /*35f90*/  STL [R1+0x1efc], R0 ;  /* 0x001efc0001007387 */ /* 0x0001e40000100800 */
[----:B------:R-:W-:-:S02]  /*35fa0*/  ISETP.GT.U32.AND.EX P0, PT, R27, RZ, PT, P0 ;  /* 0x000000ff1b00720c */ /* 0x000fc40003f04100 */
[-C--:B------:R-:W-:Y:S02]  /*35fb0*/  ISETP.GT.U32.AND P3, PT, R3, R20.reuse, PT ;  /* 0x000000140300720c */ /* 0x080fe40003f64070 */
[----:B0-----:R-:W-:Y:S01]  /*35fc0*/  IADD3 R0, R8, R9, R10 ;  /* 0x0000000908007210 */ /* 0x001fe20007ffe00a */
[----:B------:R-:W-:Y:S01]  /*35fd0*/  SEL R8, RZ, 0x1fffe, !P2 ;  /* 0x0001fffeff087807 */ /* 0x000fe20005000000 */
[C---:B------:R-:W-:Y:S02]  /*35fe0*/  ISETP.GT.U32.AND P2, PT, R2.reuse, R20, PT ;  /* 0x000000140200720c */ /* 0x040fe40003f44070 */
[----:B------:R-:W-:Y:S02]  /*35ff0*/  SEL R9, RZ, 0x1, !P0 ;  /* 0x00000001ff097807 */ /* 0x000fe40004000000 */
[----:B------:R-:W-:Y:S01]  /*36000*/  ISETP.GT.U32.AND.EX P2, PT, R25, RZ, PT, P2 ;  /* 0x000000ff1900720c */ /* 0x000fe20003f44120 */
[----:B------:R-:W-:Y:S02]  /*36010*/  ISETP.GT.U32.AND.EX P0, PT, R27, RZ, PT, P3 ;  /* 0x000000ff1b00720c */ /* 0x000fe40003f04130 */
[----:B------:R-:W-:Y:S01]  /*36020*/  IMAD.IADD R8, R9, 0x1, R8 ;  /* 0x0000000109087824 */ /* 0x000fe200078e0208 */
[----:B------:R-:W-:Y:S01]  /*36030*/  SEL R9, RZ, 0x7fff8, !P2 ;  /* 0x0007fff8ff097807 */ /* 0x000fe20005000000 */
[----:B------:R-:W-:Y:S01]  /*36040*/  ISETP.GT.U32.AND P2, PT, R2, R26, PT ;  /* 0x0000001a0200720c */ /* 0x000fe20003f44070 */
[----:B------:R-:W-:-:S02]  /*36050*/  SEL R10, RZ, 0x4, !P0 ;  /* 0x00000004ff0a7807 */ /* 0x000fc40004000000 */
[----:B------:R-:W-:Y:S01]  /*36060*/  LOP3.LUT R8, R8, 0x3, RZ, 0xc0, !PT ;  /* 0x0000000308087812 */ /* 0x000fe200078ec0ff */
[----:B------:R-:W-:Y:S01]  /*36070*/  ISETP.GT.U32.AND P0, PT, R3, R26, PT ;  /* 0x0000001a0300720c */ /* 0x000fe20003f04070 */
[----:B------:R-:W-:Y:S01]  /*36080*/  ISETP.GT.U32.AND.EX P2, PT, R25, RZ, PT, P2 ;  /* 0x000000ff1900720c */ /* 0x000fe20003f44120 */
[----:B------:R-:W-:Y:S01]  /*36090*/  STL [R1+0x1ef4], R18 ;  /* 0x001ef41201007387 */ /* 0x000fe20000100800 */
[----:B------:R0:W-:Y:S01]  /*360a0*/  STL [R1+0x178], R0 ;  /* 0x0001780001007387 */ /* 0x0001e20000100800 */
[----:B------:R-:W-:Y:S02]  /*360b0*/  ISETP.GT.U32.AND.EX P0, PT, R27, RZ, PT, P0 ;  /* 0x000000ff1b00720c */ /* 0x000fe40003f04100 */
[----:B------:R-:W-:Y:S02]  /*360c0*/  ISETP.GT.U32.AND P3, PT, R16, R13, PT ;  /* 0x0000000d1000720c */ /* 0x000fe40003f64070 */
[----:B0-----:R-:W-:Y:S01]  /*360d0*/  IADD3 R0, R8, R9, R10 ;  /* 0x0000000908007210 */ /* 0x001fe20007ffe00a */
[----:B------:R-:W-:Y:S01]  /*360e0*/  SEL R8, RZ, 0x1fffe, !P2 ;  /* 0x0001fffeff087807 */ /* 0x000fe20005000000 */
[----:B------:R-:W-:-:S02]  /*360f0*/  ISETP.GT.U32.AND P2, PT, R17, R13, PT ;  /* 0x0000000d1100720c */ /* 0x000fc40003f44070 */
[----:B------:R-:W-:Y:S01]  /*36100*/  SEL R9, RZ, 0x1, !P0 ;  /* 0x00000001ff097807 */ /* 0x000fe20004000000 */
[----:B------:R-:W-:Y:S01]  /*36110*/  ISETP.GT.U32.AND.EX P0, PT, R21, RZ, PT, P3 ;  /* 0x000000ff1500720c */ /* 0x000fe20003f04130 */
[----:B------:R-:W-:Y:S02]  /*36120*/  ISETP.GT.U32.AND.EX P2, PT, R14, RZ, PT, P2 ;  /* 0x000000ff0e00720c */ /* 0x000fe40003f44120 */
[----:B------:R-:W-:Y:S02]  /*36130*/  IADD3 R8, R9, R8, RZ ;  /* 0x0000000809087210 */ /* 0x000fe40007ffe0ff */
[----:B------:R-:W-:Y:S01]  /*36140*/  SEL R10, RZ, 0x4, !P0 ;  /* 0x00000004ff0a7807 */ /* 0x000fe20004000000 */
[-C--:B------:R-:W-:Y:S01]  /*36150*/  ISETP.GT.U32.AND P0, PT, R16, R26.reuse, PT ;  /* 0x0000001a1000720c */ /* 0x080fe20003f04070 */
[----:B------:R-:W-:Y:S01]  /*36160*/  SEL R9, RZ, 0x7fff8, !P2 ;  /* 0x0007fff8ff097807 */ /* 0x000fe20005000000 */
[----:B------:R-:W-:Y:S02]  /*36170*/  ISETP.GT.U32.AND P2, PT, R17, R26, PT ;  /* 0x0000001a1100720c */ /* 0x000fe40003f44070 */
[----:B------:R-:W0:Y:S01]  /*36180*/  S2R R26, SR_TID.X ;  /* 0x00000000001a7919 */ /* 0x000e220000002100 */
[----:B------:R-:W-:-:S03]  /*36190*/  LOP3.LUT R8, R8, 0x3, RZ, 0xc0, !PT ;  /* 0x0000000308087812 */ /* 0x000fc600078ec0ff */
[----:B------:R1:W-:Y:S01]  /*361a0*/  STL [R1+0x174], R0 ;  /* 0x0001740001007387 */ /* 0x0003e20000100800 */
[----:B------:R-:W-:Y:S02]  /*361b0*/  ISETP.GT.U32.AND.EX P2, PT, R14, RZ, PT, P2 ;  /* 0x000000ff0e00720c */ /* 0x000fe40003f44120 */
[----:B------:R-:W-:Y:S02]  /*361c0*/  ISETP.GT.U32.AND P3, PT, R5, R13, PT ;  /* 0x0000000d0500720c */ /* 0x000fe40003f64070 */
[----:B-1----:R-:W-:Y:S01]  /*361d0*/  IADD3 R0, R8, R9, R10 ;  /* 0x0000000908007210 */ /* 0x002fe20007ffe00a */
[----:B------:R-:W-:Y:S01]  /*361e0*/  SEL R8, RZ, 0x1fffe, !P2 ;  /* 0x0001fffeff087807 */ /* 0x000fe20005000000 */
[----:B------:R-:W-:-:S03]  /*361f0*/  ISETP.GT.U32.AND P2, PT, R4, R13, PT ;  /* 0x0000000d0400720c */ /* 0x000fc60003f44070 */
[----:B------:R1:W-:Y:S01]  /*36200*/  STL [R1+0x10c], R0 ;  /* 0x00010c0001007387 */ /* 0x0003e20000100800 */
[----:B------:R-:W4:Y:S01]  /*36210*/  LDL R13, [R1+0x150c] ;  /* 0x00150c00010d7983 */ /* 0x000f220000100800 */
[----:B------:R-:W-:Y:S02]  /*36220*/  ISETP.GT.U32.AND.EX P0, PT, R21, RZ, PT, P0 ;  /* 0x000000ff1500720c */ /* 0x000fe40003f04100 */
[----:B0-----:R-:W-:-:S04]  /*36230*/  LOP3.LUT R26, R26, 0x1c, RZ, 0xc0, !PT ;  /* 0x0000001c1a1a7812 */ /* 0x001fc800078ec0ff */
[----:B------:R-:W-:Y:S02]  /*36240*/  LEA.HI R26, R26, 0x40, RZ, 0x1e ;  /* 0x000000401a1a7811 */ /* 0x000fe400078ff0ff */
[----:B------:R-:W-:-:S03]  /*36250*/  SEL R9, RZ, 0x1, !P0 ;  /* 0x00000001ff097807 */ /* 0x000fc60004000000 */
[----:B------:R-:W-:Y:S02]  /*36260*/  IMAD.IADD R26, R15, 0x1, R26 ;  /* 0x000000010f1a7824 */ /* 0x000fe400078e021a */
[----:B------:R-:W3:Y:S01]  /*36270*/  LDL R15, [R1+0x1510] ;  /* 0x00151000010f7983 */ /* 0x000ee20000100800 */
[----:B------:R-:W-:Y:S02]  /*36280*/  IADD3 R8, R9, R8, RZ ;  /* 0x0000000809087210 */ /* 0x000fe40007ffe0ff */
[----:B------:R-:W-:Y:S02]  /*36290*/  ISETP.GT.U32.AND.EX P0, PT, R23, RZ, PT, P3 ;  /* 0x000000ff1700720c */ /* 0x000fe40003f04130 */
[----:B------:R-:W-:Y:S02]  /*362a0*/  ISETP.GT.U32.AND.EX P2, PT, R19, RZ, PT, P2 ;  /* 0x000000ff1300720c */ /* 0x000fe40003f44120 */
[----:B------:R-:W-:Y:S02]  /*362b0*/  LOP3.LUT R8, R8, 0x3, RZ, 0xc0, !PT ;  /* 0x0000000308087812 */ /* 0x000fe400078ec0ff */
[----:B------:R-:W-:-:S02]  /*362c0*/  SEL R10, RZ, 0x4, !P0 ;  /* 0x00000004ff0a7807 */ /* 0x000fc40004000000 */
[----:B------:R-:W-:Y:S01]  /*362d0*/  SEL R9, RZ, 0x7fff8, !P2 ;  /* 0x0007fff8ff097807 */ /* 0x000fe20005000000 */
[----:B------:R-:W-:-:S03]  /*362e0*/  ISETP.GT.U32.AND P2, PT, R2, R26, PT ;  /* 0x0000001a0200720c */ /* 0x000fc60003f44070 */
[----:B-1----:R-:W-:Y:S02]  /*362f0*/  IADD3 R0, R8, R9, R10 ;  /* 0x0000000908007210 */ /* 0x002fe40007ffe00a */
[----:B------:R-:W-:-:S03]  /*36300*/  ISETP.GT.U32.AND.EX P2, PT, R25, RZ, PT, P2 ;  /* 0x000000ff1900720c */ /* 0x000fc60003f44120 */
[----:B------:R-:W-:Y:S01]  /*36310*/  STL [R1+0x108], R0 ;  /* 0x0001080001007387 */ /* 0x000fe20000100800 */
[----:B------:R-:W-:Y:S02]  /*36320*/  STL [R1+0x1eb0], R3 ;  /* 0x001eb00301007387 */ /* 0x000fe40000100800 */
[----:B------:R-:W-:Y:S02]  /*36330*/  STL [R1+0x1eb4], R2 ;  /* 0x001eb40201007387 */ /* 0x000fe40000100800 */
[----:B------:R2:W-:Y:S01]  /*36340*/  STL [R1+0x1eb8], R27 ;  /* 0x001eb81b01007387 */ /* 0x0005e20000100800 */
[----:B------:R-:W-:Y:S01]  /*36350*/  SEL R8, RZ, 0x1fffe, !P2 ;  /* 0x0001fffeff087807 */ /* 0x000fe20005000000 */
[----:B------:R0:W-:Y:S01]  /*36360*/  STL [R1+0x1f18], R26 ;  /* 0x001f181a01007387 */ /* 0x0001e20000100800 */
[-C--:B------:R-:W-:Y:S02]  /*36370*/  ISETP.GT.U32.AND P3, PT, R16, R24.reuse, PT ;  /* 0x000000181000720c */ /* 0x080fe40003f64070 */
[----:B------:R-:W-:-:S02]  /*36380*/  ISETP.GT.U32.AND P2, PT, R17, R24, PT ;  /* 0x000000181100720c */ /* 0x000fc40003f44070 */
[----:B------:R-:W3:Y:S01]  /*36390*/  LDL.LU R24, [R1+0xe0] ;  /* 0x0000e00001187983 */ /* 0x000ee20000300800 */
[----:B------:R-:W3:Y:S01]  /*363a0*/  LDL.LU R25, [R1+0xe4] ;  /* 0x0000e40001197983 */ /* 0x000ee20000300800 */
[----:B------:R-:W-:-:S04]  /*363b0*/  ISETP.GT.U32.AND P0, PT, R3, R26, PT ;  /* 0x0000001a0300720c */ /* 0x000fc80003f04070 */
[----:B------:R-:W-:-:S04]  /*363c0*/  ISETP.GT.U32.AND.EX P0, PT, R27, RZ, PT, P0 ;  /* 0x000000ff1b00720c */ /* 0x000fc80003f04100 */
[----:B------:R-:W-:Y:S01]  /*363d0*/  SEL R9, RZ, 0x1, !P0 ;  /* 0x00000001ff097807 */ /* 0x000fe20004000000 */
[----:B------:R-:W-:Y:S01]  /*363e0*/  ISETP.GT.U32.AND.EX P0, PT, R21, RZ, PT, P3 ;  /* 0x000000ff1500720c */ /* 0x000fe20003f04130 */
[----:B------:R-:W-:-:S03]  /*363f0*/  ISETP.GT.U32.AND.EX P2, PT, R14, RZ, PT, P2 ;  /* 0x000000ff0e00720c */ /* 0x000fc60003f44120 */
[----:B------:R-:W-:Y:S01]  /*36400*/  IMAD.IADD R8, R9, 0x1, R8 ;  /* 0x0000000109087824 */ /* 0x000fe200078e0208 */
[----:B------:R-:W-:Y:S02]  /*36410*/  SEL R10, RZ, 0x4, !P0 ;  /* 0x00000004ff0a7807 */ /* 0x000fe40004000000 */
[----:B------:R-:W-:Y:S02]  /*36420*/  SEL R9, RZ, 0x7fff8, !P2 ;  /* 0x0007fff8ff097807 */ /* 0x000fe40005000000 */
[----:B------:R-:W-:Y:S02]  /*36430*/  LOP3.LUT R8, R8, 0x3, RZ, 0xc0, !PT ;  /* 0x0000000308087812 */ /* 0x000fe400078ec0ff */
[----:B--2---:R-:W-:Y:S02]  /*36440*/  MOV R27, R11 ;  /* 0x0000000b001b7202 */ /* 0x004fe40000000f00 */
[----:B------:R-:W-:Y:S01]  /*36450*/  IADD3 R0, R8, R9, R10 ;  /* 0x0000000908007210 */ /* 0x000fe20007ffe00a */
[-C--:B------:R-:W-:Y:S01]  /*36460*/  ISETP.GT.U32.AND P2, PT, R16, R22.reuse, PT ;  /* 0x000000161000720c */ /* 0x080fe20003f44070 */
[----:B------:R-:W-:-:S03]  /*36470*/  ISETP.GT.U32.AND P0, PT, R17, R22, PT ;  /* 0x000000161100720c */ /* 0x000fc60003f04070 */
[----:B------:R-:W-:Y:S02]  /*36480*/  ISETP.GT.U32.AND.EX P2, PT, R21, RZ, PT, P2 ;  /* 0x000000ff1500720c */ /* 0x000fe40003f44120 */
[----:B------:R-:W-:Y:S02]  /*36490*/  ISETP.GT.U32.AND.EX P0, PT, R14, RZ, PT, P0 ;  /* 0x000000ff0e00720c */ /* 0x000fe40003f04100 */
[----:B0-----:R-:W-:Y:S02]  /*364a0*/  MOV R26, R12 ;  /* 0x0000000c001a7202 */ /* 0x001fe40000000f00 */
[-C--:B------:R-:W-:Y:S02]  /*364b0*/  ISETP.GT.U32.AND P3, PT, R16, R20.reuse, PT ;  /* 0x000000141000720c */ /* 0x080fe40003f64070 */
[----:B------:R-:W-:Y:S02]  /*364c0*/  ISETP.GT.U32.AND P4, PT, R17, R20, PT ;  /* 0x000000141100720c */ /* 0x000fe40003f84070 */
[----:B------:R-:W-:Y:S01]  /*364d0*/  SEL R12, RZ, 0x1fffe, !P0 ;  /* 0x0001fffeff0c7807 */ /* 0x000fe20004000000 */
[----:B------:R-:W-:Y:S01]  /*364e0*/  STL [R1+0x104], R0 ;  /* 0x0001040001007387 */ /* 0x000fe20000100800 */
[----:B------:R-:W-:Y:S01]  /*364f0*/  ISETP.GT.U32.AND.EX P0, PT, R21, RZ, PT, P3 ;  /* 0x000000ff1500720c */ /* 0x000fe20003f04130 */
[----:B------:R-:W-:-:S02]  /*36500*/  ISETP.GT.U32.AND.EX P3, PT, R14, RZ, PT, P4 ;  /* 0x000000ff0e00720c */ /* 0x000fc40003f64140 */
[----:B------:R-:W-:Y:S01]  /*36510*/  STL [R1+0x1ebc], R16 ;  /* 0x001ebc1001007387 */ /* 0x000fe20000100800 */
[----:B------:R-:W-:Y:S02]  /*36520*/  SEL R3, RZ, 0x4, !P0 ;  /* 0x00000004ff037807 */ /* 0x000fe40004000000 */
[----:B------:R-:W-:Y:S01]  /*36530*/  SEL R2, RZ, 0x7fff8, !P3 ;  /* 0x0007fff8ff027807 */ /* 0x000fe20005800000 */
[----:B------:R-:W-:Y:S01]  /*36540*/  STL [R1+0x1ec0], R17 ;  /* 0x001ec01101007387 */ /* 0x000fe20000100800 */
[----:B------:R-:W2:Y:S03]  /*36550*/  LDL.LU R21, [R1+0x1f30] ;  /* 0x001f300001157983 */ /* 0x000ea60000300800 */
[----:B----4-:R0:W1:Y:S02]  /*36560*/  LDSM.16.MT88.4 R8, [R13+0xf080] ;  /* 0x00f080000d08783b */ /* 0x0100640000004200 */
[----:B0-----:R-:W-:-:S04]  /*36570*/  SEL R13, RZ, 0x1, !P2 ;  /* 0x00000001ff0d7807 */ /* 0x001fc80005000000 */
[----:B------:R-:W-:Y:S02]  /*36580*/  IADD3 R0, R13, R12, RZ ;  /* 0x0000000c0d007210 */ /* 0x000fe40007ffe0ff */
[----:B---3--:R-:W0:Y:S02]  /*36590*/  LDSM.16.MT88.4 R12, [R15+0xf080] ;  /* 0x00f080000f0c783b */ /* 0x008e240000004200 */
[----:B------:R-:W-:Y:S01]  /*365a0*/  LOP3.LUT R0, R0, 0x3, RZ, 0xc0, !PT ;  /* 0x0000000300007812 */ /* 0x000fe200078ec0ff */
[----:B------:R-:W-:Y:S03]  /*365b0*/  BAR.SYNC.DEFER_BLOCKING 0x0 ;  /* 0x0000000000007b1d */ /* 0x000fe60000010000 */
[----:B------:R-:W-:Y:S01]  /*365c0*/  IADD3 R0, R0, R2, R3 ;  /* 0x0000000200007210 */ /* 0x000fe20007ffe003 */
[----:B-1----:R-:W-:Y:S02]  /*365d0*/  HMMA.16816.F32.BF16 R24, R8, R6, R24 ;  /* 0x000000060818723c */ /* 0x002fe40000041818 */
[----:B0-----:R-:W-:Y:S01]  /*365e0*/  STL.64 [R1+0x1f28], R14 ;  /* 0x001f280e01007387 */ /* 0x001fe20000100a00 */
[----:B------:R0:W-:Y:S03]  /*365f0*/  STL.64 [R1+0x1f20], R12 ;  /* 0x001f200c01007387 */ /* 0x0001e60000100a00 */
[----:B0-----:R-:W3:Y:S01]  /*36600*/  LDL.LU R12, [R1+0x120] ;  /* 0x00012000010c7983 */ /* 0x001ee20000300800 */
[----:B------:R-:W3:Y:S02]  /*36610*/  LDL.LU R13, [R1+0x124] ;  /* 0x00012400010d7983 */ /* 0x000ee40000300800 */
[----:B------:R-:W-:Y:S11]  /*36620*/  STL [R1+0x100], R0 ;  /* 0x0001000001007387 */ /* 0x000ff60000100800 */
[----:B------:R-:W-:Y:S03]  /*36630*/  @!UPT UIADD3 URZ, URZ, URZ, URZ ;  /* 0x0000003f3f3ff290 */ /* 0x000fe6000fffe03f */
[----:B------:R0:W-:Y:S01]  /*36640*/  STL.64 [R1+0x90], R24 ;  /* 0x0000901801007387 */ /* 0x0001e20000100a00 */
[----:B------:R-:W-:Y:S01]  /*36650*/  MOV R14, R29 ;  /* 0x0000001d000e7202 */ /* 0x000fe20000000f00 */
[----:B------:R-:W-:Y:S01]  /*36660*/  IMAD.MOV.U32 R15, RZ, RZ, R28 ;  /* 0x000000ffff0f7224 */ /* 0x000fe200078e001c */
[----:B------:R-:W-:Y:S02]  /*36670*/  MOV R29, R26 ;  /* 0x0000001a001d7202 */ /* 0x000fe40000000f00 */
[----:B------:R-:W-:Y:S01]  /*36680*/  MOV R28, R27 ;  /* 0x0000001b001c7202 */ /* 0x000fe20000000f00 */
[----:B0-----:R-:W4:Y:S01]  /*36690*/  LDL.LU R24, [R1+0x2c0] ;  /* 0x0002c00001187983 */ /* 0x001f220000300800 */
[----:B------:R-:W4:Y:S02]  /*366a0*/  LDL.LU R25, [R1+0x2c4] ;  /* 0x0002c40001197983 */ /* 0x000f240000300800 */
[----:B------:R-:W4:Y:S02]  /*366b0*/  LDL.LU R26, [R1+0x2c8] ;  /* 0x0002c800011a7983 */ /* 0x000f240000300800 */
[----:B------:R-:W4:Y:S01]  /*366c0*/  LDL.LU R27, [R1+0x2cc] ;  /* 0x0002cc00011b7983 */ /* 0x000f220000300800 */
[----:B------:R0:W-:Y:S01]  /*366d0*/  STL [R1+0x1e5c], R6 ;  /* 0x001e5c0601007387 */ /* 0x0001e20000100800 */
[----:B------:R1:W-:Y:S02]  /*366e0*/  STL [R1+0x1e58], R7 ;  /* 0x001e580701007387 */ /* 0x0003e40000100800 */
[----:B------:R-:W-:Y:S02]  /*366f0*/  STL [R1+0x1e10], R29 ;  /* 0x001e101d01007387 */ /* 0x000fe40000100800 */
[----:B------:R-:W-:Y:S01]  /*36700*/  STL.64 [R1+0x1f10], R4 ;  /* 0x001f100401007387 */ /* 0x000fe20000100a00 */
[----:B0-----:R-:W3:Y:S01]  /*36710*/  LDL.LU R6, [R1+0x28] ;  /* 0x0000280001067983 */ /* 0x001ee20000300800 */
[----:B-1----:R-:W3:Y:S01]  /*36720*/  LDL.LU R7, [R1+0x2c] ;  /* 0x00002c0001077983 */ /* 0x002ee20000300800 */
[----:B------:R-:W-:-:S02]  /*36730*/  ISETP.GT.U32.AND P0, PT, R5, R22, PT ;  /* 0x000000160500720c */ /* 0x000fc40003f04070 */
[----:B------:R-:W-:Y:S02]  /*36740*/  ISETP.GT.U32.AND P3, PT, R4, R22, PT ;  /* 0x000000160400720c */ /* 0x000fe40003f64070 */
[----:B------:R-:W-:Y:S02]  /*36750*/  ISETP.GT.U32.AND.EX P0, PT, R23, RZ, PT, P0 ;  /* 0x000000ff1700720c */ /* 0x000fe40003f04100 */
[----:B------:R-:W-:Y:S02]  /*36760*/  ISETP.GT.U32.AND.EX P3, PT, R19, RZ, PT, P3 ;  /* 0x000000ff1300720c */ /* 0x000fe40003f64130 */
[----:B------:R-:W-:Y:S02]  /*36770*/  SEL R0, RZ, 0x1, !P0 ;  /* 0x00000001ff007807 */ /* 0x000fe40004000000 */
[----:B------:R-:W-:-:S05]  /*36780*/  SEL R2, RZ, 0x1fffe, !P3 ;  /* 0x0001fffeff027807 */ /* 0x000fca0005800000 */
[----:B------:R-:W-:Y:S01]  /*36790*/  IMAD.IADD R0, R0, 0x1, R2 ;  /* 0x0000000100007824 */ /* 0x000fe200078e0202 */
[----:B---3--:R-:W-:Y:S11]  /*367a0*/  HMMA.16816.F32.BF16 R12, R8, R6, R12 ;  /* 0x00000006080c723c */ /* 0x008ff6000004180c */
[----:B------:R-:W-:Y:S11]  /*367b0*/  @!UPT UIADD3 URZ, URZ, URZ, URZ ;  /* 0x0000003f3f3ff290 */ /* 0x000ff6000fffe03f */
[----:B------:R-:W-:Y:S01]  /*367c0*/  @!UPT UIADD3 URZ, URZ, URZ, URZ ;  /* 0x0000003f3f3ff290 */ /* 0x000fe2000fffe03f */
[----:B------:R-:W-:Y:S01]  /*367d0*/  STL [R1+0xd0], R12 ;  /* 0x0000d00c01007387 */ /* 0x000fe20000100800 */
[----:B------:R-:W-:Y:S01]  /*367e0*/  MOV R2, R15 ;  /* 0x0000000f00027202 */ /* 0x000fe20000000f00 */
[----:B------:R0:W-:Y:S01]  /*367f0*/  STL [R1+0xd8], R14 ;  /* 0x0000d80e01007387 */ /* 0x0001e20000100800 */
[----:B------:R-:W-:Y:S01]  /*36800*/  MOV R3, R13 ;  /* 0x0000000d00037202 */ /* 0x000fe20000000f00 */
[----:B0-----:R-:W4:Y:S01]  /*36810*/  LDL.LU.64 R14, [R1+0x1f28] ;  /* 0x001f2800010e7983 */ /* 0x001f220000300a00 */
[----:B------:R-:W4:Y:S01]  /*36820*/  LDL.LU.64 R12, [R1+0x1f20] ;  /* 0x001f2000010c7983 */ /* 0x000f220000300a00 */
[-C--:B------:R-:W-:Y:S02]  /*36830*/  ISETP.GT.U32.AND P4, PT, R5, R20.reuse, PT ;  /* 0x000000140500720c */ /* 0x080fe40003f84070 */
[----:B------:R-:W-:Y:S01]  /*36840*/  ISETP.GT.U32.AND P3, PT, R4, R20, PT ;  /* 0x000000140400720c */ /* 0x000fe20003f64070 */
[----:B------:R0:W-:Y:S01]  /*36850*/  STL [R1+0x1ec8], R3 ;  /* 0x001ec80301007387 */ /* 0x0001e20000100800 */
[----:B------:R-:W-:-:S02]  /*36860*/  ISETP.GT.U32.AND.EX P0, PT, R23, RZ, PT, P4 ;  /* 0x000000ff1700720c */ /* 0x000fc40003f04140 */
[----:B------:R-:W-:Y:S01]  /*36870*/  ISETP.GT.U32.AND.EX P3, PT, R19, RZ, PT, P3 ;  /* 0x000000ff1300720c */ /* 0x000fe20003f64130 */
[----:B------:R1:W-:Y:S01]  /*36880*/  STL [R1+0x1ec4], R2 ;  /* 0x001ec40201007387 */ /* 0x0003e20000100800 */
[----:B------:R-:W-:Y:S01]  /*36890*/  LOP3.LUT R0, R0, 0x3, RZ, 0xc0, !PT ;  /* 0x0000000300007812 */ /* 0x000fe200078ec0ff */
[----:B------:R-:W-:Y:S02]  /*368a0*/  STL.64 [R1+0x1e40], R10 ;  /* 0x001e400a01007387 */ /* 0x000fe40000100a00 */
[----:B------:R3:W-:Y:S01]  /*368b0*/  STL.64 [R1+0x1e38], R8 ;  /* 0x001e380801007387 */ /* 0x0007e20000100a00 */
[----:B0-----:R-:W-:Y:S02]  /*368c0*/  SEL R3, RZ, 0x4, !P0 ;  /* 0x00000004ff037807 */ /* 0x001fe40004000000 */
[----:B-1----:R-:W-:-:S04]  /*368d0*/  SEL R2, RZ, 0x7fff8, !P3 ;  /* 0x0007fff8ff027807 */ /* 0x002fc80005800000 */
[----:B---3--:R-:W-:Y:S02]  /*368e0*/  IADD3 R8, R0, R2, R3 ;  /* 0x0000000200087210 */ /* 0x008fe40007ffe003 */
[----:B------:R-:W3:Y:S01]  /*368f0*/  LDL.LU R0, [R1+0x14c] ;  /* 0x00014c0001007983 */ /* 0x000ee20000300800 */
[----:B------:R-:W2:Y:S02]  /*36900*/  LDL.LU R22, [R1+0x274] ;  /* 0x0002740001167983 */ /* 0x000ea40000300800 */
[----:B------:R-:W-:Y:S01]  /*36910*/  STL [R1+0x1ecc], R8 ;  /* 0x001ecc0801007387 */ /* 0x000fe20000100800 */
[----:B------:R-:W0:Y:S04]  /*36920*/  S2R R20, SR_TID.X ;  /* 0x0000000000147919 */ /* 0x000e280000002100 */
[----:B------:R-:W1:Y:S01]  /*36930*/  S2R R10, SR_CTAID.X ;  /* 0x00000000000a7919 */ /* 0x000e620000002500 */
[----:B----4-:R-:W-:Y:S03]  /*36940*/  HMMA.16816.F32.BF16 R4, R12, R6, R24 ;  /* 0x000000060c04723c */ /* 0x010fe60000041818 */
[----:B------:R-:W4:Y:S11]  /*36950*/  LDL.LU R26, [R1+0x1f18] ;  /* 0x001f1800011a7983 */ /* 0x000f360000300800 */
[----:B------:R-:W-:Y:S09]  /*36960*/  @!UPT UIADD3 URZ, URZ, URZ, URZ ;  /* 0x0000003f3f3ff290 */ /* 0x000ff2000fffe03f */
[----:B------:R0:W-:Y:S01]  /*36970*/  STL [R1+0x40], R4 ;  /* 0x0000400401007387 */ /* 0x0001e20000100800 */
[----:B------:R-:W-:Y:S02]  /*36980*/  MOV R25, R5 ;  /* 0x0000000500197202 */ /* 0x000fe40000000f00 */
[----:B------:R-:W-:Y:S01]  /*36990*/  MOV R24, R7 ;  /* 0x0000000700187202 */ /* 0x000fe20000000f00 */
[----:B------:R-:W-:Y:S01]  /*369a0*/  IMAD.MOV.U32 R7, RZ, RZ, R6 ;  /* 0x000000ffff077224 */ /* 0x000fe200078e0006 */
[----:B0-----:R-:W4:Y:S01]  /*369b0*/  LDL.LU.64 R4, [R1+0x1f10] ;  /* 0x001f100001047983 */ /* 0x001f220000300a00 */
[----:B------:R-:W-:Y:S02]  /*369c0*/  STL [R1+0x1ee4], R25 ;  /* 0x001ee41901007387 */ /* 0x000fe40000100800 */
[----:B------:R-:W-:Y:S02]  /*369d0*/  STL [R1+0x1ee0], R24 ;  /* 0x001ee01801007387 */ /* 0x000fe40000100800 */
[----:B------:R-:W-:Y:S01]  /*369e0*/  STL [R1+0x1edc], R12 ;  /* 0x001edc0c01007387 */ /* 0x000fe20000100800 */
[----:B------:R0:W-:Y:S01]  /*369f0*/  STL [R1+0x1ed8], R13 ;  /* 0x001ed80d01007387 */ /* 0x0001e20000100800 */
[----:B------:R1:W-:Y:S02]  /*36a00*/  STL [R1+0x1ed4], R14 ;  /* 0x001ed40e01007387 */ /* 0x0003e40000100800 */
[----:B------:R-:W-:Y:S02]  /*36a10*/  STL [R1+0x1ed0], R15 ;  /* 0x001ed00f01007387 */ /* 0x000fe40000100800 */
[----:B------:R2:W-:Y:S01]  /*36a20*/  STL [R1+0x1e80], R7 ;  /* 0x001e800701007387 */ /* 0x0005e20000100800 */
[----:B0-----:R-:W4:Y:S01]  /*36a30*/  LDL.LU R13, [R1+0x27c] ;  /* 0x00027c00010d7983 */ /* 0x001f220000300800 */
[----:B------:R-:W4:Y:S02]  /*36a40*/  LDL.LU R12, [R1+0x194] ;  /* 0x00019400010c7983 */ /* 0x000f240000300800 */
[----:B-1----:R-:W4:Y:S01]  /*36a50*/  LDL.LU R14, [R1+0x19c] ;  /* 0x00019c00010e7983 */ /* 0x002f220000300800 */
[----:B------:R-:W-:Y:S01]  /*36a60*/  LOP3.LUT R20, R20, 0x1c, RZ, 0xc0, !PT ;  /* 0x0000001c14147812 */ /* 0x000fe200078ec0ff */
[----:B------:R-:W-:-:S03]  /*36a70*/  IMAD.SHL.U32 R10, R10, 0x80, RZ ;  /* 0x000000800a0a7824 */ /* 0x000fc600078e00ff */
[C---:B------:R-:W-:Y:S02]  /*36a80*/  LEA.HI R16, R20.reuse, 0x8, RZ, 0x1e ;  /* 0x0000000814107811 */ /* 0x040fe400078ff0ff */
[C---:B------:R-:W-:Y:S01]  /*36a90*/  LEA.HI R6, R20.reuse, 0x10, RZ, 0x1e ;  /* 0x0000001014067811 */ /* 0x040fe200078ff0ff */
[----:B------:R-:W-:-:S04]  /*36aa0*/  LEA.HI R20, R20, 0x18, RZ, 0x1e ;  /* 0x0000001814147811 */ /* 0x000fc800078ff0ff */
[----:B------:R-:W-:Y:S02]  /*36ab0*/  IADD3 R9, R10, R20, RZ ;  /* 0x000000140a097210 */ /* 0x000fe40007ffe0ff */
[----:B------:R-:W0:Y:S01]  /*36ac0*/  S2R R20, SR_TID.X ;  /* 0x0000000000147919 */ /* 0x000e220000002100 */
[----:B------:R-:W-:-:S03]  /*36ad0*/  FMUL R2, R28, c[0x0][0x188] ;  /* 0x000062001c027a20 */ /* 0x000fc60000400000 */
[----:B------:R-:W1:Y:S04]  /*36ae0*/  S2R R27, SR_TID.X ;  /* 0x00000000001b7919 */ /* 0x000e680000002100 */
[----:B------:R-:W1:Y:S01]  /*36af0*/  S2R R29, SR_CTAID.X ;  /* 0x00000000001d7919 */ /* 0x000e620000002500 */
[----:B------:R-:W1:Y:S01]  /*36b00*/  S2R R28, SR_TID.X ;  /* 0x00000000001c7919 */ /* 0x000e620000002100 */
[----:B0-----:R-:W-:-:S04]  /*36b10*/  LOP3.LUT R20, R20, 0x1c, RZ, 0xc0, !PT ;  /* 0x0000001c14147812 */ /* 0x001fc800078ec0ff */
[----:B------:R-:W-:-:S04]  /*36b20*/  LEA.HI R20, R20, 0x20, RZ, 0x1e ;  /* 0x0000002014147811 */ /* 0x000fc800078ff0ff */
[----:B------:R-:W-:Y:S02]  /*36b30*/  IADD3 R11, R10, R20, RZ ;  /* 0x000000140a0b7210 */ /* 0x000fe40007ffe0ff */
[----:B------:R-:W0:Y:S01]  /*36b40*/  S2R R20, SR_TID.X ;  /* 0x0000000000147919 */ /* 0x000e220000002100 */
[----:B---3--:R-:W-:Y:S01]  /*36b50*/  FMUL R0, R0, c[0x0][0x188] ;  /* 0x0000620000007a20 */ /* 0x008fe20000400000 */
[----:B-1----:R-:W-:Y:S02]  /*36b60*/  SHF.L.U32 R29, R29, 0x7, RZ ;  /* 0x000000071d1d7819 */ /* 0x002fe400000006ff */
[----:B------:R-:W-:Y:S02]  /*36b70*/  LOP3.LUT R18, R27, 0x1c, RZ, 0xc0, !PT ;  /* 0x0000001c1b127812 */ /* 0x000fe400078ec0ff */
[----:B------:R-:W-:Y:S02]  /*36b80*/  LOP3.LUT R28, R28, 0x1c, RZ, 0xc0, !PT ;  /* 0x0000001c1c1c7812 */ /* 0x000fe400078ec0ff */
[----:B------:R-:W-:-:S02]  /*36b90*/  FSEL R0, R0, -INF , !P2 ;  /* 0xff80000000007808 */ /* 0x000fc40005000000 */
[----:B------:R-:W-:Y:S02]  /*36ba0*/  LEA.HI R17, R18, R29, RZ, 0x1e ;  /* 0x0000001d12117211 */ /* 0x000fe400078ff0ff */
[----:B------:R-:W-:Y:S01]  /*36bb0*/  LEA.HI R28, R28, 0x28, RZ, 0x1e ;  /* 0x000000281c1c7811 */ /* 0x000fe200078ff0ff */
[----:B------:R-:W-:Y:S01]  /*36bc0*/  STL [R1+0x1ee8], R10 ;  /* 0x001ee80a01007387 */ /* 0x000fe20000100800 */
[----:B------:R1:W-:Y:S02]  /*36bd0*/  STL [R1+0x2cc], R0 ;  /* 0x0002cc0001007387 */ /* 0x0003e40000100800 */
[----:B------:R-:W3:Y:S01]  /*36be0*/  LDL.LU R3, [R1+0x270] ;  /* 0x0002700001037983 */ /* 0x000ee20000300800 */
[----:B------:R-:W-:Y:S01]  /*36bf0*/  LOP3.LUT R24, R27, 0x1c, RZ, 0xc0, !PT ;  /* 0x0000001c1b187812 */ /* 0x000fe200078ec0ff */
[----:B--2---:R-:W-:Y:S01]  /*36c00*/  IMAD.IADD R7, R29, 0x1, R28 ;  /* 0x000000011d077824 */ /* 0x004fe200078e021c */
[----:B------:R-:W-:Y:S01]  /*36c10*/  FSEL R28, R2, -INF , !P1 ;  /* 0xff800000021c7808 */ /* 0x000fe20004800000 */
[----:B------:R-:W2:Y:S01]  /*36c20*/  LDL.LU R25, [R1+0xc4] ;  /* 0x0000c40001197983 */ /* 0x000ea20000300800 */
[----:B0-----:R-:W-:Y:S01]  /*36c30*/  LOP3.LUT R20, R20, 0x1c, RZ, 0xc0, !PT ;  /* 0x0000001c14147812 */ /* 0x001fe200078ec0ff */
[----:B------:R-:W-:-:S02]  /*36c40*/  FMUL R15, R22, c[0x0][0x188] ;  /* 0x00006200160f7a20 */ /* 0x000fc40000400000 */
[----:B-1----:R-:W3:Y:S01]  /*36c50*/  LDL.LU R0, [R1+0x278] ;  /* 0x0002780001007983 */ /* 0x002ee20000300800 */
[----:B------:R-:W-:Y:S02]  /*36c60*/  LEA.HI R20, R20, 0x30, RZ, 0x1e ;  /* 0x0000003014147811 */ /* 0x000fe400078ff0ff */
[C---:B------:R-:W-:Y:S01]  /*36c70*/  IADD3 R16, R29.reuse, R16, RZ ;  /* 0x000000101d107210 */ /* 0x040fe20007ffe0ff */
[----:B------:R-:W-:Y:S01]  /*36c80*/  IMAD.IADD R6, R10, 0x1, R6 ;  /* 0x000000010a067824 */ /* 0x000fe200078e0206 */
[C---:B------:R-:W-:Y:S02]  /*36c90*/  IADD3 R2, R29.reuse, R20, RZ ;  /* 0x000000141d027210 */ /* 0x040fe40007ffe0ff */
[----:B------:R-:W-:Y:S01]  /*36ca0*/  LEA.HI R24, R24, 0x38, RZ, 0x1e ;  /* 0x0000003818187811 */ /* 0x000fe200078ff0ff */
[----:B------:R-:W3:Y:S01]  /*36cb0*/  LDL.LU R20, [R1+0x190] ;  /* 0x0001900001147983 */ /* 0x000ee20000300800 */
[----:B------:R-:W3:Y:S02]  /*36cc0*/  LDL.LU R8, [R1+0xcc] ;  /* 0x0000cc0001087983 */ /* 0x000ee40000300800 */
[----:B------:R-:W3:Y:S02]  /*36cd0*/  LDL.LU R22, [R1+0x198] ;  /* 0x0001980001167983 */ /* 0x000ee40000300800 */
[----:B------:R-:W-:Y:S01]  /*36ce0*/  STL [R1+0x304], R28 ;  /* 0x0003041c01007387 */ /* 0x000fe20000100800 */
[----:B------:R0:W-:Y:S01]  /*36cf0*/  STL [R1+0x1d84], R28 ;  /* 0x001d841c01007387 */ /* 0x0001e20000100800 */
[----:B------:R-:W3:Y:S01]  /*36d00*/  LDL.LU R27, [R1+0x224] ;  /* 0x00022400011b7983 */ /* 0x000ee20000300800 */
[----:B0-----:R-:W-:Y:S01]  /*36d10*/  IADD3 R28, R29, R24, RZ ;  /* 0x000000181d1c7210 */ /* 0x001fe20007ffe0ff */
[----:B------:R-:W-:-:S05]  /*36d20*/  LEA.HI R24, R18, 0x48, RZ, 0x1e ;  /* 0x0000004812187811 */ /* 0x000fca00078ff0ff */
[----:B------:R-:W-:Y:S01]  /*36d30*/  IMAD.IADD R29, R29, 0x1, R24 ;  /* 0x000000011d1d7824 */ /* 0x000fe200078e0218 */
[----:B----4-:R-:W-:-:S04]  /*36d40*/  ISETP.GT.U32.AND P4, PT, R5, R17, PT ;  /* 0x000000110500720c */ /* 0x010fc80003f84070 */
[----:B------:R-:W-:Y:S02]  /*36d50*/  ISETP.GT.U32.AND.EX P4, PT, R23, RZ, PT, P4 ;  /* 0x000000ff1700720c */ /* 0x000fe40003f84140 */
[C---:B------:R-:W-:Y:S02]  /*36d60*/  ISETP.GT.U32.AND P0, PT, R5.reuse, R16, PT ;  /* 0x000000100500720c */ /* 0x040fe40003f04070 */
[----:B------:R-:W-:Y:S02]  /*36d70*/  ISETP.GT.U32.AND P5, PT, R5, R6, PT ;  /* 0x000000060500720c */ /* 0x000fe40003fa4070 */
[----:B------:R-:W-:Y:S02]  /*36d80*/  FSEL R10, R15, -INF , !P4 ;  /* 0xff8000000f0a7808 */ /* 0x000fe40006000000 */
[----:B------:R-:W-:Y:S02]  /*36d90*/  ISETP.GT.U32.AND P3, PT, R5, R9, PT ;  /* 0x000000090500720c */ /* 0x000fe40003f64070 */
[----:B------:R-:W-:-:S02]  /*36da0*/  ISETP.GT.U32.AND.EX P0, PT, R23, RZ, PT, P0 ;  /* 0x000000ff1700720c */ /* 0x000fc40003f04100 */
[----:B------:R-:W-:Y:S01]  /*36db0*/  ISETP.GT.U32.AND.EX P5, PT, R23, RZ, PT, P5 ;  /* 0x000000ff1700720c */ /* 0x000fe20003fa4150 */
[----:B------:R0:W-:Y:S01]  /*36dc0*/  STL [R1+0x1d4], R10 ;  /* 0x0001d40a01007387 */ /* 0x0001e20000100800 */
[----:B------:R-:W-:Y:S02]  /*36dd0*/  FMUL R13, R13, c[0x0][0x188] ;  /* 0x000062000d0d7a20 */ /* 0x000fe40000400000 */
[----:B------:R-:W-:Y:S01]  /*36de0*/  FMUL R12, R12, c[0x0][0x188] ;  /* 0x000062000c0c7a20 */ /* 0x000fe20000400000 */
[----:B------:R-:W-:Y:S02]  /*36df0*/  ISETP.GT.U32.AND.EX P3, PT, R23, RZ, PT, P3 ;  /* 0x000000ff1700720c */ /* 0x000fe40003f64130 */
[C---:B------:R-:W-:Y:S02]  /*36e00*/  ISETP.GT.U32.AND P1, PT, R5.reuse, R11, PT ;  /* 0x0000000b0500720c */ /* 0x040fe40003f24070 */
[----:B------:R-:W-:Y:S02]  /*36e10*/  ISETP.GT.U32.AND P2, PT, R5, R7, PT ;  /* 0x000000070500720c */ /* 0x000fe40003f44070 */
[----:B------:R-:W-:Y:S01]  /*36e20*/  FSEL R13, R13, -INF , !P0 ;  /* 0xff8000000d0d7808 */ /* 0x000fe20004000000 */
[----:B0-----:R-:W-:Y:S01]  /*36e30*/  FMUL R10, R14, c[0x0][0x188] ;  /* 0x000062000e0a7a20 */ /* 0x001fe20000400000 */
[----:B------:R-:W-:-:S02]  /*36e40*/  FSEL R12, R12, -INF , !P5 ;  /* 0xff8000000c0c7808 */ /* 0x000fc40006800000 */
[C---:B------:R-:W-:Y:S02]  /*36e50*/  ISETP.GT.U32.AND P4, PT, R5.reuse, R2, PT ;  /* 0x000000020500720c */ /* 0x040fe40003f84070 */
[C---:B------:R-:W-:Y:S01]  /*36e60*/  ISETP.GT.U32.AND P0, PT, R5.reuse, R28, PT ;  /* 0x0000001c0500720c */ /* 0x040fe20003f04070 */
[C---:B------:R-:W-:Y:S01]  /*36e70*/  ISETP.GT.U32.AND P5, PT, R5.reuse, R29, PT ;  /* 0x0000001d0500720c */ /* 0x040fe20003fa4070 */
[----:B------:R-:W-:Y:S01]  /*36e80*/  FSEL R10, R10, -INF , !P3 ;  /* 0xff8000000a0a7808 */ /* 0x000fe20005800000 */
[----:B------:R-:W-:Y:S01]  /*36e90*/  ISETP.GT.U32.AND P3, PT, R5, R26, PT ;  /* 0x0000001a0500720c */ /* 0x000fe20003f64070 */
[----:B------:R-:W4:Y:S01]  /*36ea0*/  LDL.LU R18, [R1+0x22c] ;  /* 0x00022c0001127983 */ /* 0x000f220000300800 */
[----:B------:R-:W-:Y:S02]  /*36eb0*/  STL [R1+0x204], R13 ;  /* 0x0002040d01007387 */ /* 0x000fe40000100800 */
[----:B------:R-:W-:Y:S01]  /*36ec0*/  STL [R1+0x274], R12 ;  /* 0x0002740c01007387 */ /* 0x000fe20000100800 */
[C---:B------:R-:W-:Y:S01]  /*36ed0*/  ISETP.GT.U32.AND.EX P1, PT, R23.reuse, RZ, PT, P1 ;  /* 0x000000ff1700720c */ /* 0x040fe20003f24110 */
[----:B------:R0:W-:Y:S01]  /*36ee0*/  STL [R1+0x290], R10 ;  /* 0x0002900a01007387 */ /* 0x0001e20000100800 */
[----:B------:R-:W-:-:S02]  /*36ef0*/  ISETP.GT.U32.AND.EX P2, PT, R23, RZ, PT, P2 ;  /* 0x000000ff1700720c */ /* 0x000fc40003f44120 */
[C---:B------:R-:W-:Y:S02]  /*36f00*/  ISETP.GT.U32.AND.EX P4, PT, R23.reuse, RZ, PT, P4 ;  /* 0x000000ff1700720c */ /* 0x040fe40003f84140 */
[C---:B------:R-:W-:Y:S02]  /*36f10*/  ISETP.GT.U32.AND.EX P0, PT, R23.reuse, RZ, PT, P0 ;  /* 0x000000ff1700720c */ /* 0x040fe40003f04100 */
[C---:B------:R-:W-:Y:S02]  /*36f20*/  ISETP.GT.U32.AND.EX P5, PT, R23.reuse, RZ, PT, P5 ;  /* 0x000000ff1700720c */ /* 0x040fe40003fa4150 */
[----:B------:R-:W-:Y:S02]  /*36f30*/  ISETP.GT.U32.AND.EX P3, PT, R23, RZ, PT, P3 ;  /* 0x000000ff1700720c */ /* 0x000fe40003f64130 */
[----:B------:R-:W4:Y:S01]  /*36f40*/  LDL.LU R23, [R1+0x1f08] ;  /* 0x001f080001177983 */ /* 0x000f220000300800 */
[----:B--2---:R-:W-:-:S05]  /*36f50*/  FMUL R5, R25, c[0x0][0x188] ;  /* 0x0000620019057a20 */ /* 0x004fca0000400000 */
[----:B0-----:R-:W-:Y:S01]  /*36f60*/  FSEL R10, R5, -INF , !P1 ;  /* 0xff800000050a7808 */ /* 0x001fe20004800000 */
[----:B------:R-:W-:Y:S01]  /*36f70*/  FMUL R5, R21, c[0x0][0x188] ;  /* 0x0000620015057a20 */ /* 0x000fe20000400000 */
[----:B------:R-:W-:-:S03]  /*36f80*/  ISETP.GT.U32.AND P1, PT, R4, R17, PT ;  /* 0x000000110400720c */ /* 0x000fc60003f24070 */
[----:B------:R-:W-:Y:S01]  /*36f90*/  STL [R1+0x294], R10 ;  /* 0x0002940a01007387 */ /* 0x000fe20000100800 */
[----:B------:R-:W-:Y:S01]  /*36fa0*/  FSEL R5, R5, -INF , !P4 ;  /* 0xff80000005057808 */ /* 0x000fe20006000000 */
[----:B---3--:R-:W-:-:S05]  /*36fb0*/  FMUL R8, R8, c[0x0][0x188] ;  /* 0x0000620008087a20 */ /* 0x008fca0000400000 */
[----:B------:R-:W-:Y:S02]  /*36fc0*/  FSEL R8, R8, -INF , !P2 ;  /* 0xff80000008087808 */ /* 0x000fe40005000000 */
[C---:B------:R-:W-:Y:S01]  /*36fd0*/  ISETP.GT.U32.AND P4, PT, R4.reuse, R6, PT ;  /* 0x000000060400720c */ /* 0x040fe20003f84070 */
[----:B------:R-:W-:Y:S02]  /*36fe0*/  FMUL R21, R27, c[0x0][0x188] ;  /* 0x000062001b157a20 */ /* 0x000fe40000400000 */
[----:B------:R-:W-:Y:S01]  /*36ff0*/  STL [R1+0x298], R8 ;  /* 0x0002980801007387 */ /* 0x000fe20000100800 */
[----:B------:R-:W-:Y:S02]  /*37000*/  STL [R1+0x1ef8], R6 ;  /* 0x001ef80601007387 */ /* 0x000fe40000100800 */
[----:B------:R4:W-:Y:S02]  /*37010*/  STL [R1+0x2a8], R5 ;  /* 0x0002a80501007387 */ /* 0x0009e40000100800 */
[----:B------:R-:W-:Y:S01]  /*37020*/  FMUL R3, R3, c[0x0][0x188] ;  /* 0x0000620003037a20 */ /* 0x000fe20000400000 */
[----:B------:R-:W-:Y:S01]  /*37030*/  ISETP.GT.U32.AND P2, PT, R4, R16, PT ;  /* 0x000000100400720c */ /* 0x000fe20003f44070 */
[----:B------:R-:W-:Y:S01]  /*37040*/  STL [R1+0x1ef0], R9 ;  /* 0x001ef00901007387 */ /* 0x000fe20000100800 */
[C---:B------:R-:W-:Y:S01]  /*37050*/  ISETP.GT.U32.AND.EX P1, PT, R19.reuse, RZ, PT, P1 ;  /* 0x000000ff1300720c */ /* 0x040fe20003f24110 */
[----:B------:R-:W-:Y:S01]  /*37060*/  FMUL R0, R0, c[0x0][0x188] ;  /* 0x0000620000007a20 */ /* 0x000fe20000400000 */
[----:B------:R-:W-:-:S02]  /*37070*/  ISETP.GT.U32.AND.EX P2, PT, R19, RZ, PT, P2 ;  /* 0x000000ff1300720c */ /* 0x000fc40003f44120 */
[----:B------:R-:W-:Y:S02]  /*37080*/  FSEL R3, R3, -INF , !P1 ;  /* 0xff80000003037808 */ /* 0x000fe40004800000 */
[----:B------:R-:W-:Y:S01]  /*37090*/  FSEL R0, R0, -INF , !P2 ;  /* 0xff80000000007808 */ /* 0x000fe20005000000 */
[----:B------:R-:W-:Y:S02]  /*370a0*/  ISETP.GT.U32.AND P1, PT, R4, R2, PT ;  /* 0x000000020400720c */ /* 0x000fe40003f24070 */
[----:B----4-:R-:W-:Y:S02]  /*370b0*/  FMUL R5, R18, c[0x0][0x188] ;  /* 0x0000620012057a20 */ /* 0x010fe40000400000 */
[----:B------:R-:W-:-:S05]  /*370c0*/  FMUL R23, R23, c[0x0][0x188] ;  /* 0x0000620017177a20 */ /* 0x000fca0000400000 */
[----:B------:R-:W-:Y:S02]  /*370d0*/  FSEL R6, R23, -INF , !P0 ;  /* 0xff80000017067808 */ /* 0x000fe40004000000 */
[----:B------:R-:W-:-:S03]  /*370e0*/  FSEL R5, R5, -INF , !P5 ;  /* 0xff80000005057808 */ /* 0x000fc60006800000 */
[----:B------:R0:W-:Y:S01]  /*370f0*/  STL [R1+0x2b4], R6 ;  /* 0x0002b40601007387 */ /* 0x0001e20000100800 */
[----:B------:R1:W-:Y:S01]  /*37100*/  STL [R1+0x1eec], R11 ;  /* 0x001eec0b01007387 */ /* 0x0003e20000100800 */
[----:B0-----:R-:W-:-:S05]  /*37110*/  FSEL R6, R21, -INF , !P3 ;  /* 0xff80000015067808 */ /* 0x001fca0005800000 */
[----:B------:R-:W-:Y:S01]  /*37120*/  STL [R1+0x2bc], R6 ;  /* 0x0002bc0601007387 */ /* 0x000fe20000100800 */
[----:B------:R-:W-:Y:S02]  /*37130*/  STL [R1+0x2c4], R5 ;  /* 0x0002c40501007387 */ /* 0x000fe40000100800 */
[----:B------:R0:W-:Y:S02]  /*37140*/  STL [R1+0x198], R3 ;  /* 0x0001980301007387 */ /* 0x0001e40000100800 */
[----:B------:R-:W2:Y:S01]  /*37150*/  LDL.LU R10, [R1+0x280] ;  /* 0x00028000010a7983 */ /* 0x000ea20000300800 */
[----:B------:R-:W3:Y:S01]  /*37160*/  LDL.LU R25, [R1+0x284] ;  /* 0x0002840001197983 */ /* 0x000ee20000300800 */
[----:B------:R4:W-:Y:S02]  /*37170*/  STL [R1+0x1cc], R0 ;  /* 0x0001cc0001007387 */ /* 0x0009e40000100800 */
[----:B------:R-:W2:Y:S01]  /*37180*/  LDL.LU R24, [R1+0x288] ;  /* 0x0002880001187983 */ /* 0x000ea20000300800 */
[C---:B------:R-:W-:Y:S01]  /*37190*/  ISETP.GT.U32.AND P0, PT, R4.reuse, R9, PT ;  /* 0x000000090400720c */ /* 0x040fe20003f04070 */
[----:B------:R-:W2:Y:S01]  /*371a0*/  LDL.LU R12, [R1+0x28c] ;  /* 0x00028c00010c7983 */ /* 0x000ea20000300800 */
[----:B------:R-:W-:Y:S01]  /*371b0*/  ISETP.GT.U32.AND P3, PT, R4, R11, PT ;  /* 0x0000000b0400720c */ /* 0x000fe20003f64070 */
[----:B------:R-:W2:Y:S02]  /*371c0*/  LDL.LU R9, [R1+0x220] ;  /* 0x0002200001097983 */ /* 0x000ea40000300800 */
[----:B-1----:R-:W2:Y:S01]  /*371d0*/  LDL.LU R11, [R1+0x228] ;  /* 0x00022800010b7983 */ /* 0x002ea20000300800 */
[----:B------:R-:W2:Y:S01]  /*371e0*/  LDL.LU R13, [R1+0x1f0] ;  /* 0x0001f000010d7983 */ /* 0x000ea20000300800 */
[----:B------:R-:W2:Y:S02]  /*371f0*/  LDL.LU R14, [R1+0x1f4] ;  /* 0x0001f400010e7983 */ /* 0x000ea40000300800 */
[----:B------:R-:W2:Y:S02]  /*37200*/  LDL.LU R15, [R1+0x1f8] ;  /* 0x0001f800010f7983 */ /* 0x000ea40000300800 */
[----:B------:R-:W2:Y:S01]  /*37210*/  LDL.LU R8, [R1+0x1fc] ;  /* 0x0001fc0001087983 */ /* 0x000ea20000300800 */
[----:B0-----:R-:W2:Y:S01]  /*37220*/  LDL.LU R3, [R1+0x110] ;  /* 0x0001100001037983 */ /* 0x001ea20000300800 */
[----:B------:R-:W2:Y:S02]  /*37230*/  LDL.LU R2, [R1+0x114] ;  /* 0x0001140001027983 */ /* 0x000ea40000300800 */
[----:B------:R-:W2:Y:S02]  /*37240*/  LDL.LU R17, [R1+0x118] ;  /* 0x0001180001117983 */ /* 0x000ea40000300800 */
[----:B------:R-:W2:Y:S01]  /*37250*/  LDL.LU R16, [R1+0x11c] ;  /* 0x00011c0001107983 */ /* 0x000ea20000300800 */
[----:B----4-:R-:W4:Y:S01]  /*37260*/  LDL.LU R0, [R1+0xc0] ;  /* 0x0000c00001007983 */ /* 0x010f220000300800 */
[----:B------:R-:W2:Y:S02]  /*37270*/  LDL.LU R18, [R1+0xc8] ;  /* 0x0000c80001127983 */ /* 0x000ea40000300800 */
[----:B------:R-:W2:Y:S02]  /*37280*/  LDL.LU R27, [R1+0xa0] ;  /* 0x0000a000011b7983 */ /* 0x000ea40000300800 */
[----:B------:R-:W-:Y:S01]  /*37290*/  FMUL R20, R20, c[0x0][0x188] ;  /* 0x0000620014147a20 */ /* 0x000fe20000400000 */
[----:B------:R-:W2:Y:S01]  /*372a0*/  LDL.LU R23, [R1+0xa4] ;  /* 0x0000a40001177983 */ /* 0x000ea20000300800 */
[----:B------:R-:W-:Y:S01]  /*372b0*/  ISETP.GT.U32.AND.EX P4, PT, R19, RZ, PT, P4 ;  /* 0x000000ff1300720c */ /* 0x000fe20003f84140 */
[----:B------:R-:W2:Y:S02]  /*372c0*/  LDL.LU R21, [R1+0xa8] ;  /* 0x0000a80001157983 */ /* 0x000ea40000300800 */
[----:B------:R-:W2:Y:S01]  /*372d0*/  LDL.LU R6, [R1+0xac] ;  /* 0x0000ac0001067983 */ /* 0x000ea20000300800 */
[----:B------:R-:W-:-:S02]  /*372e0*/  FSEL R5, R20, -INF , !P4 ;  /* 0xff80000014057808 */ /* 0x000fc40006000000 */
[----:B------:R-:W2:Y:S01]  /*372f0*/  LDL.LU R20, [R1+0x1f04] ;  /* 0x001f040001147983 */ /* 0x000ea20000300800 */
[----:B------:R-:W-:Y:S01]  /*37300*/  FMUL R22, R22, c[0x0][0x188] ;  /* 0x0000620016167a20 */ /* 0x000fe20000400000 */
[C---:B------:R-:W-:Y:S01]  /*37310*/  ISETP.GT.U32.AND.EX P0, PT, R19.reuse, RZ, PT, P0 ;  /* 0x000000ff1300720c */ /* 0x040fe20003f04100 */
[----:B------:R0:W-:Y:S03]  /*37320*/  STL [R1+0x200], R5 ;  /* 0x0002000501007387 */ /* 0x0001e60000100800 */
[----:B0-----:R-:W-:Y:S02]  /*37330*/  FSEL R5, R22, -INF , !P0 ;  /* 0xff80000016057808 */ /* 0x001fe40004000000 */
[----:B------:R-:W3:Y:S01]  /*37340*/  LDL.LU R22, [R1+0x1f00] ;  /* 0x001f000001167983 */ /* 0x000ee20000300800 */
[----:B------:R-:W-:Y:S02]  /*37350*/  ISETP.GT.U32.AND.EX P3, PT, R19, RZ, PT, P3 ;  /* 0x000000ff1300720c */ /* 0x000fe40003f64130 */
[----:B------:R-:W-:Y:S01]  /*37360*/  STL [R1+0x22c], R5 ;  /* 0x00022c0501007387 */ /* 0x000fe20000100800 */
[----:B------:R-:W-:-:S02]  /*37370*/  ISETP.GT.U32.AND P5, PT, R4, R7, PT ;  /* 0x000000070400720c */ /* 0x000fc40003fa4070 */
[C---:B------:R-:W-:Y:S02]  /*37380*/  ISETP.GT.U32.AND P2, PT, R4.reuse, R28, PT ;  /* 0x0000001c0400720c */ /* 0x040fe40003f44070 */
[C---:B------:R-:W-:Y:S02]  /*37390*/  ISETP.GT.U32.AND P4, PT, R4.reuse, R29, PT ;  /* 0x0000001d0400720c */ /* 0x040fe40003f84070 */
[----:B------:R-:W-:Y:S02]  /*373a0*/  ISETP.GT.U32.AND P0, PT, R4, R26, PT ;  /* 0x0000001a0400720c */ /* 0x000fe40003f04070 */
[C---:B------:R-:W-:Y:S02]  /*373b0*/  ISETP.GT.U32.AND.EX P5, PT, R19.reuse, RZ, PT, P5 ;  /* 0x000000ff1300720c */ /* 0x040fe40003fa4150 */
[C---:B------:R-:W-:Y:S02]  /*373c0*/  ISETP.GT.U32.AND.EX P1, PT, R19.reuse, RZ, PT, P1 ;  /* 0x000000ff1300720c */ /* 0x040fe40003f24110 */
[----:B------:R-:W-:-:S02]  /*373d0*/  ISETP.GT.U32.AND.EX P2, PT, R19, RZ, PT, P2 ;  /* 0x000000ff1300720c */ /* 0x000fc40003f44120 */
[C---:B------:R-:W-:Y:S02]  /*373e0*/  ISETP.GT.U32.AND.EX P4, PT, R19.reuse, RZ, PT, P4 ;  /* 0x000000ff1300720c */ /* 0x040fe40003f84140 */
[----:B------:R-:W-:Y:S01]  /*373f0*/  ISETP.GT.U32.AND.EX P0, PT, R19, RZ, PT, P0 ;  /* 0x000000ff1300720c */ /* 0x000fe20003f04100 */
[----:B----4-:R-:W-:-:S05]  /*37400*/  FMUL R0, R0, c[0x0][0x188] ;  /* 0x0000620000007a20 */ /* 0x010fca0000400000 */
[----:B------:R-:W-:-:S05]  /*37410*/  FSEL R0, R0, -INF , !P3 ;  /* 0xff80000000007808 */ /* 0x000fca0005800000 */
[----:B------:R0:W-:Y:S04]  /*37420*/  STL [R1+0x224], R0 ;  /* 0x0002240001007387 */ /* 0x0001e80000100800 */
[----:B0-----:R-:W4:Y:S01]  /*37430*/  LDL.LU R0, [R1+0x1efc] ;  /* 0x001efc0001007983 */ /* 0x001f220000300800 */
[----:B--2---:R-:W-:Y:S02]  /*37440*/  FMUL R19, R6, c[0x0][0x188] ;  /* 0x0000620006137a20 */ /* 0x004fe40000400000 */
[----:B------:R-:W0:Y:S02]  /*37450*/  S2R R6, SR_TID.X ;  /* 0x0000000000067919 */ /* 0x000e240000002100 */
[----:B------:R-:W-:Y:S02]  /*37460*/  FMUL R5, R20, c[0x0][0x188] ;  /* 0x0000620014057a20 */ /* 0x000fe40000400000 */
[----:B------:R-:W1:Y:S01]  /*37470*/  S2R R20, SR_CTAID.X ;  /* 0x0000000000147919 */ /* 0x000e620000002500 */
[----:B---3--:R-:W-:-:S02]  /*37480*/  FMUL R4, R22, c[0x0][0x188] ;  /* 0x0000620016047a20 */ /* 0x008fc40000400000 */
[----:B------:R-:W-:-:S05]  /*37490*/  FMUL R18, R18, c[0x0][0x188] ;  /* 0x0000620012127a20 */ /* 0x000fca0000400000 */
[----:B------:R-:W-:Y:S02]  /*374a0*/  FSEL R18, R18, -INF , !P5 ;  /* 0xff80000012127808 */ /* 0x000fe40006800000 */
[----:B0-----:R-:W-:Y:S02]  /*374b0*/  LOP3.LUT R22, R6, 0x1c, RZ, 0xc0, !PT ;  /* 0x0000001c06167812 */ /* 0x001fe400078ec0ff */
[----:B-1----:R-:W-:Y:S02]  /*374c0*/  SHF.L.U32 R20, R20, 0x7, RZ ;  /* 0x0000000714147819 */ /* 0x002fe400000006ff */
[C---:B------:R-:W-:Y:S02]  /*374d0*/  LEA.HI R6, R22.reuse, 0x8, RZ, 0x1e ;  /* 0x0000000816067811 */ /* 0x040fe400078ff0ff */
[----:B------:R-:W-:Y:S02]  /*374e0*/  LEA.HI R22, R22, R20, RZ, 0x1e ;  /* 0x0000001416167211 */ /* 0x000fe400078ff0ff */
[----:B------:R-:W-:-:S02]  /*374f0*/  IADD3 R20, R20, R6, RZ ;  /* 0x0000000614147210 */ /* 0x000fc40007ffe0ff */
[----:B------:R-:W2:Y:S01]  /*37500*/  LDL.LU R6, [R1+0x1ef8] ;  /* 0x001ef80001067983 */ /* 0x000ea20000300800 */
[----:B------:R0:W-:Y:S03]  /*37510*/  STL [R1+0x27c], R18 ;  /* 0x00027c1201007387 */ /* 0x0001e60000100800 */
[----:B0-----:R-:W3:Y:S01]  /*37520*/  LDL.LU R18, [R1+0x1ef4] ;  /* 0x001ef40001127983 */ /* 0x001ee20000300800 */
[----:B------:R-:W-:Y:S02]  /*37530*/  FMUL R9, R9, c[0x0][0x188] ;  /* 0x0000620009097a20 */ /* 0x000fe40000400000 */
[----:B------:R-:W-:Y:S01]  /*37540*/  FMUL R11, R11, c[0x0][0x188] ;  /* 0x000062000b0b7a20 */ /* 0x000fe20000400000 */
[CC--:B----4-:R-:W-:Y:S02]  /*37550*/  ISETP.GT.U32.AND P3, PT, R0.reuse, R22.reuse, PT ;  /* 0x000000160000720c */ /* 0x0d0fe40003f64070 */
[----:B------:R-:W-:Y:S01]  /*37560*/  ISETP.GE.U32.AND P5, PT, R0, R22, PT ;  /* 0x000000160000720c */ /* 0x000fe20003fa6070 */
[----:B------:R-:W-:Y:S01]  /*37570*/  FSEL R22, R5, -INF , !P1 ;  /* 0xff80000005167808 */ /* 0x000fe20004800000 */
[----:B------:R-:W-:Y:S01]  /*37580*/  FSEL R5, R4, -INF , !P2 ;  /* 0xff80000004057808 */ /* 0x000fe20005000000 */
[----:B------:R-:W-:-:S03]  /*37590*/  FSEL R4, R9, -INF , !P0 ;  /* 0xff80000009047808 */ /* 0x000fc60004000000 */
[----:B------:R-:W-:Y:S01]  /*375a0*/  STL [R1+0x288], R22 ;  /* 0x0002881601007387 */ /* 0x000fe20000100800 */
[----:B------:R-:W-:Y:S02]  /*375b0*/  STL [R1+0x2a0], R5 ;  /* 0x0002a00501007387 */ /* 0x000fe40000100800 */
[----:B------:R-:W4:Y:S02]  /*375c0*/  LDL.LU R9, [R1+0x1ef0] ;  /* 0x001ef00001097983 */ /* 0x000f240000300800 */
[----:B------:R0:W-:Y:S02]  /*375d0*/  STL [R1+0x2ac], R4 ;  /* 0x0002ac0401007387 */ /* 0x0001e40000100800 */
[----:B0-----:R-:W-:Y:S02]  /*375e0*/  FSEL R4, R11, -INF , !P4 ;  /* 0xff8000000b047808 */ /* 0x001fe40006000000 */
[----:B------:R-:W4:Y:S01]  /*375f0*/  LDL.LU R11, [R1+0x1eec] ;  /* 0x001eec00010b7983 */ /* 0x000f220000300800 */
[----:B------:R-:W-:-:S02]  /*37600*/  FMUL R10, R10, c[0x0][0x188] ;  /* 0x000062000a0a7a20 */ /* 0x000fc40000400000 */
[----:B------:R0:W-:Y:S02]  /*37610*/  STL [R1+0x2b0], R4 ;  /* 0x0002b00401007387 */ /* 0x0001e40000100800 */
[----:B------:R-:W-:Y:S01]  /*37620*/  FMUL R25, R25, c[0x0][0x188] ;  /* 0x0000620019197a20 */ /* 0x000fe20000400000 */
[-C--:B------:R-:W-:Y:S01]  /*37630*/  ISETP.GT.U32.AND P1, PT, R0, R20.reuse, PT ;  /* 0x000000140000720c */ /* 0x080fe20003f24070 */
[----:B------:R-:W-:Y:S01]  /*37640*/  FMUL R24, R24, c[0x0][0x188] ;  /* 0x0000620018187a20 */ /* 0x000fe20000400000 */
[----:B------:R-:W-:Y:S01]  /*37650*/  ISETP.GE.U32.AND P2, PT, R0, R20, PT ;  /* 0x000000140000720c */ /* 0x000fe20003f46070 */
[----:B------:R-:W-:Y:S01]  /*37660*/  FMUL R12, R12, c[0x0][0x188] ;  /* 0x000062000c0c7a20 */ /* 0x000fe20000400000 */
[C---:B---3--:R-:W-:Y:S02]  /*37670*/  ISETP.GT.U32.AND.EX P3, PT, R18.reuse, RZ, PT, P3 ;  /* 0x000000ff1200720c */ /* 0x048fe40003f64130 */
[----:B------:R-:W-:Y:S02]  /*37680*/  ISETP.GE.U32.AND.EX P5, PT, R18, RZ, PT, P5 ;  /* 0x000000ff1200720c */ /* 0x000fe40003fa6150 */
[----:B0-----:R-:W-:-:S02]  /*37690*/  FSEL R4, R10, -INF , !P3 ;  /* 0xff8000000a047808 */ /* 0x001fc40005800000 */
[----:B------:R-:W3:Y:S03]  /*376a0*/  LDL.LU R10, [R1+0x1ee8] ;  /* 0x001ee800010a7983 */ /* 0x000ee60000300800 */
[----:B------:R0:W-:Y:S01]  /*376b0*/  STL [R1+0xa8], R4 ;  /* 0x0000a80401007387 */ /* 0x0001e20000100800 */
[C---:B------:R-:W-:Y:S02]  /*376c0*/  ISETP.GT.U32.AND.EX P1, PT, R18.reuse, RZ, PT, P1 ;  /* 0x000000ff1200720c */ /* 0x040fe40003f24110 */
[----:B------:R-:W-:Y:S02]  /*376d0*/  ISETP.GE.U32.AND.EX P2, PT, R18, RZ, PT, P2 ;  /* 0x000000ff1200720c */ /* 0x000fe40003f46120 */
[----:B0-----:R-:W-:Y:S02]  /*376e0*/  FSEL R4, R25, -INF , !P5 ;  /* 0xff80000019047808 */ /* 0x001fe40006800000 */
[----:B------:R-:W3:Y:S03]  /*376f0*/  LDL.LU R25, [R1+0x1ee4] ;  /* 0x001ee40001197983 */ /* 0x000ee60000300800 */
[----:B------:R0:W-:Y:S01]  /*37700*/  STL [R1+0xc0], R4 ;  /* 0x0000c00401007387 */ /* 0x0001e20000100800 */
[----:B--2---:R-:W-:Y:S01]  /*37710*/  ISETP.GT.U32.AND P0, PT, R0, R6, PT ;  /* 0x000000060000720c */ /* 0x004fe20003f04070 */
[----:B------:R-:W-:Y:S01]  /*37720*/  FMUL R13, R13, c[0x0][0x188] ;  /* 0x000062000d0d7a20 */ /* 0x000fe20000400000 */
[----:B0-----:R-:W-:-:S02]  /*37730*/  FSEL R4, R24, -INF , !P1 ;  /* 0xff80000018047808 */ /* 0x001fc40004800000 */
[----:B------:R-:W2:Y:S03]  /*37740*/  LDL.LU R24, [R1+0x1ee0] ;  /* 0x001ee00001187983 */ /* 0x000ea60000300800 */
[----:B------:R0:W-:Y:S01]  /*37750*/  STL [R1+0xc8], R4 ;  /* 0x0000c80401007387 */ /* 0x0001e20000100800 */
[----:B------:R-:W-:Y:S02]  /*37760*/  ISETP.GT.U32.AND.EX P0, PT, R18, RZ, PT, P0 ;  /* 0x000000ff1200720c */ /* 0x000fe40003f04100 */
[----:B------:R-:W-:Y:S01]  /*37770*/  ISETP.GE.U32.AND P4, PT, R0, R6, PT ;  /* 0x000000060000720c */ /* 0x000fe20003f86070 */
[----:B------:R-:W-:Y:S01]  /*37780*/  FMUL R14, R14, c[0x0][0x188] ;  /* 0x000062000e0e7a20 */ /* 0x000fe20000400000 */
[----:B0-----:R-:W-:Y:S02]  /*37790*/  FSEL R4, R12, -INF , !P2 ;  /* 0xff8000000c047808 */ /* 0x001fe40005000000 */
[----:B------:R-:W2:Y:S03]  /*377a0*/  LDL.LU R12, [R1+0x1edc] ;  /* 0x001edc00010c7983 */ /* 0x000ea60000300800 */
[----:B------:R0:W-:Y:S01]  /*377b0*/  STL [R1+0x128], R4 ;  /* 0x0001280401007387 */ /* 0x0001e20000100800 */
[----:B------:R-:W-:Y:S01]  /*377c0*/  ISETP.GE.U32.AND.EX P4, PT, R18, RZ, PT, P4 ;  /* 0x000000ff1200720c */ /* 0x000fe20003f86140 */
[----:B------:R-:W-:Y:S01]  /*377d0*/  FMUL R15, R15, c[0x0][0x188] ;  /* 0x000062000f0f7a20 */ /* 0x000fe20000400000 */
[----:B0-----:R-:W-:-:S02]  /*377e0*/  FSEL R4, R13, -INF , !P0 ;  /* 0xff8000000d047808 */ /* 0x001fc40004000000 */
[----:B------:R-:W2:Y:S03]  /*377f0*/  LDL.LU R13, [R1+0x1ed8] ;  /* 0x001ed800010d7983 */ /* 0x000ea60000300800 */
[----:B------:R0:W-:Y:S02]  /*37800*/  STL [R1+0x190], R4 ;  /* 0x0001900401007387 */ /* 0x0001e40000100800 */
[----:B------:R-:W-:Y:S01]  /*37810*/  FMUL R8, R8, c[0x0][0x188] ;  /* 0x0000620008087a20 */ /* 0x000fe20000400000 */
[----:B0-----:R-:W-:Y:S02]  /*37820*/  FSEL R4, R14, -INF , !P4 ;  /* 0xff8000000e047808 */ /* 0x001fe40006000000 */
[----:B------:R-:W2:Y:S03]  /*37830*/  LDL.LU R14, [R1+0x1ed4] ;  /* 0x001ed400010e7983 */ /* 0x000ea60000300800 */
[----:B------:R0:W-:Y:S02]  /*37840*/  STL [R1+0x194], R4 ;  /* 0x0001940401007387 */ /* 0x0001e40000100800 */
[----:B------:R-:W-:-:S02]  /*37850*/  FMUL R3, R3, c[0x0][0x188] ;  /* 0x0000620003037a20 */ /* 0x000fc40000400000 */
[----:B------:R-:W-:Y:S01]  /*37860*/  FMUL R2, R2, c[0x0][0x188] ;  /* 0x0000620002027a20 */ /* 0x000fe20000400000 */
[----:B------:R-:W1:Y:S02]  /*37870*/  S2R R20, SR_TID.X ;  /* 0x0000000000147919 */ /* 0x000e640000002100 */
[----:B-1----:R-:W-:Y:S02]  /*37880*/  LOP3.LUT R22, R20, 0x1c, RZ, 0xc0, !PT ;  /* 0x0000001c14167812 */ /* 0x002fe400078ec0ff */
[----:B------:R-:W1:Y:S01]  /*37890*/  S2R R20, SR_CTAID.X ;  /* 0x0000000000147919 */ /* 0x000e620000002500 */
[CC--:B----4-:R-:W-:Y:S02]  /*378a0*/  ISETP.GT.U32.AND P3, PT, R0.reuse, R9.reuse, PT ;  /* 0x000000090000720c */ /* 0x0d0fe40003f64070 */
[----:B------:R-:W-:Y:S02]  /*378b0*/  ISETP.GE.U32.AND P5, PT, R0, R9, PT ;  /* 0x000000090000720c */ /* 0x000fe40003fa6070 */
[----:B------:R-:W-:-:S02]  /*378c0*/  ISETP.GT.U32.AND.EX P3, PT, R18, RZ, PT, P3 ;  /* 0x000000ff1200720c */ /* 0x000fc40003f64130 */
[----:B------:R-:W-:Y:S02]  /*378d0*/  ISETP.GE.U32.AND.EX P5, PT, R18, RZ, PT, P5 ;  /* 0x000000ff1200720c */ /* 0x000fe40003fa6150 */
[----:B0-----:R-:W-:Y:S02]  /*378e0*/  FSEL R4, R15, -INF , !P3 ;  /* 0xff8000000f047808 */ /* 0x001fe40005800000 */
[----:B------:R-:W4:Y:S03]  /*378f0*/  LDL.LU R15, [R1+0x1ed0] ;  /* 0x001ed000010f7983 */ /* 0x000f260000300800 */
[----:B------:R0:W-:Y:S01]  /*37900*/  STL [R1+0x1c4], R4 ;  /* 0x0001c40401007387 */ /* 0x0001e20000100800 */
[CC--:B------:R-:W-:Y:S02]  /*37910*/  ISETP.GT.U32.AND P1, PT, R0.reuse, R11.reuse, PT ;  /* 0x0000000b0000720c */ /* 0x0c0fe40003f24070 */
[----:B------:R-:W-:-:S02]  /*37920*/  ISETP.GE.U32.AND P2, PT, R0, R11, PT ;  /* 0x0000000b0000720c */ /* 0x000fc40003f46070 */
[----:B------:R-:W-:Y:S02]  /*37930*/  ISETP.GT.U32.AND.EX P1, PT, R18, RZ, PT, P1 ;  /* 0x000000ff1200720c */ /* 0x000fe40003f24110 */
[----:B0-----:R-:W-:Y:S02]  /*37940*/  FSEL R4, R8, -INF , !P5 ;  /* 0xff80000008047808 */ /* 0x001fe40006800000 */
[----:B------:R-:W2:Y:S03]  /*37950*/  LDL.LU R8, [R1+0x1ecc] ;  /* 0x001ecc0001087983 */ /* 0x000ea60000300800 */
[----:B------:R0:W-:Y:S01]  /*37960*/  STL [R1+0x1c8], R4 ;  /* 0x0001c80401007387 */ /* 0x0001e20000100800 */
[----:B------:R-:W-:Y:S02]  /*37970*/  ISETP.GE.U32.AND.EX P2, PT, R18, RZ, PT, P2 ;  /* 0x000000ff1200720c */ /* 0x000fe40003f46120 */
[----:B0-----:R-:W-:-:S02]  /*37980*/  FSEL R4, R3, -INF , !P1 ;  /* 0xff80000003047808 */ /* 0x001fc40004800000 */
[----:B------:R-:W2:Y:S03]  /*37990*/  LDL.LU R3, [R1+0x1ec8] ;  /* 0x001ec80001037983 */ /* 0x000ea60000300800 */
[----:B------:R0:W-:Y:S02]  /*379a0*/  STL [R1+0x1e0], R4 ;  /* 0x0001e00401007387 */ /* 0x0001e40000100800 */
[----:B0-----:R-:W-:Y:S02]  /*379b0*/  FSEL R4, R2, -INF , !P2 ;  /* 0xff80000002047808 */ /* 0x001fe40005000000 */
[----:B------:R-:W2:Y:S01]  /*379c0*/  LDL.LU R2, [R1+0x1ec4] ;  /* 0x001ec40001027983 */ /* 0x000ea20000300800 */
[----:B-1----:R-:W-:Y:S01]  /*379d0*/  IMAD.SHL.U32 R20, R20, 0x80, RZ ;  /* 0x0000008014147824 */ /* 0x002fe200078e00ff */
[----:B------:R-:W-:-:S04]  /*379e0*/  LEA.HI R22, R22, 0x30, RZ, 0x1e ;  /* 0x0000003016167811 */ /* 0x000fc800078ff0ff */
[----:B------:R-:W-:Y:S02]  /*379f0*/  IADD3 R20, R20, R22, RZ ;  /* 0x0000001614147210 */ /* 0x000fe40007ffe0ff */
[----:B------:R-:W0:Y:S02]  /*37a00*/  S2R R22, SR_CTAID.X ;  /* 0x0000000000167919 */ /* 0x000e240000002500 */
[CC--:B------:R-:W-:Y:S02]  /*37a10*/  ISETP.GT.U32.AND P3, PT, R0.reuse, R20.reuse, PT ;  /* 0x000000140000720c */ /* 0x0c0fe40003f64070 */
[----:B------:R-:W-:Y:S02]  /*37a20*/  ISETP.GE.U32.AND P5, PT, R0, R20, PT ;  /* 0x000000140000720c */ /* 0x000fe40003fa6070 */
[----:B------:R-:W1:Y:S01]  /*37a30*/  S2R R20, SR_TID.X ;  /* 0x0000000000147919 */ /* 0x000e620000002100 */
[----:B0-----:R-:W-:Y:S02]  /*37a40*/  SHF.L.U32 R22, R22, 0x7, RZ ;  /* 0x0000000716167819 */ /* 0x001fe400000006ff */
[----:B-1----:R-:W-:-:S04]  /*37a50*/  LOP3.LUT R20, R20, 0x1c, RZ, 0xc0, !PT ;  /* 0x0000001c14147812 */ /* 0x002fc800078ec0ff */
[----:B------:R-:W-:Y:S02]  /*37a60*/  LEA.HI R20, R20, R22, RZ, 0x1e ;  /* 0x0000001614147211 */ /* 0x000fe400078ff0ff */
[----:B------:R-:W0:Y:S01]  /*37a70*/  S2R R22, SR_TID.X ;  /* 0x0000000000167919 */ /* 0x000e220000002100 */
[----:B------:R-:W-:Y:S01]  /*37a80*/  ISETP.GT.U32.AND P0, PT, R0, R7, PT ;  /* 0x000000070000720c */ /* 0x000fe20003f04070 */
[----:B------:R-:W-:Y:S01]  /*37a90*/  FMUL R17, R17, c[0x0][0x188] ;  /* 0x0000620011117a20 */ /* 0x000fe20000400000 */
[----:B------:R-:W-:Y:S02]  /*37aa0*/  IADD3 R20, R20, 0x78, RZ ;  /* 0x0000007814147810 */ /* 0x000fe40007ffe0ff */
[----:B------:R-:W-:Y:S01]  /*37ab0*/  ISETP.GT.U32.AND.EX P0, PT, R18, RZ, PT, P0 ;  /* 0x000000ff1200720c */ /* 0x000fe20003f04100 */
[----:B------:R1:W-:Y:S03]  /*37ac0*/  STL [R1+0x1e4], R4 ;  /* 0x0001e40401007387 */ /* 0x0003e60000100800 */
[----:B-1----:R-:W-:Y:S01]  /*37ad0*/  FSEL R4, R17, -INF , !P0 ;  /* 0xff80000011047808 */ /* 0x002fe20004000000 */
[----:B------:R-:W-:Y:S01]  /*37ae0*/  ISETP.GE.U32.AND P0, PT, R0, R20, PT ;  /* 0x000000140000720c */ /* 0x000fe20003f06070 */
[----:B------:R-:W4:Y:S01]  /*37af0*/  LDL.LU R17, [R1+0x1ec0] ;  /* 0x001ec00001117983 */ /* 0x000f220000300800 */
[----:B0-----:R-:W-:-:S03]  /*37b00*/  LOP3.LUT R5, R22, 0x1c, RZ, 0xc0, !PT ;  /* 0x0000001c16057812 */ /* 0x001fc600078ec0ff */
[----:B------:R-:W0:Y:S04]  /*37b10*/  S2R R22, SR_CTAID.X ;  /* 0x0000000000167919 */ /* 0x000e280000002500 */
[----:B------:R-:W1:Y:S04]  /*37b20*/  S2R R20, SR_CTAID.X ;  /* 0x0000000000147919 */ /* 0x000e680000002500 */
[----:B------:R0:W-:Y:S01]  /*37b30*/  STL [R1+0x1fc], R4 ;  /* 0x0001fc0401007387 */ /* 0x0001e20000100800 */
[----:B------:R-:W-:Y:S01]  /*37b40*/  ISETP.GE.U32.AND P4, PT, R0, R7, PT ;  /* 0x000000070000720c */ /* 0x000fe20003f86070 */
[----:B------:R-:W-:-:S02]  /*37b50*/  FMUL R16, R16, c[0x0][0x188] ;  /* 0x0000620010107a20 */ /* 0x000fc40000400000 */
[----:B------:R-:W-:Y:S01]  /*37b60*/  FMUL R23, R23, c[0x0][0x188] ;  /* 0x0000620017177a20 */ /* 0x000fe20000400000 */
[C---:B------:R-:W-:Y:S02]  /*37b70*/  ISETP.GE.U32.AND.EX P4, PT, R18.reuse, RZ, PT, P4 ;  /* 0x000000ff1200720c */ /* 0x040fe40003f86140 */
[----:B------:R-:W-:Y:S01]  /*37b80*/  ISETP.GE.U32.AND.EX P5, PT, R18, RZ, PT, P5 ;  /* 0x000000ff1200720c */ /* 0x000fe20003fa6150 */
[----:B0-----:R-:W-:Y:S01]  /*37b90*/  IMAD.SHL.U32 R22, R22, 0x80, RZ ;  /* 0x0000008016167824 */ /* 0x001fe200078e00ff */
[----:B-1----:R-:W-:-:S04]  /*37ba0*/  SHF.L.U32 R20, R20, 0x7, RZ ;  /* 0x0000000714147819 */ /* 0x002fc800000006ff */
[C---:B------:R-:W-:Y:S01]  /*37bb0*/  LEA.HI R4, R5.reuse, R22, RZ, 0x1e ;  /* 0x0000001605047211 */ /* 0x040fe200078ff0ff */
[C---:B------:R-:W-:Y:S01]  /*37bc0*/  LEA.HI R22, R5.reuse, 0x68, RZ, 0x1e ;  /* 0x0000006805167811 */ /* 0x040fe200078ff0ff */
[----:B------:R-:W-:Y:S02]  /*37bd0*/  LEA.HI R5, R5, 0x60, RZ, 0x1e ;  /* 0x0000006005057811 */ /* 0x000fe400078ff0ff */
[----:B------:R-:W-:Y:S02]  /*37be0*/  IADD3 R4, R4, 0x70, RZ ;  /* 0x0000007004047810 */ /* 0x000fe40007ffe0ff */
[C---:B------:R-:W-:Y:S01]  /*37bf0*/  IADD3 R22, R20.reuse, R22, RZ ;  /* 0x0000001614167210 */ /* 0x040fe20007ffe0ff */
[----:B------:R-:W-:Y:S01]  /*37c00*/  IMAD.IADD R20, R20, 0x1, R5 ;  /* 0x0000000114147824 */ /* 0x000fe200078e0205 */
[----:B------:R-:W-:Y:S01]  /*37c10*/  FSEL R16, R16, -INF , !P4 ;  /* 0xff80000010107808 */ /* 0x000fe20006000000 */
[----:B------:R-:W-:Y:S01]  /*37c20*/  ISETP.GE.U32.AND P4, PT, R0, R4, PT ;  /* 0x000000040000720c */ /* 0x000fe20003f86070 */
[----:B------:R-:W-:-:S02]  /*37c30*/  FSEL R4, R23, -INF , !P5 ;  /* 0xff80000017047808 */ /* 0x000fc40006800000 */
[----:B------:R-:W-:Y:S02]  /*37c40*/  ISETP.GE.U32.AND P5, PT, R0, R20, PT ;  /* 0x000000140000720c */ /* 0x000fe40003fa6070 */
[----:B------:R-:W0:Y:S01]  /*37c50*/  S2R R20, SR_TID.X ;  /* 0x0000000000147919 */ /* 0x000e220000002100 */
[----:B------:R-:W-:Y:S01]  /*37c60*/  FMUL R27, R27, c[0x0][0x188] ;  /* 0x000062001b1b7a20 */ /* 0x000fe20000400000 */
[----:B------:R-:W-:Y:S02]  /*37c70*/  ISETP.GT.U32.AND.EX P3, PT, R18, RZ, PT, P3 ;  /* 0x000000ff1200720c */ /* 0x000fe40003f64130 */
[----:B------:R1:W-:Y:S02]  /*37c80*/  STL [R1+0x20c], R16 ;  /* 0x00020c1001007387 */ /* 0x0003e40000100800 */
[----:B------:R-:W-:Y:S01]  /*37c90*/  FSEL R5, R27, -INF , !P3 ;  /* 0xff8000001b057808 */ /* 0x000fe20005800000 */
[----:B------:R-:W-:Y:S02]  /*37ca0*/  ISETP.GE.U32.AND P3, PT, R0, R22, PT ;  /* 0x000000160000720c */ /* 0x000fe40003f66070 */
[----:B------:R-:W3:Y:S04]  /*37cb0*/  S2R R22, SR_CTAID.X ;  /* 0x0000000000167919 */ /* 0x000ee80000002500 */
[----:B-1----:R-:W4:Y:S01]  /*37cc0*/  LDL.LU R16, [R1+0x1ebc] ;  /* 0x001ebc0001107983 */ /* 0x002f220000300800 */
[----:B------:R-:W4:Y:S02]  /*37cd0*/  LDL.LU R27, [R1+0x1eb8] ;  /* 0x001eb800011b7983 */ /* 0x000f240000300800 */
[----:B------:R0:W-:Y:S02]  /*37ce0*/  STL [R1+0x270], R5 ;  /* 0x0002700501007387 */ /* 0x0001e40000100800 */
[----:B0-----:R-:W-:-:S04]  /*37cf0*/  LOP3.LUT R5, R20, 0x1c, RZ, 0xc0, !PT ;  /* 0x0000001c14057812 */ /* 0x001fc800078ec0ff */
[----:B------:R-:W-:Y:S02]  /*37d00*/  LEA.HI R23, R5, 0x58, RZ, 0x1e ;  /* 0x0000005805177811 */ /* 0x000fe400078ff0ff */
[----:B------:R-:W0:Y:S01]  /*37d10*/  S2R R5, SR_CTAID.X ;  /* 0x0000000000057919 */ /* 0x000e220000002500 */
[----:B------:R-:W-:Y:S01]  /*37d20*/  ISETP.GT.U32.AND P1, PT, R0, R28, PT ;  /* 0x0000001c0000720c */ /* 0x000fe20003f24070 */
[----:B------:R-:W-:-:S03]  /*37d30*/  FMUL R21, R21, c[0x0][0x188] ;  /* 0x0000620015157a20 */ /* 0x000fc60000400000 */
[----:B------:R-:W-:Y:S02]  /*37d40*/  ISETP.GT.U32.AND.EX P1, PT, R18, RZ, PT, P1 ;  /* 0x000000ff1200720c */ /* 0x000fe40003f24110 */
[----:B------:R-:W-:Y:S02]  /*37d50*/  ISETP.GE.U32.AND P2, PT, R0, R28, PT ;  /* 0x0000001c0000720c */ /* 0x000fe40003f46070 */
[----:B---3--:R-:W-:Y:S02]  /*37d60*/  SHF.L.U32 R22, R22, 0x7, RZ ;  /* 0x0000000716167819 */ /* 0x008fe400000006ff */
[----:B------:R-:W-:Y:S01]  /*37d70*/  FSEL R21, R21, -INF , !P1 ;  /* 0xff80000015157808 */ /* 0x000fe20004800000 */
[----:B------:R2:W-:Y:S01]  /*37d80*/  STL [R1+0x278], R4 ;  /* 0x0002780401007387 */ /* 0x0005e20000100800 */
[----:B------:R-:W-:Y:S02]  /*37d90*/  LOP3.LUT R20, R20, 0x1c, RZ, 0xc0, !PT ;  /* 0x0000001c14147812 */ /* 0x000fe400078ec0ff */
[----:B------:R-:W-:-:S02]  /*37da0*/  ISETP.GE.U32.AND.EX P2, PT, R18, RZ, PT, P2 ;  /* 0x000000ff1200720c */ /* 0x000fc40003f46120 */
[C---:B------:R-:W-:Y:S02]  /*37db0*/  ISETP.GE.U32.AND.EX P0, PT, R18.reuse, RZ, PT, P0 ;  /* 0x000000ff1200720c */ /* 0x040fe40003f06100 */
[----:B------:R-:W-:Y:S02]  /*37dc0*/  FSEL R19, R19, -INF , !P2 ;  /* 0xff80000013137808 */ /* 0x000fe40005000000 */
[----:B0-----:R-:W-:Y:S02]  /*37dd0*/  SHF.L.U32 R5, R5, 0x7, RZ ;  /* 0x0000000705057819 */ /* 0x001fe400000006ff */
[C---:B------:R-:W-:Y:S02]  /*37de0*/  ISETP.GE.U32.AND.EX P4, PT, R18.reuse, RZ, PT, P4 ;  /* 0x000000ff1200720c */ /* 0x040fe40003f86140 */
[C---:B------:R-:W-:Y:S02]  /*37df0*/  ISETP.GE.U32.AND.EX P3, PT, R18.reuse, RZ, PT, P3 ;  /* 0x000000ff1200720c */ /* 0x040fe40003f66130 */
[----:B------:R-:W-:Y:S01]  /*37e00*/  ISETP.GE.U32.AND.EX P5, PT, R18, RZ, PT, P5 ;  /* 0x000000ff1200720c */ /* 0x000fe20003fa6150 */
[----:B--2---:R-:W-:-:S02]  /*37e10*/  FMUL R4, R2, c[0x0][0x188] ;  /* 0x0000620002047a20 */ /* 0x004fc40000400000 */
[----:B------:R-:W2:Y:S01]  /*37e20*/  LDL.LU R2, [R1+0x1eb4] ;  /* 0x001eb40001027983 */ /* 0x000ea20000300800 */
[----:B------:R0:W-:Y:S02]  /*37e30*/  STL [R1+0x280], R21 ;  /* 0x0002801501007387 */ /* 0x0001e40000100800 */
[----:B0-----:R-:W-:Y:S01]  /*37e40*/  IMAD.IADD R21, R22, 0x1, R23 ;  /* 0x0000000116157824 */ /* 0x001fe200078e0217 */
[----:B------:R-:W-:Y:S02]  /*37e50*/  LEA.HI R23, R20, 0x50, RZ, 0x1e ;  /* 0x0000005014177811 */ /* 0x000fe400078ff0ff */
[----:B------:R-:W3:Y:S01]  /*37e60*/  LDL.LU R20, [R1+0x230] ;  /* 0x0002300001147983 */ /* 0x000ee20000300800 */
[----:B------:R-:W2:Y:S01]  /*37e70*/  LDL.LU R22, [R1+0x18c] ;  /* 0x00018c0001167983 */ /* 0x000ea20000300800 */
[----:B------:R-:W-:Y:S02]  /*37e80*/  ISETP.GE.U32.AND P1, PT, R0, R21, PT ;  /* 0x000000150000720c */ /* 0x000fe40003f26070 */
[----:B------:R-:W-:Y:S01]  /*37e90*/  IADD3 R5, R5, R23, RZ ;  /* 0x0000001705057210 */ /* 0x000fe20007ffe0ff */
[----:B------:R-:W3:Y:S01]  /*37ea0*/  LDL.LU R21, [R1+0x238] ;  /* 0x0002380001157983 */ /* 0x000ee20000300800 */
[----:B------:R-:W3:Y:S02]  /*37eb0*/  LDL.LU R23, [R1+0x23c] ;  /* 0x00023c0001177983 */ /* 0x000ee40000300800 */
[----:B------:R0:W-:Y:S01]  /*37ec0*/  STL [R1+0x284], R19 ;  /* 0x0002841301007387 */ /* 0x0001e20000100800 */
[----:B------:R-:W-:-:S02]  /*37ed0*/  FSEL R4, R4, -INF , !P0 ;  /* 0xff80000004047808 */ /* 0x000fc40004000000 */
[----:B------:R-:W-:Y:S01]  /*37ee0*/  ISETP.GE.U32.AND P2, PT, R0, R5, PT ;  /* 0x000000050000720c */ /* 0x000fe20003f46070 */
[----:B------:R-:W-:Y:S02]  /*37ef0*/  FMUL R5, R24, c[0x0][0x188] ;  /* 0x0000620018057a20 */ /* 0x000fe40000400000 */
[----:B0-----:R-:W-:Y:S01]  /*37f00*/  FMUL R19, R3, c[0x0][0x188] ;  /* 0x0000620003137a20 */ /* 0x001fe20000400000 */
[----:B------:R0:W-:Y:S01]  /*37f10*/  STL [R1+0x300], R4 ;  /* 0x0003000401007387 */ /* 0x0001e20000100800 */
[----:B------:R-:W4:Y:S02]  /*37f20*/  LDL.LU R3, [R1+0x1eb0] ;  /* 0x001eb00001037983 */ /* 0x000f240000300800 */
[----:B------:R-:W4:Y:S01]  /*37f30*/  LDL.LU R24, [R1+0x1eac] ;  /* 0x001eac0001187983 */ /* 0x000f220000300800 */
[----:B------:R-:W-:Y:S01]  /*37f40*/  FSEL R19, R19, -INF , !P4 ;  /* 0xff80000013137808 */ /* 0x000fe20006000000 */
[----:B0-----:R-:W-:Y:S02]  /*37f50*/  FMUL R4, R25, c[0x0][0x188] ;  /* 0x0000620019047a20 */ /* 0x001fe40000400000 */
[----:B------:R-:W4:Y:S02]  /*37f60*/  LDL.LU R25, [R1+0x1ea8] ;  /* 0x001ea80001197983 */ /* 0x000f240000300800 */
[----:B------:R0:W-:Y:S02]  /*37f70*/  STL [R1+0x2c8], R19 ;  /* 0x0002c81301007387 */ /* 0x0001e40000100800 */
[----:B0-----:R-:W-:-:S02]  /*37f80*/  FSEL R19, R5, -INF , !P3 ;  /* 0xff80000005137808 */ /* 0x001fc40005800000 */
[----:B------:R-:W4:Y:S03]  /*37f90*/  LDL.LU R5, [R1+0x184] ;  /* 0x0001840001057983 */ /* 0x000f260000300800 */
[----:B------:R0:W-:Y:S02]  /*37fa0*/  STL [R1+0x2c0], R19 ;  /* 0x0002c01301007387 */ /* 0x0001e40000100800 */
[----:B0-----:R-:W-:Y:S02]  /*37fb0*/  FSEL R19, R4, -INF , !P5 ;  /* 0xff80000004137808 */ /* 0x001fe40006800000 */
[----:B------:R-:W4:Y:S01]  /*37fc0*/  LDL.LU R4, [R1+0x234] ;  /* 0x0002340001047983 */ /* 0x000f220000300800 */
[CC--:B------:R-:W-:Y:S02]  /*37fd0*/  ISETP.GE.U32.AND P4, PT, R0.reuse, R26.reuse, PT ;  /* 0x0000001a0000720c */ /* 0x0c0fe40003f86070 */
[----:B------:R-:W-:-:S02]  /*37fe0*/  ISETP.GT.U32.AND P5, PT, R0, R26, PT ;  /* 0x0000001a0000720c */ /* 0x000fc40003fa4070 */
[----:B------:R-:W0:Y:S01]  /*37ff0*/  S2R R26, SR_TID.X ;  /* 0x00000000001a7919 */ /* 0x000e220000002100 */
[----:B------:R2:W-:Y:S01]  /*38000*/  STL [R1+0x2b8], R19 ;  /* 0x0002b81301007387 */ /* 0x0005e20000100800 */
[CC--:B------:R-:W-:Y:S02]  /*38010*/  ISETP.GE.U32.AND P0, PT, R0.reuse, R29.reuse, PT ;  /* 0x0000001d0000720c */ /* 0x0c0fe40003f06070 */
[----:B------:R-:W-:Y:S02]  /*38020*/  ISETP.GT.U32.AND P3, PT, R0, R29, PT ;  /* 0x0000001d0000720c */ /* 0x000fe40003f64070 */
[C---:B------:R-:W-:Y:S02]  /*38030*/  ISETP.GE.U32.AND.EX P1, PT, R18.reuse, RZ, PT, P1 ;  /* 0x000000ff1200720c */ /* 0x040fe40003f26110 */
[C---:B------:R-:W-:Y:S02]  /*38040*/  ISETP.GE.U32.AND.EX P2, PT, R18.reuse, RZ, PT, P2 ;  /* 0x000000ff1200720c */ /* 0x040fe40003f46120 */
[----:B------:R-:W-:-:S02]  /*38050*/  ISETP.GE.U32.AND.EX P0, PT, R18, RZ, PT, P0 ;  /* 0x000000ff1200720c */ /* 0x000fc40003f06100 */
[C---:B------:R-:W-:Y:S02]  /*38060*/  ISETP.GE.U32.AND.EX P4, PT, R18.reuse, RZ, PT, P4 ;  /* 0x000000ff1200720c */ /* 0x040fe40003f86140 */
[C---:B------:R-:W-:Y:S02]  /*38070*/  ISETP.GT.U32.AND.EX P3, PT, R18.reuse, RZ, PT, P3 ;  /* 0x000000ff1200720c */ /* 0x040fe40003f64130 */
[----:B------:R-:W-:Y:S01]  /*38080*/  ISETP.GT.U32.AND.EX P5, PT, R18, RZ, PT, P5 ;  /* 0x000000ff1200720c */ /* 0x000fe20003fa4150 */
[----:B------:R-:W4:Y:S01]  /*38090*/  LDL.LU R29, [R1+0x24c] ;  /* 0x00024c00011d7983 */ /* 0x000f220000300800 */
[----:B--2---:R-:W-:Y:S01]  /*380a0*/  FMUL R19, R22, c[0x0][0x188] ;  /* 0x0000620016137a20 */ /* 0x004fe20000400000 */
[----:B0-----:R-:W-:-:S04]  /*380b0*/  LOP3.LUT R22, R26, 0x1c, RZ, 0xc0, !PT ;  /* 0x0000001c1a167812 */ /* 0x001fc800078ec0ff */
[----:B------:R-:W-:Y:S01]  /*380c0*/  LEA.HI R22, R22, 0x8, RZ, 0x1e ;  /* 0x0000000816167811 */ /* 0x000fe200078ff0ff */
[----:B---3--:R-:W-:-:S03]  /*380d0*/  FMUL R0, R23, c[0x0][0x188] ;  /* 0x0000620017007a20 */ /* 0x008fc60000400000 */
[----:B------:R-:W-:Y:S01]  /*380e0*/  IADD3 R23, R10, R22, RZ ;  /* 0x000000160a177210 */ /* 0x000fe20007ffe0ff */
[----:B------:R-:W-:-:S05]  /*380f0*/  FSEL R22, R19, -INF , !P1 ;  /* 0xff80000013167808 */ /* 0x000fca0004800000 */
[----:B------:R-:W-:Y:S01]  /*38100*/  STL [R1+0x2a4], R22 ;  /* 0x0002a41601007387 */ /* 0x000fe20000100800 */
[----:B----4-:R-:W-:Y:S02]  /*38110*/  FMUL R18, R4, c[0x0][0x188] ;  /* 0x0000620004127a20 */ /* 0x010fe40000400000 */
[----:B------:R-:W-:-:S05]  /*38120*/  FMUL R4, R5, c[0x0][0x188] ;  /* 0x0000620005047a20 */ /* 0x000fca0000400000 */
[----:B------:R-:W-:Y:S02]  /*38130*/  FSEL R19, R4, -INF , !P2 ;  /* 0xff80000004137808 */ /* 0x000fe40005000000 */
[----:B------:R-:W2:Y:S01]  /*38140*/  LDL.LU R4, [R1+0x244] ;  /* 0x0002440001047983 */ /* 0x000ea20000300800 */
[----:B------:R-:W-:Y:S02]  /*38150*/  FSEL R0, R0, -INF , !P0 ;  /* 0xff80000000007808 */ /* 0x000fe40004000000 */
[----:B------:R0:W-:Y:S02]  /*38160*/  STL [R1+0x29c], R19 ;  /* 0x00029c1301007387 */ /* 0x0001e40000100800 */
[----:B------:R-:W-:Y:S01]  /*38170*/  FMUL R20, R20, c[0x0][0x188] ;  /* 0x0000620014147a20 */ /* 0x000fe20000400000 */
[----:B------:R-:W-:Y:S01]  /*38180*/  LOP3.LUT R26, R26, 0x1c, RZ, 0xc0, !PT ;  /* 0x0000001c1a1a7812 */ /* 0x000fe200078ec0ff */
[----:B0-----:R-:W3:Y:S01]  /*38190*/  LDL.LU R19, [R1+0xb4] ;  /* 0x0000b40001137983 */ /* 0x001ee20000300800 */
[----:B------:R-:W4:Y:S02]  /*381a0*/  LDL.LU R22, [R1+0xbc] ;  /* 0x0000bc0001167983 */ /* 0x000f240000300800 */
[----:B------:R0:W-:Y:S02]  /*381b0*/  STL [R1+0x28c], R0 ;  /* 0x00028c0001007387 */ /* 0x0001e40000100800 */
[----:B------:R-:W-:Y:S01]  /*381c0*/  FMUL R5, R21, c[0x0][0x188] ;  /* 0x0000620015057a20 */ /* 0x000fe20000400000 */
[----:B------:R-:W-:-:S02]  /*381d0*/  LEA.HI R21, R26, R10, RZ, 0x1e ;  /* 0x0000000a1a157211 */ /* 0x000fc400078ff0ff */
[----:B0-----:R-:W-:Y:S02]  /*381e0*/  FSEL R0, R18, -INF , !P4 ;  /* 0xff80000012007808 */ /* 0x001fe40006000000 */
[----:B------:R-:W3:Y:S03]  /*381f0*/  LDL.LU R18, [R1+0x240] ;  /* 0x0002400001127983 */ /* 0x000ee60000300800 */
[----:B------:R0:W-:Y:S01]  /*38200*/  STL [R1+0x23c], R0 ;  /* 0x00023c0001007387 */ /* 0x0001e20000100800 */
[----:B------:R-:W-:Y:S02]  /*38210*/  ISETP.GT.U32.AND P1, PT, R3, R21, PT ;  /* 0x000000150300720c */ /* 0x000fe40003f24070 */
[----:B0-----:R-:W-:Y:S02]  /*38220*/  FSEL R0, R20, -INF , !P5 ;  /* 0xff80000014007808 */ /* 0x001fe40006800000 */
[----:B------:R-:W3:Y:S03]  /*38230*/  LDL.LU R20, [R1+0x16c] ;  /* 0x00016c0001147983 */ /* 0x000ee60000300800 */
[----:B------:R0:W-:Y:S01]  /*38240*/  STL [R1+0x238], R0 ;  /* 0x0002380001007387 */ /* 0x0001e20000100800 */
[----:B------:R-:W-:Y:S01]  /*38250*/  ISETP.GT.U32.AND.EX P1, PT, R27, RZ, PT, P1 ;  /* 0x000000ff1b00720c */ /* 0x000fe20003f24110 */
[----:B0-----:R-:W-:Y:S01]  /*38260*/  FMUL R0, R29, c[0x0][0x188] ;  /* 0x000062001d007a20 */ /* 0x001fe20000400000 */
[----:B------:R-:W-:-:S02]  /*38270*/  FSEL R29, R5, -INF , !P3 ;  /* 0xff800000051d7808 */ /* 0x000fc40005800000 */
[----:B------:R-:W3:Y:S03]  /*38280*/  LDL.LU R5, [R1+0x248] ;  /* 0x0002480001057983 */ /* 0x000ee60000300800 */
[----:B------:R0:W-:Y:S02]  /*38290*/  STL [R1+0x244], R29 ;  /* 0x0002441d01007387 */ /* 0x0001e40000100800 */
[----:B--2---:R-:W-:-:S05]  /*382a0*/  FMUL R4, R4, c[0x0][0x188] ;  /* 0x0000620004047a20 */ /* 0x004fca0000400000 */
[----:B0-----:R-:W-:Y:S02]  /*382b0*/  FSEL R29, R4, -INF , !P1 ;  /* 0xff800000041d7808 */ /* 0x001fe40004800000 */
[----:B------:R-:W2:Y:S01]  /*382c0*/  LDL.LU R4, [R1+0x164] ;  /* 0x0001640001047983 */ /* 0x000ea20000300800 */
[----:B------:R-:W-:Y:S02]  /*382d0*/  ISETP.GT.U32.AND P2, PT, R3, R23, PT ;  /* 0x000000170300720c */ /* 0x000fe40003f44070 */
[----:B------:R0:W-:Y:S02]  /*382e0*/  STL [R1+0xa4], R29 ;  /* 0x0000a41d01007387 */ /* 0x0001e40000100800 */
[----:B------:R-:W-:-:S04]  /*382f0*/  ISETP.GT.U32.AND.EX P2, PT, R27, RZ, PT, P2 ;  /* 0x000000ff1b00720c */ /* 0x000fc80003f44120 */
[----:B0-----:R-:W-:Y:S02]  /*38300*/  FSEL R29, R0, -INF , !P2 ;  /* 0xff800000001d7808 */ /* 0x001fe40005000000 */
[----:B------:R-:W0:Y:S01]  /*38310*/  S2R R0, SR_CTAID.X ;  /* 0x0000000000007919 */ /* 0x000e220000002500 */
[----:B------:R-:W-:Y:S02]  /*38320*/  LEA.HI R26, R26, 0x30, RZ, 0x1e ;  /* 0x000000301a1a7811 */ /* 0x000fe400078ff0ff */
[C---:B------:R-:W-:Y:S02]  /*38330*/  ISETP.GT.U32.AND P0, PT, R3.reuse, R6, PT ;  /* 0x000000060300720c */ /* 0x040fe40003f04070 */
[----:B------:R-:W-:Y:S02]  /*38340*/  ISETP.GT.U32.AND P4, PT, R3, R9, PT ;  /* 0x000000090300720c */ /* 0x000fe40003f84070 */
[----:B------:R-:W-:Y:S02]  /*38350*/  ISETP.GT.U32.AND.EX P0, PT, R27, RZ, PT, P0 ;  /* 0x000000ff1b00720c */ /* 0x000fe40003f04100 */
[----:B------:R-:W-:-:S02]  /*38360*/  ISETP.GT.U32.AND P5, PT, R3, R11, PT ;  /* 0x0000000b0300720c */ /* 0x000fc40003fa4070 */
[C---:B------:R-:W-:Y:S02]  /*38370*/  ISETP.GT.U32.AND P3, PT, R3.reuse, R7, PT ;  /* 0x000000070300720c */ /* 0x040fe40003f64070 */
[----:B------:R-:W-:Y:S01]  /*38380*/  ISETP.GT.U32.AND P1, PT, R3, R28, PT ;  /* 0x0000001c0300720c */ /* 0x000fe20003f24070 */
[----:B0-----:R-:W-:-:S05]  /*38390*/  IMAD.SHL.U32 R0, R0, 0x80, RZ ;  /* 0x0000008000007824 */ /* 0x001fca00078e00ff */
[----:B------:R-:W-:Y:S02]  /*383a0*/  IADD3 R0, R0, R26, RZ ;  /* 0x0000001a00007210 */ /* 0x000fe40007ffe0ff */
[----:B------:R-:W-:Y:S01]  /*383b0*/  ISETP.GT.U32.AND.EX P4, PT, R27, RZ, PT, P4 ;  /* 0x000000ff1b00720c */ /* 0x000fe20003f84140 */
[----:B------:R-:W4:Y:S01]  /*383c0*/  LDL.LU R26, [R1+0x1ea4] ;  /* 0x001ea400011a7983 */ /* 0x000f220000300800 */
[----:B------:R-:W-:Y:S01]  /*383d0*/  ISETP.GT.U32.AND P2, PT, R3, R0, PT ;  /* 0x000000000300720c */ /* 0x000fe20003f44070 */
[----:B---3--:R-:W-:Y:S02]  /*383e0*/  FMUL R3, R20, c[0x0][0x188] ;  /* 0x0000620014037a20 */ /* 0x008fe40000400000 */
[----:B------:R-:W-:Y:S01]  /*383f0*/  STL [R1+0xc4], R29 ;  /* 0x0000c41d01007387 */ /* 0x000fe20000100800 */
[----:B------:R0:W-:Y:S01]  /*38400*/  STL [R1+0x1e14], R29 ;  /* 0x001e141d01007387 */ /* 0x0001e20000100800 */
[C---:B------:R-:W-:Y:S02]  /*38410*/  ISETP.GT.U32.AND.EX P5, PT, R27.reuse, RZ, PT, P5 ;  /* 0x000000ff1b00720c */ /* 0x040fe40003fa4150 */
[----:B------:R-:W-:-:S02]  /*38420*/  ISETP.GT.U32.AND.EX P3, PT, R27, RZ, PT, P3 ;  /* 0x000000ff1b00720c */ /* 0x000fc40003f64130 */
[C---:B------:R-:W-:Y:S02]  /*38430*/  ISETP.GT.U32.AND.EX P1, PT, R27.reuse, RZ, PT, P1 ;  /* 0x000000ff1b00720c */ /* 0x040fe40003f24110 */
[----:B------:R-:W-:Y:S02]  /*38440*/  ISETP.GT.U32.AND.EX P2, PT, R27, RZ, PT, P2 ;  /* 0x000000ff1b00720c */ /* 0x000fe40003f44120 */
[----:B------:R-:W-:Y:S01]  /*38450*/  FSEL R3, R3, -INF , !P4 ;  /* 0xff80000003037808 */ /* 0x000fe20006000000 */
[----:B------:R-:W3:Y:S01]  /*38460*/  LDL.LU R27, [R1+0x1ea0] ;  /* 0x001ea000011b7983 */ /* 0x000ee20000300800 */
[----:B--2---:R-:W-:-:S05]  /*38470*/  FMUL R0, R4, c[0x0][0x188] ;  /* 0x0000620004007a20 */ /* 0x004fca0000400000 */
[----:B------:R-:W-:Y:S01]  /*38480*/  FSEL R0, R0, -INF , !P0 ;  /* 0xff80000000007808 */ /* 0x000fe20004000000 */
[----:B------:R-:W-:-:S04]  /*38490*/  FMUL R4, R19, c[0x0][0x188] ;  /* 0x0000620013047a20 */ /* 0x000fc80000400000 */
[----:B------:R4:W-:Y:S01]  /*384a0*/  STL [R1+0x14c], R0 ;  /* 0x00014c0001007387 */ /* 0x0009e20000100800 */
[----:B0-----:R-:W2:Y:S02]  /*384b0*/  LDL.LU R29, [R1+0x160] ;  /* 0x00016000011d7983 */ /* 0x001ea40000300800 */
[----:B------:R-:W2:Y:S02]  /*384c0*/  LDL.LU R20, [R1+0x168] ;  /* 0x0001680001147983 */ /* 0x000ea40000300800 */
[----:B------:R-:W2:Y:S02]  /*384d0*/  LDL.LU R19, [R1+0xb0] ;  /* 0x0000b00001137983 */ /* 0x000ea40000300800 */
[----:B----4-:R-:W-:Y:S02]  /*384e0*/  FMUL R0, R22, c[0x0][0x188] ;  /* 0x0000620016007a20 */ /* 0x010fe40000400000 */
[----:B------:R-:W4:Y:S01]  /*384f0*/  LDL.LU R22, [R1+0xb8] ;  /* 0x0000b80001167983 */ /* 0x000f220000300800 */
[----:B------:R0:W-:Y:S02]  /*38500*/  STL [R1+0x1bc], R3 ;  /* 0x0001bc0301007387 */ /* 0x0001e40000100800 */
[----:B0-----:R-:W-:-:S02]  /*38510*/  FMUL R3, R25, c[0x0][0x188] ;  /* 0x0000620019037a20 */ /* 0x001fc40000400000 */
[----:B------:R-:W4:Y:S01]  /*38520*/  LDL.LU R25, [R1+0x64] ;  /* 0x0000640001197983 */ /* 0x000f220000300800 */
[----:B------:R-:W-:-:S05]  /*38530*/  FSEL R4, R4, -INF , !P5 ;  /* 0xff80000004047808 */ /* 0x000fca0006800000 */
[----:B------:R0:W-:Y:S04]  /*38540*/  STL [R1+0x1d0], R4 ;  /* 0x0001d00401007387 */ /* 0x0001e80000100800 */
[----:B0-----:R-:W0:Y:S01]  /*38550*/  S2R R4, SR_TID.X ;  /* 0x0000000000047919 */ /* 0x001e220000002100 */
[----:B------:R-:W-:Y:S02]  /*38560*/  FSEL R0, R0, -INF , !P3 ;  /* 0xff80000000007808 */ /* 0x000fe40005800000 */
[----:B------:R-:W-:-:S03]  /*38570*/  ISETP.GT.U32.AND P0, PT, R2, R21, PT ;  /* 0x000000150200720c */ /* 0x000fc60003f04070 */
[----:B------:R3:W-:Y:S01]  /*38580*/  STL [R1+0x1f0], R0 ;  /* 0x0001f00001007387 */ /* 0x0007e20000100800 */
[----:B------:R-:W-:Y:S02]  /*38590*/  FSEL R3, R3, -INF , !P2 ;  /* 0xff80000003037808 */ /* 0x000fe40005000000 */
[----:B------:R-:W-:Y:S01]  /*385a0*/  ISETP.GT.U32.AND P4, PT, R2, R23, PT ;  /* 0x000000170200720c */ /* 0x000fe20003f84070 */
[----:B------:R-:W-:Y:S02]  /*385b0*/  FMUL R18, R18, c[0x0][0x188] ;  /* 0x0000620012127a20 */ /* 0x000fe40000400000 */
[----:B---3--:R-:W-:Y:S02]  /*385c0*/  FMUL R0, R27, c[0x0][0x188] ;  /* 0x000062001b007a20 */ /* 0x008fe40000400000 */
[----:B------:R-:W-:-:S03]  /*385d0*/  FMUL R5, R5, c[0x0][0x188] ;  /* 0x0000620005057a20 */ /* 0x000fc60000400000 */
[----:B------:R-:W-:Y:S02]  /*385e0*/  FSEL R0, R0, -INF , !P1 ;  /* 0xff80000000007808 */ /* 0x000fe40004800000 */
[----:B------:R-:W-:Y:S02]  /*385f0*/  ISETP.GT.U32.AND P5, PT, R2, R6, PT ;  /* 0x000000060200720c */ /* 0x000fe40003fa4070 */
[----:B0-----:R-:W-:Y:S01]  /*38600*/  LOP3.LUT R4, R4, 0x1c, RZ, 0xc0, !PT ;  /* 0x0000001c04047812 */ /* 0x001fe200078ec0ff */
[----:B------:R-:W-:Y:S01]  /*38610*/  STL [R1+0x228], R3 ;  /* 0x0002280301007387 */ /* 0x000fe20000100800 */
[----:B------:R0:W-:Y:S02]  /*38620*/  STL [R1+0x234], R0 ;  /* 0x0002340001007387 */ /* 0x0001e40000100800 */
[----:B------:R-:W-:Y:S02]  /*38630*/  LEA.HI R4, R4, 0x30, RZ, 0x1e ;  /* 0x0000003004047811 */ /* 0x000fe400078ff0ff */
[----:B------:R-:W-:-:S02]  /*38640*/  ISETP.GT.U32.AND P3, PT, R2, R9, PT ;  /* 0x000000090200720c */ /* 0x000fc40003f64070 */
[----:B------:R-:W-:Y:S01]  /*38650*/  IADD3 R27, R10, R4, RZ ;  /* 0x000000040a1b7210 */ /* 0x000fe20007ffe0ff */
[----:B--2---:R-:W-:Y:S01]  /*38660*/  FMUL R4, R19, c[0x0][0x188] ;  /* 0x0000620013047a20 */ /* 0x004fe20000400000 */
[C---:B----4-:R-:W-:Y:S02]  /*38670*/  ISETP.GT.U32.AND.EX P0, PT, R25.reuse, RZ, PT, P0 ;  /* 0x000000ff1900720c */ /* 0x050fe40003f04100 */
[C---:B------:R-:W-:Y:S02]  /*38680*/  ISETP.GT.U32.AND.EX P4, PT, R25.reuse, RZ, PT, P4 ;  /* 0x000000ff1900720c */ /* 0x040fe40003f84140 */
[----:B------:R-:W-:Y:S02]  /*38690*/  ISETP.GT.U32.AND.EX P5, PT, R25, RZ, PT, P5 ;  /* 0x000000ff1900720c */ /* 0x000fe40003fa4150 */
[----:B0-----:R-:W-:Y:S01]  /*386a0*/  FSEL R0, R18, -INF , !P0 ;  /* 0xff80000012007808 */ /* 0x001fe20004000000 */
[----:B------:R-:W-:Y:S02]  /*386b0*/  ISETP.GT.U32.AND P0, PT, R2, R28, PT ;  /* 0x0000001c0200720c */ /* 0x000fe40003f04070 */
[----:B------:R-:W-:Y:S01]  /*386c0*/  FMUL R18, R29, c[0x0][0x188] ;  /* 0x000062001d127a20 */ /* 0x000fe20000400000 */
[----:B------:R-:W-:Y:S01]  /*386d0*/  FSEL R28, R5, -INF , !P4 ;  /* 0xff800000051c7808 */ /* 0x000fe20006000000 */
[----:B------:R-:W-:Y:S01]  /*386e0*/  FMUL R5, R20, c[0x0][0x188] ;  /* 0x0000620014057a20 */ /* 0x000fe20000400000 */
[----:B------:R-:W-:Y:S03]  /*386f0*/  STL [R1+0x9c], R0 ;  /* 0x00009c0001007387 */ /* 0x000fe60000100800 */
[----:B------:R-:W-:Y:S01]  /*38700*/  STL [R1+0xa0], R28 ;  /* 0x0000a01c01007387 */ /* 0x000fe20000100800 */
[----:B------:R-:W-:-:S02]  /*38710*/  FSEL R19, R18, -INF , !P5 ;  /* 0xff80000012137808 */ /* 0x000fc40006800000 */
[----:B------:R-:W-:Y:S01]  /*38720*/  ISETP.GT.U32.AND.EX P3, PT, R25, RZ, PT, P3 ;  /* 0x000000ff1900720c */ /* 0x000fe20003f64130 */
[----:B------:R0:W-:Y:S04]  /*38730*/  STL [R1+0x1e18], R28 ;  /* 0x001e181c01007387 */ /* 0x0001e80000100800 */
[----:B0-----:R-:W2:Y:S01]  /*38740*/  LDL.LU R28, [R1+0x1a4] ;  /* 0x0001a400011c7983 */ /* 0x001ea20000300800 */
[----:B------:R-:W3:Y:S02]  /*38750*/  LDL.LU R18, [R1+0x264] ;  /* 0x0002640001127983 */ /* 0x000ee40000300800 */
[----:B------:R0:W-:Y:S02]  /*38760*/  STL [R1+0xb0], R19 ;  /* 0x0000b01301007387 */ /* 0x0001e40000100800 */
[----:B0-----:R-:W-:-:S02]  /*38770*/  FSEL R19, R5, -INF , !P3 ;  /* 0xff80000005137808 */ /* 0x001fc40005800000 */
[----:B------:R-:W4:Y:S01]  /*38780*/  LDL.LU R5, [R1+0x60] ;  /* 0x0000600001057983 */ /* 0x000f220000300800 */
[----:B------:R-:W-:-:S03]  /*38790*/  ISETP.GT.U32.AND P2, PT, R2, R11, PT ;  /* 0x0000000b0200720c */ /* 0x000fc60003f44070 */
[----:B------:R-:W0:Y:S01]  /*387a0*/  S2R R29, SR_TID.X ;  /* 0x00000000001d7919 */ /* 0x000e220000002100 */
[----:B------:R-:W-:-:S03]  /*387b0*/  ISETP.GT.U32.AND.EX P2, PT, R25, RZ, PT, P2 ;  /* 0x000000ff1900720c */ /* 0x000fc60003f44120 */
[----:B------:R1:W-:Y:S01]  /*387c0*/  STL [R1+0x160], R19 ;  /* 0x0001601301007387 */ /* 0x0003e20000100800 */
[C---:B------:R-:W-:Y:S02]  /*387d0*/  ISETP.GT.U32.AND P1, PT, R2.reuse, R7, PT ;  /* 0x000000070200720c */ /* 0x040fe40003f24070 */
[----:B------:R-:W-:Y:S01]  /*387e0*/  ISETP.GT.U32.AND P4, PT, R2, R27, PT ;  /* 0x0000001b0200720c */ /* 0x000fe20003f84070 */
[----:B------:R-:W-:Y:S02]  /*387f0*/  FMUL R3, R22, c[0x0][0x188] ;  /* 0x0000620016037a20 */ /* 0x000fe40000400000 */
[----:B------:R-:W-:Y:S01]  /*38800*/  FMUL R2, R24, c[0x0][0x188] ;  /* 0x0000620018027a20 */ /* 0x000fe20000400000 */
[C---:B------:R-:W-:Y:S02]  /*38810*/  ISETP.GT.U32.AND.EX P1, PT, R25.reuse, RZ, PT, P1 ;  /* 0x000000ff1900720c */ /* 0x040fe40003f24110 */
[----:B-1----:R-:W-:Y:S02]  /*38820*/  FSEL R19, R4, -INF , !P2 ;  /* 0xff80000004137808 */ /* 0x002fe40005000000 */
[----:B------:R-:W4:Y:S01]  /*38830*/  LDL.LU R4, [R1+0x26c] ;  /* 0x00026c0001047983 */ /* 0x000f220000300800 */
[C---:B------:R-:W-:Y:S01]  /*38840*/  ISETP.GT.U32.AND.EX P4, PT, R25.reuse, RZ, PT, P4 ;  /* 0x000000ff1900720c */ /* 0x040fe20003f84140 */
[----:B------:R-:W-:Y:S01]  /*38850*/  FMUL R0, R26, c[0x0][0x188] ;  /* 0x000062001a007a20 */ /* 0x000fe20000400000 */
[----:B------:R-:W-:-:S02]  /*38860*/  ISETP.GT.U32.AND.EX P0, PT, R25, RZ, PT, P0 ;  /* 0x000000ff1900720c */ /* 0x000fc40003f04100 */
[----:B------:R-:W-:Y:S02]  /*38870*/  FSEL R3, R3, -INF , !P1 ;  /* 0xff80000003037808 */ /* 0x000fe40004800000 */
[----:B------:R-:W-:Y:S01]  /*38880*/  FSEL R2, R2, -INF , !P4 ;  /* 0xff80000002027808 */ /* 0x000fe20006000000 */
[----:B------:R1:W-:Y:S01]  /*38890*/  STL [R1+0x1c0], R19 ;  /* 0x0001c01301007387 */ /* 0x0003e20000100800 */
[----:B------:R-:W-:Y:S01]  /*388a0*/  FSEL R0, R0, -INF , !P0 ;  /* 0xff80000000007808 */ /* 0x000fe20004000000 */
[----:B------:R3:W-:Y:S01]  /*388b0*/  STL [R1+0x1dc], R3 ;  /* 0x0001dc0301007387 */ /* 0x0007e20000100800 */
[C---:B------:R-:W-:Y:S01]  /*388c0*/  ISETP.GT.U32.AND P5, PT, R16.reuse, R21, PT ;  /* 0x000000151000720c */ /* 0x040fe20003fa4070 */
[----:B------:R-:W-:Y:S01]  /*388d0*/  STL [R1+0x1f8], R2 ;  /* 0x0001f80201007387 */ /* 0x000fe20000100800 */
[----:B------:R-:W4:Y:S02]  /*388e0*/  LDL.LU R26, [R1+0x1ac] ;  /* 0x0001ac00011a7983 */ /* 0x000f240000300800 */
[----:B------:R-:W4:Y:S02]  /*388f0*/  LDL.LU R24, [R1+0x260] ;  /* 0x0002600001187983 */ /* 0x000f240000300800 */
[----:B------:R2:W-:Y:S01]  /*38900*/  STL [R1+0x230], R0 ;  /* 0x0002300001007387 */ /* 0x0005e20000100800 */
[----:B------:R-:W4:Y:S01]  /*38910*/  LDL.LU R25, [R1+0xf4] ;  /* 0x0000f40001197983 */ /* 0x000f220000300800 */
[----:B0-----:R-:W-:Y:S01]  /*38920*/  LOP3.LUT R29, R29, 0x1c, RZ, 0xc0, !PT ;  /* 0x0000001c1d1d7812 */ /* 0x001fe200078ec0ff */
[----:B------:R-:W4:Y:S02]  /*38930*/  LDL.LU R20, [R1+0x268] ;  /* 0x0002680001147983 */ /* 0x000f240000300800 */
[----:B-1----:R-:W4:Y:S01]  /*38940*/  LDL.LU R19, [R1+0xfc] ;  /* 0x0000fc0001137983 */ /* 0x002f220000300800 */
[----:B------:R-:W4:Y:S01]  /*38950*/  LDL.LU R22, [R1+0x24] ;  /* 0x0000240001167983 */ /* 0x000f220000300800 */
[----:B------:R-:W-:-:S02]  /*38960*/  ISETP.GT.U32.AND P0, PT, R16, R7, PT ;  /* 0x000000071000720c */ /* 0x000fc40003f04070 */
[----:B------:R-:W4:Y:S02]  /*38970*/  LDL.LU R7, [R1+0x254] ;  /* 0x0002540001077983 */ /* 0x000f240000300800 */
[----:B---3--:R-:W-:Y:S01]  /*38980*/  FMUL R3, R18, c[0x0][0x188] ;  /* 0x0000620012037a20 */ /* 0x008fe20000400000 */
[C---:B------:R-:W-:Y:S01]  /*38990*/  LEA.HI R18, R29.reuse, 0x40, RZ, 0x1e ;  /* 0x000000401d127811 */ /* 0x040fe200078ff0ff */
[----:B------:R-:W-:Y:S02]  /*389a0*/  LEA.HI R29, R29, 0x38, RZ, 0x1e ;  /* 0x000000381d1d7811 */ /* 0x000fe400078ff0ff */
[----:B--2---:R-:W-:Y:S01]  /*389b0*/  FMUL R0, R28, c[0x0][0x188] ;  /* 0x000062001c007a20 */ /* 0x004fe20000400000 */
[----:B----4-:R-:W-:-:S04]  /*389c0*/  ISETP.GT.U32.AND.EX P5, PT, R5, RZ, PT, P5 ;  /* 0x000000ff0500720c */ /* 0x010fc80003fa4150 */
[----:B------:R-:W-:Y:S01]  /*389d0*/  FSEL R3, R3, -INF , !P5 ;  /* 0xff80000003037808 */ /* 0x000fe20006800000 */
[C---:B------:R-:W-:Y:S01]  /*389e0*/  IMAD.IADD R18, R10.reuse, 0x1, R18 ;  /* 0x000000010a127824 */ /* 0x040fe200078e0212 */
[----:B------:R-:W-:-:S03]  /*389f0*/  IADD3 R28, R10, R29, RZ ;  /* 0x0000001d0a1c7210 */ /* 0x000fc60007ffe0ff */
[----:B------:R0:W-:Y:S01]  /*38a00*/  STL [R1+0x64], R3 ;  /* 0x0000640301007387 */ /* 0x0001e20000100800 */
[----:B------:R-:W2:Y:S01]  /*38a10*/  LDL.LU R10, [R1+0x54] ;  /* 0x00005400010a7983 */ /* 0x000ea20000300800 */
[C---:B------:R-:W-:Y:S02]  /*38a20*/  ISETP.GT.U32.AND P2, PT, R16.reuse, R6, PT ;  /* 0x000000061000720c */ /* 0x040fe40003f44070 */
[----:B------:R-:W-:Y:S02]  /*38a30*/  ISETP.GT.U32.AND P3, PT, R16, R23, PT ;  /* 0x000000171000720c */ /* 0x000fe40003f64070 */
[C---:B------:R-:W-:Y:S02]  /*38a40*/  ISETP.GT.U32.AND.EX P2, PT, R5.reuse, RZ, PT, P2 ;  /* 0x000000ff0500720c */ /* 0x040fe40003f44120 */
[----:B------:R-:W-:Y:S01]  /*38a50*/  ISETP.GT.U32.AND.EX P3, PT, R5, RZ, PT, P3 ;  /* 0x000000ff0500720c */ /* 0x000fe20003f64130 */
[----:B------:R-:W-:Y:S01]  /*38a60*/  FMUL R2, R4, c[0x0][0x188] ;  /* 0x0000620004027a20 */ /* 0x000fe20000400000 */
[----:B------:R-:W-:-:S02]  /*38a70*/  FSEL R0, R0, -INF , !P2 ;  /* 0xff80000000007808 */ /* 0x000fc40005000000 */
[C---:B------:R-:W-:Y:S02]  /*38a80*/  ISETP.GT.U32.AND P1, PT, R16.reuse, R9, PT ;  /* 0x000000091000720c */ /* 0x040fe40003f24070 */
[C---:B------:R-:W-:Y:S02]  /*38a90*/  ISETP.GT.U32.AND P4, PT, R16.reuse, R11, PT ;  /* 0x0000000b1000720c */ /* 0x040fe40003f84070 */
[----:B------:R-:W-:Y:S02]  /*38aa0*/  ISETP.GT.U32.AND P5, PT, R16, R18, PT ;  /* 0x000000121000720c */ /* 0x000fe40003fa4070 */
[----:B------:R-:W-:Y:S01]  /*38ab0*/  FSEL R29, R2, -INF , !P3 ;  /* 0xff800000021d7808 */ /* 0x000fe20005800000 */
[C---:B------:R-:W-:Y:S01]  /*38ac0*/  ISETP.GT.U32.AND P3, PT, R16.reuse, R28, PT ;  /* 0x0000001c1000720c */ /* 0x040fe20003f64070 */
[----:B------:R-:W-:Y:S01]  /*38ad0*/  ISETP.GT.U32.AND P2, PT, R16, R27, PT ;  /* 0x0000001b1000720c */ /* 0x000fe20003f44070 */
[----:B------:R1:W-:Y:S01]  /*38ae0*/  STL [R1+0xac], R0 ;  /* 0x0000ac0001007387 */ /* 0x0003e20000100800 */
[----:B------:R-:W3:Y:S01]  /*38af0*/  LDL.LU R16, [R1+0x5c] ;  /* 0x00005c0001107983 */ /* 0x000ee20000300800 */
[C---:B------:R-:W-:Y:S01]  /*38b00*/  ISETP.GT.U32.AND.EX P1, PT, R5.reuse, RZ, PT, P1 ;  /* 0x000000ff0500720c */ /* 0x040fe20003f24110 */
[----:B0-----:R-:W-:Y:S01]  /*38b10*/  FMUL R3, R26, c[0x0][0x188] ;  /* 0x000062001a037a20 */ /* 0x001fe20000400000 */
[----:B------:R-:W-:Y:S01]  /*38b20*/  ISETP.GT.U32.AND.EX P4, PT, R5, RZ, PT, P4 ;  /* 0x000000ff0500720c */ /* 0x000fe20003f84140 */
[----:B------:R-:W-:Y:S01]  /*38b30*/  FMUL R2, R25, c[0x0][0x188] ;  /* 0x0000620019027a20 */ /* 0x000fe20000400000 */
[----:B------:R-:W-:Y:S02]  /*38b40*/  STL [R1+0x70], R29 ;  /* 0x0000701d01007387 */ /* 0x000fe40000100800 */
[----:B------:R-:W-:Y:S01]  /*38b50*/  FSEL R3, R3, -INF , !P1 ;  /* 0xff80000003037808 */ /* 0x000fe20004800000 */
[----:B------:R-:W-:Y:S01]  /*38b60*/  STL [R1+0x1e1c], R29 ;  /* 0x001e1c1d01007387 */ /* 0x000fe20000100800 */
[----:B------:R-:W-:-:S02]  /*38b70*/  ISETP.GT.U32.AND.EX P0, PT, R5, RZ, PT, P0 ;  /* 0x000000ff0500720c */ /* 0x000fc40003f04100 */
[----:B------:R-:W-:Y:S02]  /*38b80*/  FSEL R2, R2, -INF , !P4 ;  /* 0xff80000002027808 */ /* 0x000fe40006000000 */
[C---:B------:R-:W-:Y:S02]  /*38b90*/  ISETP.GT.U32.AND.EX P5, PT, R5.reuse, RZ, PT, P5 ;  /* 0x000000ff0500720c */ /* 0x040fe40003fa4150 */
[C---:B------:R-:W-:Y:S02]  /*38ba0*/  ISETP.GT.U32.AND.EX P3, PT, R5.reuse, RZ, PT, P3 ;  /* 0x000000ff0500720c */ /* 0x040fe40003f64130 */
[----:B------:R-:W-:Y:S01]  /*38bb0*/  ISETP.GT.U32.AND.EX P2, PT, R5, RZ, PT, P2 ;  /* 0x000000ff0500720c */ /* 0x000fe20003f44120 */
[----:B------:R-:W-:Y:S01]  /*38bc0*/  FMUL R5, R24, c[0x0][0x188] ;  /* 0x0000620018057a20 */ /* 0x000fe20000400000 */
[----:B------:R-:W4:Y:S01]  /*38bd0*/  LDL.LU R26, [R1+0x1a0] ;  /* 0x0001a000011a7983 */ /* 0x000f220000300800 */
[----:B------:R-:W3:Y:S02]  /*38be0*/  LDL.LU R24, [R1+0x17c] ;  /* 0x00017c0001187983 */ /* 0x000ee40000300800 */
[----:B------:R0:W-:Y:S02]  /*38bf0*/  STL [R1+0x114], R3 ;  /* 0x0001140301007387 */ /* 0x0001e40000100800 */
[----:B------:R2:W-:Y:S02]  /*38c00*/  STL [R1+0x164], R2 ;  /* 0x0001640201007387 */ /* 0x0005e40000100800 */
[----:B-1----:R-:W-:-:S02]  /*38c10*/  FMUL R0, R19, c[0x0][0x188] ;  /* 0x0000620013007a20 */ /* 0x002fc40000400000 */
[----:B------:R-:W-:Y:S01]  /*38c20*/  FMUL R4, R20, c[0x0][0x188] ;  /* 0x0000620014047a20 */ /* 0x000fe20000400000 */
[----:B------:R-:W4:Y:S01]  /*38c30*/  LDL.LU R25, [R1+0x170] ;  /* 0x0001700001197983 */ /* 0x000f220000300800 */
[----:B------:R-:W4:Y:S01]  /*38c40*/  LDL.LU R20, [R1+0x1b4] ;  /* 0x0001b40001147983 */ /* 0x000f220000300800 */
[----:B------:R-:W-:Y:S01]  /*38c50*/  FSEL R0, R0, -INF , !P0 ;  /* 0xff80000000007808 */ /* 0x000fe20004000000 */
[----:B0-----:R-:W-:Y:S02]  /*38c60*/  FMUL R3, R7, c[0x0][0x188] ;  /* 0x0000620007037a20 */ /* 0x001fe40000400000 */
[----:B------:R-:W4:Y:S01]  /*38c70*/  LDL.LU R7, [R1+0x10c] ;  /* 0x00010c0001077983 */ /* 0x000f220000300800 */
[----:B------:R-:W4:Y:S01]  /*38c80*/  LDL.LU R19, [R1+0x108] ;  /* 0x0001080001137983 */ /* 0x000f220000300800 */
[C---:B------:R-:W-:Y:S01]  /*38c90*/  ISETP.GT.U32.AND P0, PT, R17.reuse, R6, PT ;  /* 0x000000061100720c */ /* 0x040fe20003f04070 */
[----:B------:R3:W-:Y:S01]  /*38ca0*/  STL [R1+0x1a4], R0 ;  /* 0x0001a40001007387 */ /* 0x0007e20000100800 */
[C---:B------:R-:W-:Y:S01]  /*38cb0*/  ISETP.GT.U32.AND P1, PT, R17.reuse, R21, PT ;  /* 0x000000151100720c */ /* 0x040fe20003f24070 */
[----:B------:R-:W4:Y:S01]  /*38cc0*/  LDL.LU R6, [R1+0x104] ;  /* 0x0001040001067983 */ /* 0x000f220000300800 */
[----:B------:R-:W4:Y:S01]  /*38cd0*/  LDL.LU R21, [R1+0x100] ;  /* 0x0001000001157983 */ /* 0x000f220000300800 */
[----:B------:R-:W-:-:S02]  /*38ce0*/  ISETP.GT.U32.AND P4, PT, R17, R23, PT ;  /* 0x000000171100720c */ /* 0x000fc40003f84070 */
[----:B------:R-:W-:Y:S01]  /*38cf0*/  FSEL R3, R3, -INF , !P5 ;  /* 0xff80000003037808 */ /* 0x000fe20006800000 */
[----:B------:R-:W4:Y:S01]  /*38d00*/  LDL.LU R23, [R1+0x1b0] ;  /* 0x0001b00001177983 */ /* 0x000f220000300800 */
[----:B------:R-:W-:-:S03]  /*38d10*/  ISETP.GT.U32.AND P5, PT, R17, R9, PT ;  /* 0x000000091100720c */ /* 0x000fc60003fa4070 */
[----:B------:R-:W-:Y:S01]  /*38d20*/  STL [R1+0x220], R3 ;  /* 0x0002200301007387 */ /* 0x000fe20000100800 */
[----:B------:R-:W4:Y:S02]  /*38d30*/  LDL.LU R9, [R1+0x178] ;  /* 0x0001780001097983 */ /* 0x000f240000300800 */
[----:B--2---:R-:W-:Y:S02]  /*38d40*/  FMUL R2, R10, c[0x0][0x188] ;  /* 0x000062000a027a20 */ /* 0x004fe40000400000 */
[----:B------:R-:W0:Y:S02]  /*38d50*/  S2R R10, SR_TID.X ;  /* 0x00000000000a7919 */ /* 0x000e240000002100 */
[----:B0-----:R-:W-:-:S04]  /*38d60*/  LOP3.LUT R10, R10, 0x1c, RZ, 0xc0, !PT ;  /* 0x0000001c0a0a7812 */ /* 0x001fc800078ec0ff */
[----:B------:R-:W-:Y:S02]  /*38d70*/  LEA.HI R29, R10, 0x28, RZ, 0x1e ;  /* 0x000000280a1d7811 */ /* 0x000fe400078ff0ff */
[----:B------:R-:W2:Y:S01]  /*38d80*/  LDL.LU R10, [R1+0x1b8] ;  /* 0x0001b800010a7983 */ /* 0x000ea20000300800 */
[----:B---3--:R-:W-:Y:S02]  /*38d90*/  FMUL R0, R16, c[0x0][0x188] ;  /* 0x0000620010007a20 */ /* 0x008fe40000400000 */
[----:B------:R-:W0:Y:S01]  /*38da0*/  S2R R16, SR_CTAID.X ;  /* 0x0000000000107919 */ /* 0x000e220000002500 */
[----:B------:R-:W-:Y:S02]  /*38db0*/  FSEL R2, R2, -INF , !P2 ;  /* 0xff80000002027808 */ /* 0x000fe40005000000 */
[----:B------:R-:W-:-:S03]  /*38dc0*/  ISETP.GT.U32.AND.EX P1, PT, R22, RZ, PT, P1 ;  /* 0x000000ff1600720c */ /* 0x000fc60003f24110 */
[----:B------:R1:W-:Y:S01]  /*38dd0*/  STL [R1+0x1d8], R2 ;  /* 0x0001d80201007387 */ /* 0x0003e20000100800 */
[----:B------:R-:W-:Y:S02]  /*38de0*/  ISETP.GT.U32.AND P2, PT, R17, R11, PT ;  /* 0x0000000b1100720c */ /* 0x000fe40003f44070 */
[----:B------:R-:W3:Y:S01]  /*38df0*/  LDL.LU R11, [R1+0x174] ;  /* 0x00017400010b7983 */ /* 0x000ee20000300800 */
[----:B------:R-:W-:Y:S02]  /*38e00*/  ISETP.GT.U32.AND.EX P4, PT, R22, RZ, PT, P4 ;  /* 0x000000ff1600720c */ /* 0x000fe40003f84140 */
[----:B-1----:R-:W-:Y:S01]  /*38e10*/  FSEL R2, R0, -INF , !P3 ;  /* 0xff80000000027808 */ /* 0x002fe20005800000 */
[----:B------:R-:W-:Y:S01]  /*38e20*/  FSEL R0, R5, -INF , !P1 ;  /* 0xff80000005007808 */ /* 0x000fe20004800000 */
[----:B------:R-:W-:-:S03]  /*38e30*/  ISETP.GT.U32.AND.EX P0, PT, R22, RZ, PT, P0 ;  /* 0x000000ff1600720c */ /* 0x000fc60003f04100 */
[----:B------:R4:W-:Y:S01]  /*38e40*/  STL [R1+0x1f4], R2 ;  /* 0x0001f40201007387 */ /* 0x0009e20000100800 */
[----:B------:R-:W-:Y:S01]  /*38e50*/  FSEL R3, R4, -INF , !P4 ;  /* 0xff80000004037808 */ /* 0x000fe20006000000 */
[----:B------:R1:W-:Y:S01]  /*38e60*/  STL [R1+0x60], R0 ;  /* 0x0000600001007387 */ /* 0x0003e20000100800 */
[----:B0-----:R-:W-:Y:S01]  /*38e70*/  SHF.L.U32 R16, R16, 0x7, RZ ;  /* 0x0000000710107819 */ /* 0x001fe200000006ff */
[----:B----4-:R-:W-:Y:S01]  /*38e80*/  FMUL R2, R26, c[0x0][0x188] ;  /* 0x000062001a027a20 */ /* 0x010fe20000400000 */
[----:B-1----:R-:W-:-:S04]  /*38e90*/  LOP3.LUT R0, R24, 0xf, RZ, 0xc0, !PT ;  /* 0x0000000f18007812 */ /* 0x002fc800078ec0ff */
[----:B------:R-:W-:Y:S01]  /*38ea0*/  FSEL R2, R2, -INF , !P0 ;  /* 0xff80000002027808 */ /* 0x000fe20004000000 */
[----:B------:R0:W-:Y:S01]  /*38eb0*/  STL [R1+0x5c], R3 ;  /* 0x00005c0301007387 */ /* 0x0001e20000100800 */
[----:B------:R-:W-:-:S03]  /*38ec0*/  IMAD.IADD R16, R16, 0x1, R29 ;  /* 0x0000000110107824 */ /* 0x000fc600078e021d */
[----:B------:R1:W-:Y:S01]  /*38ed0*/  STL [R1+0x54], R2 ;  /* 0x0000540201007387 */ /* 0x0003e20000100800 */
[----:B0-----:R-:W-:Y:S01]  /*38ee0*/  LEA R3, R25, R0, 0x4 ;  /* 0x0000000019037211 */ /* 0x001fe200078e20ff */
[----:B------:R-:W-:Y:S01]  /*38ef0*/  SHF.L.U32 R0, R20, 0x8, RZ ;  /* 0x0000000814007819 */ /* 0x000fe200000006ff */
[----:B-1----:R-:W-:Y:S02]  /*38f00*/  LOP3.LUT R2, R7, 0xf, RZ, 0xc0, !PT ;  /* 0x0000000f07027812 */ /* 0x002fe400078ec0ff */
[----:B------:R-:W4:Y:S01]  /*38f10*/  LDL.LU R7, [R1+0x1a8] ;  /* 0x0001a80001077983 */ /* 0x000f220000300800 */
[----:B------:R-:W-:Y:S02]  /*38f20*/  ISETP.GT.U32.AND P3, PT, R17, R16, PT ;  /* 0x000000101100720c */ /* 0x000fe40003f64070 */
[----:B------:R-:W-:Y:S01]  /*38f30*/  LOP3.LUT R0, R0, 0xf00, RZ, 0xe2, !PT ;  /* 0x00000f0000007812 */ /* 0x000fe200078ee2ff */
[----:B------:R-:W-:Y:S01]  /*38f40*/  IMAD R16, R19, 0x10, R2 ;  /* 0x0000001013107824 */ /* 0x000fe200078e0202 */
[----:B------:R-:W-:-:S02]  /*38f50*/  LOP3.LUT R2, R21, 0xf, RZ, 0xc0, !PT ;  /* 0x0000000f15027812 */ /* 0x000fc400078ec0ff */
[C---:B------:R-:W-:Y:S02]  /*38f60*/  ISETP.GT.U32.AND P1, PT, R17.reuse, R18, PT ;  /* 0x000000121100720c */ /* 0x040fe40003f24070 */
[C---:B------:R-:W-:Y:S02]  /*38f70*/  ISETP.GT.U32.AND P4, PT, R17.reuse, R28, PT ;  /* 0x0000001c1100720c */ /* 0x040fe40003f84070 */
[----:B------:R-:W-:Y:S01]  /*38f80*/  ISETP.GT.U32.AND P0, PT, R17, R27, PT ;  /* 0x0000001b1100720c */ /* 0x000fe20003f04070 */
[----:B------:R-:W-:Y:S02]  /*38f90*/  LEA R17, R6, R0, 0xc ;  /* 0x0000000006117211 */ /* 0x000fe400078e60ff */
[----:B------:R-:W4:Y:S01]  /*38fa0*/  LDL.LU R6, [R1+0xf0] ;  /* 0x0000f00001067983 */ /* 0x000f220000300800 */
[----:B------:R-:W-:Y:S02]  /*38fb0*/  IMAD R5, R8, 0x10, R2 ;  /* 0x0000001008057824 */ /* 0x000fe400078e0202 */
[----:B------:R-:W4:Y:S01]  /*38fc0*/  LDL.LU R8, [R1+0xf8] ;  /* 0x0000f80001087983 */ /* 0x000f220000300800 */
[----:B------:R-:W-:-:S04]  /*38fd0*/  SHF.L.U32 R0, R23, 0x8, RZ ;  /* 0x0000000817007819 */ /* 0x000fc800000006ff */
[----:B------:R-:W-:Y:S01]  /*38fe0*/  LOP3.LUT R2, R0, 0xf00, RZ, 0xe2, !PT ;  /* 0x00000f0000027812 */ /* 0x000fe200078ee2ff */
[----:B------:R-:W-:Y:S02]  /*38ff0*/  SHF.L.U32 R0, R9, 0x8, RZ ;  /* 0x0000000809007819 */ /* 0x000fe400000006ff */
[----:B------:R-:W4:Y:S01]  /*39000*/  LDL.LU R9, [R1+0x250] ;  /* 0x0002500001097983 */ /* 0x000f220000300800 */
[----:B--2---:R-:W-:-:S03]  /*39010*/  LEA R4, R10, R2, 0xc ;  /* 0x000000020a047211 */ /* 0x004fc600078e60ff */
[----:B------:R-:W2:Y:S01]  /*39020*/  LDL.LU R10, [R1+0x50] ;  /* 0x00005000010a7983 */ /* 0x000ea20000300800 */
[----:B------:R-:W-:Y:S02]  /*39030*/  LOP3.LUT R0, R0, 0xf00, RZ, 0xe2, !PT ;  /* 0x00000f0000007812 */ /* 0x000fe400078ee2ff */
[----:B------:R-:W-:-:S04]  /*39040*/  LOP3.LUT R2, R3, 0xff, RZ, 0xc0, !PT ;  /* 0x000000ff03027812 */ /* 0x000fc800078ec0ff */
[----:B------:R-:W-:Y:S01]  /*39050*/  IADD3 R4, R4, R2, RZ ;  /* 0x0000000204047210 */ /* 0x000fe20007ffe0ff */
[----:B---3--:R-:W-:Y:S01]  /*39060*/  IMAD R3, R11, 0x1000, R0 ;  /* 0x000010000b037824 */ /* 0x008fe200078e0200 */
[----:B------:R-:W-:Y:S01]  /*39070*/  LOP3.LUT R2, R16, 0xff, RZ, 0xc0, !PT ;  /* 0x000000ff10027812 */ /* 0x000fe200078ec0ff */
[----:B------:R-:W3:Y:S01]  /*39080*/  LDL.LU R11, [R1+0x58] ;  /* 0x00005800010b7983 */ /* 0x000ee20000300800 */
[----:B------:R-:W-:Y:S02]  /*39090*/  LOP3.LUT R0, R5, 0xff, RZ, 0xc0, !PT ;  /* 0x000000ff05007812 */ /* 0x000fe400078ec0ff */
[----:B------:R-:W-:Y:S02]  /*390a0*/  IADD3 R3, R3, R2, RZ ;  /* 0x0000000203037210 */ /* 0x000fe40007ffe0ff */
[C---:B------:R-:W-:Y:S02]  /*390b0*/  ISETP.GT.U32.AND.EX P5, PT, R22.reuse, RZ, PT, P5 ;  /* 0x000000ff1600720c */ /* 0x040fe40003fa4150 */
[----:B------:R-:W-:-:S02]  /*390c0*/  ISETP.GT.U32.AND.EX P2, PT, R22, RZ, PT, P2 ;  /* 0x000000ff1600720c */ /* 0x000fc40003f44120 */
[C---:B------:R-:W-:Y:S02]  /*390d0*/  ISETP.GT.U32.AND.EX P3, PT, R22.reuse, RZ, PT, P3 ;  /* 0x000000ff1600720c */ /* 0x040fe40003f64130 */
[C---:B------:R-:W-:Y:S02]  /*390e0*/  ISETP.GT.U32.AND.EX P1, PT, R22.reuse, RZ, PT, P1 ;  /* 0x000000ff1600720c */ /* 0x040fe40003f24110 */
[C---:B------:R-:W-:Y:S02]  /*390f0*/  ISETP.GT.U32.AND.EX P4, PT, R22.reuse, RZ, PT, P4 ;  /* 0x000000ff1600720c */ /* 0x040fe40003f84140 */
[----:B------:R-:W-:Y:S01]  /*39100*/  ISETP.GT.U32.AND.EX P0, PT, R22, RZ, PT, P0 ;  /* 0x000000ff1600720c */ /* 0x000fe20003f04100 */
[----:B------:R-:W-:Y:S01]  /*39110*/  IMAD.IADD R2, R17, 0x1, R0 ;  /* 0x0000000111027824 */ /* 0x000fe200078e0200 */
[----:B------:R-:W3:Y:S01]  /*39120*/  LDL.LU R22, [R1+0x148] ;  /* 0x0001480001167983 */ /* 0x000ee20000300800 */
[----:B------:R-:W-:Y:S01]  /*39130*/  PRMT R0, R4, 0x5410, R3 ;  /* 0x0000541004007816 */ /* 0x000fe20000000003 */
[----:B----4-:R-:W-:-:S02]  /*39140*/  FMUL R4, R7, c[0x0][0x188] ;  /* 0x0000620007047a20 */ /* 0x010fc40000400000 */
[----:B------:R-:W4:Y:S03]  /*39150*/  LDL.LU R7, [R1+0x144] ;  /* 0x0001440001077983 */ /* 0x000f260000300800 */
[----:B------:R-:W-:Y:S01]  /*39160*/  FSEL R4, R4, -INF , !P5 ;  /* 0xff80000004047808 */ /* 0x000fe20006800000 */
[----:B------:R-:W-:Y:S02]  /*39170*/  FMUL R16, R6, c[0x0][0x188] ;  /* 0x0000620006107a20 */ /* 0x000fe40000400000 */
[----:B------:R-:W4:Y:S02]  /*39180*/  LDL.LU R6, [R1+0x140] ;  /* 0x0001400001067983 */ /* 0x000f240000300800 */
[----:B------:R0:W-:Y:S02]  /*39190*/  STL [R1+0x4c], R4 ;  /* 0x00004c0401007387 */ /* 0x0001e40000100800 */
[----:B------:R-:W-:-:S02]  /*391a0*/  FMUL R5, R8, c[0x0][0x188] ;  /* 0x0000620008057a20 */ /* 0x000fc40000400000 */
[----:B------:R-:W4:Y:S03]  /*391b0*/  LDL.LU R8, [R1+0x15c] ;  /* 0x00015c0001087983 */ /* 0x000f260000300800 */
[----:B------:R-:W-:Y:S02]  /*391c0*/  FSEL R5, R5, -INF , !P3 ;  /* 0xff80000005057808 */ /* 0x000fe40005800000 */
[----:B0-----:R-:W-:-:S05]  /*391d0*/  FSEL R4, R16, -INF , !P2 ;  /* 0xff80000010047808 */ /* 0x001fca0005000000 */
[----:B------:R0:W-:Y:S02]  /*391e0*/  STL [R1+0x44], R4 ;  /* 0x0000440401007387 */ /* 0x0001e40000100800 */
[----:B0-----:R-:W-:Y:S02]  /*391f0*/  FMUL R4, R9, c[0x0][0x188] ;  /* 0x0000620009047a20 */ /* 0x001fe40000400000 */
[----:B------:R-:W4:Y:S01]  /*39200*/  LDL.LU R9, [R1+0x158] ;  /* 0x0001580001097983 */ /* 0x000f220000300800 */
[----:B------:R3:W-:Y:S02]  /*39210*/  STL [R1+0x74], R5 ;  /* 0x0000740501007387 */ /* 0x0007e40000100800 */
[----:B--2---:R-:W-:Y:S02]  /*39220*/  FMUL R16, R10, c[0x0][0x188] ;  /* 0x000062000a107a20 */ /* 0x004fe40000400000 */
[----:B------:R-:W2:Y:S01]  /*39230*/  LDL.LU R10, [R1+0x154] ;  /* 0x00015400010a7983 */ /* 0x000ea20000300800 */
[----:B------:R-:W-:-:S02]  /*39240*/  FSEL R4, R4, -INF , !P1 ;  /* 0xff80000004047808 */ /* 0x000fc40004800000 */
[----:B------:R-:W-:-:S03]  /*39250*/  LOP3.LUT R2, R2, 0xffff, RZ, 0xc0, !PT ;  /* 0x0000ffff02027812 */ /* 0x000fc600078ec0ff */
[----:B------:R0:W-:Y:S01]  /*39260*/  STL [R1+0x1a8], R4 ;  /* 0x0001a80401007387 */ /* 0x0001e20000100800 */
[----:B---3--:R-:W-:Y:S01]  /*39270*/  FMUL R5, R11, c[0x0][0x188] ;  /* 0x000062000b057a20 */ /* 0x008fe20000400000 */
[--C-:B------:R-:W-:Y:S02]  /*39280*/  SHF.R.U32.HI R3, RZ, 0x1, R2.reuse ;  /* 0x00000001ff037819 */ /* 0x100fe40000011602 */
[----:B------:R-:W3:Y:S02]  /*39290*/  LDL.LU R11, [R1+0x150] ;  /* 0x00015000010b7983 */ /* 0x000ee40000300800 */
[----:B------:R-:W-:Y:S02]  /*392a0*/  FSEL R5, R5, -INF , !P4 ;  /* 0xff80000005057808 */ /* 0x000fe40006000000 */
[----:B0-----:R-:W-:Y:S02]  /*392b0*/  FSEL R4, R16, -INF , !P0 ;  /* 0xff80000010047808 */ /* 0x001fe40004000000 */
[----:B------:R-:W-:Y:S01]  /*392c0*/  LOP3.LUT P5, RZ, R3, 0x1, RZ, 0xc0, !PT ;  /* 0x0000000103ff7812 */ /* 0x000fe200078ac0ff */
[----:B------:R-:W-:-:S02]  /*392d0*/  SHF.R.U32.HI R3, RZ, 0x2, R2 ;  /* 0x00000002ff037819 */ /* 0x000fc40000011602 */
[----:B------:R0:W-:Y:S01]  /*392e0*/  STL [R1+0x50], R4 ;  /* 0x0000500401007387 */ /* 0x0001e20000100800 */
[----:B------:R4:W-:Y:S01]  /*392f0*/  STL [R1+0x16c], R5 ;  /* 0x00016c0501007387 */ /* 0x0009e20000100800 */
[----:B------:R-:W-:Y:S01]  /*39300*/  LOP3.LUT P2, RZ, R3, 0x1, RZ, 0xc0, !PT ;  /* 0x0000000103ff7812 */ /* 0x000fe2000784c0ff */
[----:B------:R-:W-:Y:S02]  /*39310*/  SHF.R.U32.HI R3, RZ, 0x3, R2 ;  /* 0x00000003ff037819 */ /* 0x000fe40000011602 */
[----:B0-----:R-:W-:-:S05]  /*39320*/  FMUL R4, R22, c[0x0][0x188] ;  /* 0x0000620016047a20 */ /* 0x001fca0000400000 */
[----:B------:R-:W-:Y:S02]  /*39330*/  FSEL R4, R4, -INF , !P5 ;  /* 0xff80000004047808 */ /* 0x000fe40006800000 */
[----:B------:R-:W-:Y:S01]  /*39340*/  LOP3.LUT P3, RZ, R3, 0x1, RZ, 0xc0, !PT ;  /* 0x0000000103ff7812 */ /* 0x000fe2000786c0ff */
[----:B------:R-:W-:Y:S02]  /*39350*/  SHF.R.U32.HI R3, RZ, 0x4, R2 ;  /* 0x00000004ff037819 */ /* 0x000fe40000011602 */
[----:B------:R0:W-:Y:S01]  /*39360*/  STL [R1+0x208], R4 ;  /* 0x0002080401007387 */ /* 0x0001e20000100800 */
[----:B----4-:R-:W-:-:S05]  /*39370*/  FMUL R5, R7, c[0x0][0x188] ;  /* 0x0000620007057a20 */ /* 0x010fca0000400000 */
[----:B------:R-:W-:Y:S02]  /*39380*/  FSEL R5, R5, -INF , !P2 ;  /* 0xff80000005057808 */ /* 0x000fe40005000000 */
[----:B------:R-:W-:Y:S01]  /*39390*/  LOP3.LUT P1, RZ, R3, 0x1, RZ, 0xc0, !PT ;  /* 0x0000000103ff7812 */ /* 0x000fe2000782c0ff */
[----:B0-----:R-:W-:Y:S02]  /*393a0*/  FMUL R4, R6, c[0x0][0x188] ;  /* 0x0000620006047a20 */ /* 0x001fe40000400000 */
[----:B------:R-:W4:Y:S01]  /*393b0*/  LDL.LU R6, [R1+0x188] ;  /* 0x0001880001067983 */ /* 0x000f220000300800 */
[----:B------:R0:W-:Y:S01]  /*393c0*/  STL [R1+0x1b8], R5 ;  /* 0x0001b80501007387 */ /* 0x0001e20000100800 */
[----:B------:R-:W-:Y:S02]  /*393d0*/  SHF.R.U32.HI R3, RZ, 0x5, R2 ;  /* 0x00000005ff037819 */ /* 0x000fe40000011602 */
[----:B------:R-:W-:Y:S01]  /*393e0*/  FSEL R4, R4, -INF , !P3 ;  /* 0xff80000004047808 */ /* 0x000fe20005800000 */
[----:B0-----:R-:W-:Y:S01]  /*393f0*/  FMUL R5, R8, c[0x0][0x188] ;  /* 0x0000620008057a20 */ /* 0x001fe20000400000 */
[----:B------:R-:W-:-:S03]  /*39400*/  LOP3.LUT P0, RZ, R3, 0x1, RZ, 0xc0, !PT ;  /* 0x0000000103ff7812 */ /* 0x000fc6000780c0ff */
[----:B------:R0:W-:Y:S01]  /*39410*/  STL [R1+0x1b4], R4 ;  /* 0x0001b40401007387 */ /* 0x0001e20000100800 */
[----:B------:R-:W-:Y:S02]  /*39420*/  FSEL R5, R5, -INF , !P1 ;  /* 0xff80000005057808 */ /* 0x000fe40004800000 */
[----:B------:R-:W-:Y:S01]  /*39430*/  SHF.R.U32.HI R3, RZ, 0x6, R2 ;  /* 0x00000006ff037819 */ /* 0x000fe20000011602 */
[----:B------:R-:W4:Y:S01]  /*39440*/  LDL.LU R20, [R1+0x180] ;  /* 0x0001800001147983 */ /* 0x000f220000300800 */
[----:B------:R-:W4:Y:S02]  /*39450*/  LDL.LU R19, [R1+0x21c] ;  /* 0x00021c0001137983 */ /* 0x000f240000300800 */
[----:B------:R2:W-:Y:S01]  /*39460*/  STL [R1+0x1ec], R5 ;  /* 0x0001ec0501007387 */ /* 0x0005e20000100800 */
[----:B------:R-:W-:Y:S01]  /*39470*/  LOP3.LUT P4, RZ, R3, 0x1, RZ, 0xc0, !PT ;  /* 0x0000000103ff7812 */ /* 0x000fe2000788c0ff */
[----:B------:R-:W4:Y:S01]  /*39480*/  LDL.LU R21, [R1+0x218] ;  /* 0x0002180001157983 */ /* 0x000f220000300800 */
[----:B0-----:R-:W-:-:S05]  /*39490*/  FMUL R4, R9, c[0x0][0x188] ;  /* 0x0000620009047a20 */ /* 0x001fca0000400000 */
[----:B------:R-:W-:-:S05]  /*394a0*/  FSEL R4, R4, -INF , !P0 ;  /* 0xff80000004047808 */ /* 0x000fca0004000000 */
[----:B------:R3:W-:Y:S01]  /*394b0*/  STL [R1+0x1e8], R4 ;  /* 0x0001e80401007387 */ /* 0x0007e20000100800 */
[----:B------:R-:W4:Y:S02]  /*394c0*/  LDL.LU R22, [R1+0x210] ;  /* 0x0002100001167983 */ /* 0x000f240000300800 */
[----:B------:R-:W4:Y:S02]  /*394d0*/  LDL.LU R7, [R1+0x214] ;  /* 0x0002140001077983 */ /* 0x000f240000300800 */
[----:B--2---:R-:W-:-:S05]  /*394e0*/  FMUL R5, R10, c[0x0][0x188] ;  /* 0x000062000a057a20 */ /* 0x004fca0000400000 */
[----:B------:R-:W-:-:S05]  /*394f0*/  FSEL R5, R5, -INF , !P4 ;  /* 0xff80000005057808 */ /* 0x000fca0006000000 */
[----:B------:R4:W-:Y:S01]  /*39500*/  STL [R1+0x1b0], R5 ;  /* 0x0001b00501007387 */ /* 0x0009e20000100800 */
[----:B------:R-:W2:Y:S01]  /*39510*/  LDL.LU R8, [R1+0x10] ;  /* 0x0000100001087983 */ /* 0x000ea20000300800 */
[----:B------:R-:W-:Y:S01]  /*39520*/  SHF.R.U32.HI R3, RZ, 0x7, R2 ;  /* 0x00000007ff037819 */ /* 0x000fe20000011602 */
[----:B---3--:R-:W-:Y:S01]  /*39530*/  FMUL R4, R11, c[0x0][0x188] ;  /* 0x000062000b047a20 */ /* 0x008fe20000400000 */
[----:B--2---:R-:W-:Y:S01]  /*39540*/  STL [R1+0x1e48], R8 ;  /* 0x001e480801007387 */ /* 0x004fe20000100800 */
[----:B------:R-:W2:Y:S01]  /*39550*/  LDL.LU R9, [R1+0x14] ;  /* 0x0000140001097983 */ /* 0x000ea20000300800 */
[----:B------:R-:W-:Y:S01]  /*39560*/  LOP3.LUT P5, RZ, R3, 0x1, RZ, 0xc0, !PT ;  /* 0x0000000103ff7812 */ /* 0x000fe200078ac0ff */
[----:B----4-:R-:W-:-:S03]  /*39570*/  FMUL R5, R6, c[0x0][0x188] ;  /* 0x0000620006057a20 */ /* 0x010fc60000400000 */
[----:B------:R-:W-:Y:S02]  /*39580*/  FSEL R4, R4, -INF , !P5 ;  /* 0xff80000004047808 */ /* 0x000fe40006800000 */
[----:B------:R-:W-:-:S04]  /*39590*/  SHF.R.U32.HI R3, RZ, 0x8, R2 ;  /* 0x00000008ff037819 */ /* 0x000fc80000011602 */
[----:B------:R-:W-:Y:S01]  /*395a0*/  LOP3.LUT P2, RZ, R3, 0x1, RZ, 0xc0, !PT ;  /* 0x0000000103ff7812 */ /* 0x000fe2000784c0ff */
[----:B------:R-:W-:-:S04]  /*395b0*/  SHF.R.U32.HI R3, RZ, 0x9, R2 ;  /* 0x00000009ff037819 */ /* 0x000fc80000011602 */
[----:B------:R-:W-:Y:S01]  /*395c0*/  LOP3.LUT P3, RZ, R3, 0x1, RZ, 0xc0, !PT ;  /* 0x0000000103ff7812 */ /* 0x000fe2000786c0ff */
[--C-:B------:R-:W-:Y:S01]  /*395d0*/  SHF.R.U32.HI R3, RZ, 0xa, R2.reuse ;  /* 0x0000000aff037819 */ /* 0x100fe20000011602 */
[----:B--2---:R-:W-:Y:S01]  /*395e0*/  STL [R1+0x1e4c], R9 ;  /* 0x001e4c0901007387 */ /* 0x004fe20000100800 */
[----:B------:R-:W2:Y:S02]  /*395f0*/  LDL.LU R10, [R1+0x18] ;  /* 0x00001800010a7983 */ /* 0x000ea40000300800 */
[----:B------:R-:W2:Y:S02]  /*39600*/  LDL.LU R11, [R1+0x1c] ;  /* 0x00001c00010b7983 */ /* 0x000ea40000300800 */
[----:B------:R-:W3:Y:S01]  /*39610*/  LDL.LU R23, [R1+0x258] ;  /* 0x0002580001177983 */ /* 0x000ee20000300800 */
[----:B------:R-:W4:Y:S01]  /*39620*/  LDL.LU R6, [R1+0x25c] ;  /* 0x00025c0001067983 */ /* 0x000f220000300800 */
[----:B------:R0:W-:Y:S02]  /*39630*/  STL [R1+0x1ac], R4 ;  /* 0x0001ac0401007387 */ /* 0x0001e40000100800 */
[----:B------:R-:W2:Y:S02]  /*39640*/  LDL.LU R24, [R1+0x2d0] ;  /* 0x0002d00001187983 */ /* 0x000ea40000300800 */
[----:B------:R-:W2:Y:S01]  /*39650*/  LDL.LU R25, [R1+0x2d4] ;  /* 0x0002d40001197983 */ /* 0x000ea20000300800 */
[----:B------:R-:W2:Y:S01]  /*39660*/  LDL.LU R26, [R1+0x2d8] ;  /* 0x0002d800011a7983 */ /* 0x000ea20000300800 */
[----:B------:R-:W2:Y:S01]  /*39670*/  LDL.LU R27, [R1+0x2dc] ;  /* 0x0002dc00011b7983 */ /* 0x000ea20000300800 */
[----:B------:R-:W-:Y:S01]  /*39680*/  LOP3.LUT P1, RZ, R3, 0x1, RZ, 0xc0, !PT ;  /* 0x0000000103ff7812 */ /* 0x000fe2000782c0ff */
[----:B------:R-:W-:-:S04]  /*39690*/  SHF.R.U32.HI R3, RZ, 0xb, R2 ;  /* 0x0000000bff037819 */ /* 0x000fc80000011602 */
[----:B------:R-:W-:Y:S01]  /*396a0*/  LOP3.LUT P0, RZ, R3, 0x1, RZ, 0xc0, !PT ;  /* 0x0000000103ff7812 */ /* 0x000fe2000780c0ff */
[----:B------:R-:W-:-:S04]  /*396b0*/  SHF.R.U32.HI R3, RZ, 0xc, R2 ;  /* 0x0000000cff037819 */ /* 0x000fc80000011602 */
[----:B------:R-:W-:Y:S01]  /*396c0*/  LOP3.LUT P4, RZ, R3, 0x1, RZ, 0xc0, !PT ;  /* 0x0000000103ff7812 */ /* 0x000fe2000788c0ff */
[--C-:B------:R-:W-:Y:S02]  /*396d0*/  SHF.R.U32.HI R3, RZ, 0xd, R2.reuse ;  /* 0x0000000dff037819 */ /* 0x100fe40000011602 */
[----:B0-----:R-:W-:Y:S02]  /*396e0*/  FMUL R4, R20, c[0x0][0x188] ;  /* 0x0000620014047a20 */ /* 0x001fe40000400000 */
[----:B------:R-:W-:Y:S01]  /*396f0*/  LOP3.LUT P5, RZ, R3, 0x1, RZ, 0xc0, !PT ;  /* 0x0000000103ff7812 */ /* 0x000fe200078ac0ff */
[--C-:B------:R-:W-:Y:S01]  /*39700*/  SHF.R.U32.HI R3, RZ, 0xf, R2.reuse ;  /* 0x0000000fff037819 */ /* 0x100fe20000011602 */
[----:B------:R-:W-:Y:S02]  /*39710*/  SHF.R.U32.HI R2, RZ, 0xe, R2 ;  /* 0x0000000eff027819 */ /* 0x000fe40000011602 */
[----:B------:R-:W-:Y:S02]  /*39720*/  FSEL R5, R5, -INF , !P2 ;  /* 0xff80000005057808 */ /* 0x000fe40005000000 */
[----:B------:R-:W-:-:S02]  /*39730*/  FSEL R4, R4, -INF , !P3 ;  /* 0xff80000004047808 */ /* 0x000fc40005800000 */
[----:B------:R-:W-:Y:S01]  /*39740*/  LOP3.LUT P2, RZ, R3, 0x1, RZ, 0xc0, !PT ;  /* 0x0000000103ff7812 */ /* 0x000fe2000784c0ff */
[----:B------:R-:W-:Y:S01]  /*39750*/  FMUL R3, R19, c[0x0][0x188] ;  /* 0x0000620013037a20 */ /* 0x000fe20000400000 */
[----:B------:R-:W-:Y:S01]  /*39760*/  LOP3.LUT P3, RZ, R2, 0x1, RZ, 0xc0, !PT ;  /* 0x0000000102ff7812 */ /* 0x000fe2000786c0ff */
[----:B------:R-:W-:Y:S02]  /*39770*/  SHF.R.U64 R2, R0, 0x1f, RZ ;  /* 0x0000001f00027819 */ /* 0x000fe400000012ff */
[----:B------:R-:W-:Y:S01]  /*39780*/  FMUL R16, R21, c[0x0][0x188] ;  /* 0x0000620015107a20 */ /* 0x000fe20000400000 */
[----:B------:R-:W-:Y:S01]  /*39790*/  STL [R1+0x1a0], R5 ;  /* 0x0001a00501007387 */ /* 0x000fe20000100800 */
[----:B------:R0:W-:Y:S02]  /*397a0*/  STL [R1+0x174], R4 ;  /* 0x0001740401007387 */ /* 0x0001e40000100800 */
[----:B0-----:R-:W-:Y:S01]  /*397b0*/  FSEL R4, R3, -INF , !P1 ;  /* 0xff80000003047808 */ /* 0x001fe20004800000 */
[----:B------:R-:W-:Y:S01]  /*397c0*/  LOP3.LUT P1, RZ, R2, 0x1, RZ, 0xc0, !PT ;  /* 0x0000000102ff7812 */ /* 0x000fe2000782c0ff */
[----:B------:R-:W-:-:S03]  /*397d0*/  FSEL R2, R16, -INF , !P0 ;  /* 0xff80000010027808 */ /* 0x000fc60004000000 */
[----:B------:R0:W-:Y:S01]  /*397e0*/  STL [R1+0x19c], R4 ;  /* 0x00019c0401007387 */ /* 0x0001e20000100800 */
[----:B------:R-:W3:Y:S02]  /*397f0*/  LDL.LU R18, [R1+0x78] ;  /* 0x0000780001127983 */ /* 0x000ee40000300800 */
[----:B------:R1:W-:Y:S02]  /*39800*/  STL [R1+0x180], R2 ;  /* 0x0001800201007387 */ /* 0x0003e40000100800 */
[----:B------:R-:W-:Y:S01]  /*39810*/  FMUL R5, R22, c[0x0][0x188] ;  /* 0x0000620016057a20 */ /* 0x000fe20000400000 */
[----:B------:R-:W3:Y:S01]  /*39820*/  LDL.LU R19, [R1+0x7c] ;  /* 0x00007c0001137983 */ /* 0x000ee20000300800 */
[----:B------:R-:W3:Y:S02]  /*39830*/  LDL.LU R22, [R1+0x130] ;  /* 0x0001300001167983 */ /* 0x000ee40000300800 */
[----:B0-----:R-:W-:Y:S01]  /*39840*/  FMUL R4, R7, c[0x0][0x188] ;  /* 0x0000620007047a20 */ /* 0x001fe20000400000 */
[----:B-1----:R-:W-:Y:S01]  /*39850*/  SHF.R.U64 R2, R0, 0x1d, RZ ;  /* 0x0000001d00027819 */ /* 0x002fe200000012ff */
[----:B------:R-:W3:Y:S03]  /*39860*/  LDL.LU R7, [R1+0x134] ;  /* 0x0001340001077983 */ /* 0x000ee60000300800 */
[----:B------:R-:W-:Y:S01]  /*39870*/  FSEL R4, R4, -INF , !P4 ;  /* 0xff80000004047808 */ /* 0x000fe20006000000 */
[----:B------:R-:W-:Y:S01]  /*39880*/  LOP3.LUT P4, RZ, R2, 0x1, RZ, 0xc0, !PT ;  /* 0x0000000102ff7812 */ /* 0x000fe2000788c0ff */
[----:B------:R-:W-:-:S03]  /*39890*/  FSEL R2, R5, -INF , !P5 ;  /* 0xff80000005027808 */ /* 0x000fc60006800000 */
[----:B------:R-:W-:Y:S02]  /*398a0*/  STL [R1+0x140], R4 ;  /* 0x0001400401007387 */ /* 0x000fe40000100800 */
[----:B------:R-:W-:Y:S01]  /*398b0*/  STL [R1+0x12c], R2 ;  /* 0x00012c0201007387 */ /* 0x000fe20000100800 */
[----:B--2---:R-:W-:Y:S01]  /*398c0*/  HMMA.16816.F32.BF16 R24, R12, R10, R24 ;  /* 0x0000000a0c18723c */ /* 0x004fe20000041818 */
[----:B------:R-:W-:Y:S02]  /*398d0*/  MOV R29, R10 ;  /* 0x0000000a001d7202 */ /* 0x000fe40000000f00 */
[----:B------:R-:W-:Y:S11]  /*398e0*/  MOV R28, R11 ;  /* 0x0000000b001c7202 */ /* 0x000ff60000000f00 */
[----:B------:R-:W-:Y:S09]  /*398f0*/  @!UPT UIADD3 URZ, URZ, URZ, URZ ;  /* 0x0000003f3f3ff290 */ /* 0x000ff2000fffe03f */
[----:B------:R-:W-:Y:S01]  /*39900*/  STL [R1+0x20], R24 ;  /* 0x0000201801007387 */ /* 0x000fe20000100800 */
[----:B------:R-:W-:Y:S01]  /*39910*/  STL.64 [R1+0x1e98], R14 ;  /* 0x001e980e01007387 */ /* 0x000fe20000100a00 */
[----:B------:R-:W-:Y:S01]  /*39920*/  MOV R9, R26 ;  /* 0x0000001a00097202 */ /* 0x000fe20000000f00 */
[----:B------:R-:W-:Y:S01]  /*39930*/  IMAD.MOV.U32 R8, RZ, RZ, R27 ;  /* 0x000000ffff087224 */ /* 0x000fe200078e001b */
[----:B------:R0:W-:Y:S04]  /*39940*/  STL.64 [R1+0x1e90], R12 ;  /* 0x001e900c01007387 */ /* 0x0001e80000100a00 */
[----:B0-----:R-:W2:Y:S01]  /*39950*/  LDL.LU R12, [R1+0x320] ;  /* 0x00032000010c7983 */ /* 0x001ea20000300800 */
[----:B------:R-:W2:Y:S02]  /*39960*/  LDL.LU R13, [R1+0x324] ;  /* 0x00032400010d7983 */ /* 0x000ea40000300800 */
[----:B------:R-:W2:Y:S02]  /*39970*/  LDL.LU R14, [R1+0x328] ;  /* 0x00032800010e7983 */ /* 0x000ea40000300800 */
[----:B------:R-:W2:Y:S01]  /*39980*/  LDL.LU R15, [R1+0x32c] ;  /* 0x00032c00010f7983 */ /* 0x000ea20000300800 */
[----:B------:R0:W-:Y:S04]  /*39990*/  STL.64 [R1+0x1e50], R8 ;  /* 0x001e500801007387 */ /* 0x0001e80000100a00 */
[----:B0-----:R-:W2:Y:S01]  /*399a0*/  LDL.LU.64 R8, [R1+0x80] ;  /* 0x0000800001087983 */ /* 0x001ea20000300a00 */
[----:B------:R-:W2:Y:S01]  /*399b0*/  LDL.LU.64 R10, [R1+0x88] ;  /* 0x00008800010a7983 */ /* 0x000ea20000300a00 */
[----:B------:R-:W-:-:S04]  /*399c0*/  SHF.R.U64 R3, R0, 0x1e, RZ ;  /* 0x0000001e00037819 */ /* 0x000fc800000012ff */
[----:B------:R-:W-:Y:S01]  /*399d0*/  LOP3.LUT P0, RZ, R3, 0x1, RZ, 0xc0, !PT ;  /* 0x0000000103ff7812 */ /* 0x000fe2000780c0ff */
[----:B------:R-:W-:Y:S02]  /*399e0*/  SHF.R.U64 R3, R0, 0x1c, RZ ;  /* 0x0000001c00037819 */ /* 0x000fe400000012ff */
[----:B---3--:R-:W-:Y:S02]  /*399f0*/  FMUL R5, R23, c[0x0][0x188] ;  /* 0x0000620017057a20 */ /* 0x008fe40000400000 */
[----:B----4-:R-:W-:Y:S01]  /*39a00*/  FMUL R4, R6, c[0x0][0x188] ;  /* 0x0000620006047a20 */ /* 0x010fe20000400000 */
[----:B------:R-:W-:Y:S01]  /*39a10*/  LOP3.LUT P5, RZ, R3, 0x1, RZ, 0xc0, !PT ;  /* 0x0000000103ff7812 */ /* 0x000fe200078ac0ff */
[----:B------:R-:W-:Y:S01]  /*39a20*/  SHF.R.U64 R3, R0, 0x1b, RZ ;  /* 0x0000001b00037819 */ /* 0x000fe200000012ff */
[----:B------:R-:W-:-:S03]  /*39a30*/  FSEL R5, R5, -INF , !P2 ;  /* 0xff80000005057808 */ /* 0x000fc60005000000 */
[----:B------:R-:W-:Y:S01]  /*39a40*/  LOP3.LUT P2, RZ, R3, 0x1, RZ, 0xc0, !PT ;  /* 0x0000000103ff7812 */ /* 0x000fe2000784c0ff */
[----:B------:R-:W-:Y:S01]  /*39a50*/  FSEL R3, R4, -INF , !P3 ;  /* 0xff80000004037808 */ /* 0x000fe20005800000 */
[----:B------:R-:W-:Y:S01]  /*39a60*/  STL [R1+0x148], R5 ;  /* 0x0001480501007387 */ /* 0x000fe20000100800 */
[----:B------:R-:W3:Y:S01]  /*39a70*/  LDL R26, [R1+0x8] ;  /* 0x00000800011a7983 */ /* 0x000ee20000100800 */
[----:B------:R-:W-:Y:S02]  /*39a80*/  MOV R6, R25 ;  /* 0x0000001900067202 */ /* 0x000fe40000000f00 */
[----:B------:R-:W-:Y:S01]  /*39a90*/  STL [R1+0x144], R3 ;  /* 0x0001440301007387 */ /* 0x000fe20000100800 */
[----:B------:R-:W3:Y:S02]  /*39aa0*/  LDL R27, [R1+0xc] ;  /* 0x00000c00011b7983 */ /* 0x000ee40000100800 */
[----:B------:R-:W4:Y:S02]  /*39ab0*/  LDL.LU R25, [R1+0x13c] ;  /* 0x00013c0001197983 */ /* 0x000f240000300800 */
[----:B------:R-:W3:Y:S01]  /*39ac0*/  LDL.LU R20, [R1+0x138] ;  /* 0x0001380001147983 */ /* 0x000ee20000300800 */
[----:B--2---:R-:W-:Y:S01]  /*39ad0*/  HMMA.16816.F32.BF16 R16, R8, R18, R12 ;  /* 0x000000120810723c */ /* 0x004fe2000004180c */
[----:B------:R-:W2:Y:S01]  /*39ae0*/  LDL.LU.64 R14, [R1+0x1e98] ;  /* 0x001e9800010e7983 */ /* 0x000ea20000300a00 */
[----:B------:R-:W2:Y:S11]  /*39af0*/  LDL.LU.64 R12, [R1+0x1e90] ;  /* 0x001e9000010c7983 */ /* 0x000eb60000300a00 */
[----:B------:R-:W-:Y:S10]  /*39b00*/  @!UPT UIADD3 URZ, URZ, URZ, URZ ;  /* 0x0000003f3f3ff290 */ /* 0x000ff4000fffe03f */
[----:B------:R-:W-:Y:S01]  /*39b10*/  STL.64 [R1+0x1e68], R18 ;  /* 0x001e681201007387 */ /* 0x000fe20000100a00 */
[----:B------:R0:W-:Y:S03]  /*39b20*/  STL.64 [R1+0x1e60], R16 ;  /* 0x001e601001007387 */ /* 0x0001e60000100a00 */
[----:B0-----:R-:W2:Y:S01]  /*39b30*/  LDL.LU R17, [R1+0x40] ;  /* 0x0000400001117983 */ /* 0x001ea20000300800 */
[----:B------:R-:W2:Y:S02]  /*39b40*/  LDL.LU R18, [R1+0x68] ;  /* 0x0000680001127983 */ /* 0x000ea40000300800 */
[----:B------:R-:W2:Y:S02]  /*39b50*/  LDL.LU R19, [R1+0x6c] ;  /* 0x00006c0001137983 */ /* 0x000ea40000300800 */
[----:B------:R-:W-:Y:S02]  /*39b60*/  FMUL R4, R7, c[0x0][0x188] ;  /* 0x0000620007047a20 */ /* 0x000fe40000400000 */
[----:B------:R-:W-:-:S02]  /*39b70*/  IMAD.MOV.U32 R7, RZ, RZ, R8 ;  /* 0x000000ffff077224 */ /* 0x000fc400078e0008 */
[----:B------:R-:W-:Y:S01]  /*39b80*/  FMUL R5, R22, c[0x0][0x188] ;  /* 0x0000620016057a20 */ /* 0x000fe20000400000 */
[----:B------:R-:W-:Y:S02]  /*39b90*/  MOV R21, R9 ;  /* 0x0000000900157202 */ /* 0x000fe40000000f00 */
[----:B------:R-:W-:Y:S01]  /*39ba0*/  MOV R22, R10 ;  /* 0x0000000a00167202 */ /* 0x000fe20000000f00 */
[----:B------:R-:W-:Y:S01]  /*39bb0*/  IMAD.MOV.U32 R23, RZ, RZ, R11 ;  /* 0x000000ffff177224 */ /* 0x000fe200078e000b */
[----:B--2---:R-:W-:Y:S01]  /*39bc0*/  STL.64 [R1+0x1e88], R18 ;  /* 0x001e881201007387 */ /* 0x004fe20000100a00 */
[----:B------:R0:W-:Y:S02]  /*39bd0*/  STL [R1+0x1e84], R17 ;  /* 0x001e841101007387 */ /* 0x0001e40000100800 */
[----:B------:R-:W2:Y:S01]  /*39be0*/  LDL.LU R16, [R1+0x2e0] ;  /* 0x0002e00001107983 */ /* 0x000ea20000300800 */
[----:B0-----:R-:W2:Y:S01]  /*39bf0*/  LDL.LU R17, [R1+0x2e4] ;  /* 0x0002e40001117983 */ /* 0x001ea20000300800 */
[----:B------:R-:W2:Y:S02]  /*39c00*/  LDL.LU R18, [R1+0x2e8] ;  /* 0x0002e80001127983 */ /* 0x000ea40000300800 */
[----:B------:R-:W2:Y:S02]  /*39c10*/  LDL.LU R19, [R1+0x2ec] ;  /* 0x0002ec0001137983 */ /* 0x000ea40000300800 */
[----:B------:R-:W2:Y:S01]  /*39c20*/  LDL.LU R8, [R1+0x2f0] ;  /* 0x0002f00001087983 */ /* 0x000ea20000300800 */
[----:B------:R-:W2:Y:S01]  /*39c30*/  LDL.LU R9, [R1+0x2f4] ;  /* 0x0002f40001097983 */ /* 0x000ea20000300800 */
[----:B------:R-:W2:Y:S02]  /*39c40*/  LDL.LU R10, [R1+0x2f8] ;  /* 0x0002f800010a7983 */ /* 0x000ea40000300800 */
[----:B------:R-:W2:Y:S01]  /*39c50*/  LDL.LU R11, [R1+0x2fc] ;  /* 0x0002fc00010b7983 */ /* 0x000ea20000300800 */
[----:B------:R-:W-:-:S02]  /*39c60*/  SHF.R.U64 R3, R0, 0x19, RZ ;  /* 0x0000001900037819 */ /* 0x000fc400000012ff */
[----:B------:R-:W-:Y:S02]  /*39c70*/  FSEL R5, R5, -INF , !P1 ;  /* 0xff80000005057808 */ /* 0x000fe40004800000 */
[----:B------:R-:W-:Y:S01]  /*39c80*/  LOP3.LUT P1, RZ, R3, 0x1, RZ, 0xc0, !PT ;  /* 0x0000000103ff7812 */ /* 0x000fe2000782c0ff */
[----:B------:R-:W-:Y:S02]  /*39c90*/  FSEL R3, R4, -INF , !P0 ;  /* 0xff80000004037808 */ /* 0x000fe40004000000 */
[----:B---3--:R-:W-:Y:S01]  /*39ca0*/  FMUL R20, R20, c[0x0][0x188] ;  /* 0x0000620014147a20 */ /* 0x008fe20000400000 */
[----:B--2---:R-:W-:Y:S01]  /*39cb0*/  STL.64 [R1+0x1e78], R10 ;  /* 0x001e780a01007387 */ /* 0x004fe20000100a00 */
[----:B------:R0:W-:Y:S03]  /*39cc0*/  STL.64 [R1+0x1e70], R8 ;  /* 0x001e700801007387 */ /* 0x0001e60000100a00 */
[----:B0-----:R-:W2:Y:S01]  /*39cd0*/  LDL.LU R8, [R1+0x330] ;  /* 0x0003300001087983 */ /* 0x001ea20000300800 */
[----:B------:R-:W2:Y:S02]  /*39ce0*/  LDL.LU R9, [R1+0x334] ;  /* 0x0003340001097983 */ /* 0x000ea40000300800 */
[----:B------:R-:W2:Y:S02]  /*39cf0*/  LDL.LU R10, [R1+0x338] ;  /* 0x00033800010a7983 */ /* 0x000ea40000300800 */
[----:B------:R-:W2:Y:S01]  /*39d00*/  LDL.LU R11, [R1+0x33c] ;  /* 0x00033c00010b7983 */ /* 0x000ea20000300800 */
[----:B------:R4:W-:Y:S01]  /*39d10*/  STL [R1+0x15c], R5 ;  /* 0x00015c0501007387 */ /* 0x0009e20000100800 */
[----:B------:R0:W-:Y:S02]  /*39d20*/  STL [R1+0x158], R3 ;  /* 0x0001580301007387 */ /* 0x0001e40000100800 */
[----:B----4-:R-:W-:-:S02]  /*39d30*/  FMUL R5, R25, c[0x0][0x188] ;  /* 0x0000620019057a20 */ /* 0x010fc40000400000 */
[----:B------:R-:W-:Y:S01]  /*39d40*/  HMMA.16816.F32.BF16 R24, R12, R26, R16 ;  /* 0x0000001a0c18723c */ /* 0x000fe20000041810 */
[----:B------:R-:W2:Y:S01]  /*39d50*/  LDL.LU.64 R18, [R1+0x1e88] ;  /* 0x001e880001127983 */ /* 0x000ea20000300a00 */
[----:B------:R-:W3:Y:S05]  /*39d60*/  LDL.LU R17, [R1+0x1e84] ;  /* 0x001e840001117983 */ /* 0x000eea0000300800 */
[----:B------:R-:W-:Y:S01]  /*39d70*/  FSEL R16, R20, -INF , !P4 ;  /* 0xff80000014107808 */ /* 0x000fe20006000000 */
[----:B------:R-:W-:Y:S02]  /*39d80*/  MOV R20, R7 ;  /* 0x0000000700147202 */ /* 0x000fe40000000f00 */
[----:B------:R-:W4:Y:S01]  /*39d90*/  LDL.LU R7, [R1+0x1e80] ;  /* 0x001e800001077983 */ /* 0x000f220000300800 */
[C---:B0-----:R-:W-:Y:S01]  /*39da0*/  SHF.R.U64 R3, R0.reuse, 0x16, RZ ;  /* 0x0000001600037819 */ /* 0x041fe200000012ff */
[----:B------:R0:W-:Y:S01]  /*39db0*/  STL [R1+0x17c], R16 ;  /* 0x00017c1001007387 */ /* 0x0001e20000100800 */
[----:B------:R-:W-:-:S04]  /*39dc0*/  SHF.R.U64 R2, R0, 0x1a, RZ ;  /* 0x0000001a00027819 */ /* 0x000fc800000012ff */
[----:B------:R-:W-:Y:S02]  /*39dd0*/  LOP3.LUT P3, RZ, R2, 0x1, RZ, 0xc0, !PT ;  /* 0x0000000102ff7812 */ /* 0x000fe4000786c0ff */
[----:B0-----:R-:W-:Y:S01]  /*39de0*/  FSEL R16, R5, -INF , !P5 ;  /* 0xff80000005107808 */ /* 0x001fe20006800000 */
[----:B------:R-:W-:Y:S01]  /*39df0*/  LOP3.LUT P5, RZ, R3, 0x1, RZ, 0xc0, !PT ;  /* 0x0000000103ff7812 */ /* 0x000fe200078ac0ff */
[----:B------:R-:W2:Y:S03]  /*39e00*/  LDL.LU R5, [R1+0x20] ;  /* 0x0000200001057983 */ /* 0x000ea60000300800 */
[----:B------:R0:W-:Y:S02]  /*39e10*/  STL [R1+0x178], R16 ;  /* 0x0001781001007387 */ /* 0x0001e40000100800 */
[----:B---3--:R-:W-:-:S05]  /*39e20*/  FMUL R4, R17, c[0x0][0x188] ;  /* 0x0000620011047a20 */ /* 0x008fca0000400000 */
[----:B------:R-:W-:Y:S01]  /*39e30*/  FSEL R3, R4, -INF , !P2 ;  /* 0xff80000004037808 */ /* 0x000fe20005000000 */
[----:B----4-:R-:W-:Y:S01]  /*39e40*/  FMUL R7, R7, c[0x0][0x188] ;  /* 0x0000620007077a20 */ /* 0x010fe20000400000 */
[----:B--2---:R-:W-:Y:S03]  /*39e50*/  HMMA.16816.F32.BF16 R20, R20, R18, R8 ;  /* 0x000000121414723c */ /* 0x004fe60000041808 */
[----:B------:R-:W-:Y:S01]  /*39e60*/  STL [R1+0x130], R3 ;  /* 0x0001300301007387 */ /* 0x000fe20000100800 */
[----:B------:R-:W2:Y:S02]  /*39e70*/  LDL.LU.64 R10, [R1+0x1e78] ;  /* 0x001e7800010a7983 */ /* 0x000ea40000300a00 */
[----:B------:R-:W2:Y:S01]  /*39e80*/  LDL.LU.64 R8, [R1+0x1e70] ;  /* 0x001e700001087983 */ /* 0x000ea20000300a00 */
[----:B------:R-:W-:Y:S01]  /*39e90*/  FSEL R7, R7, -INF , !P3 ;  /* 0xff80000007077808 */ /* 0x000fe20005800000 */
[----:B------:R-:W3:Y:S01]  /*39ea0*/  LDL.LU.64 R18, [R1+0x1e68] ;  /* 0x001e680001127983 */ /* 0x000ee20000300a00 */
[----:B0-----:R-:W3:Y:S02]  /*39eb0*/  LDL.LU.64 R16, [R1+0x1e60] ;  /* 0x001e600001107983 */ /* 0x001ee40000300a00 */
[----:B------:R-:W-:-:S02]  /*39ec0*/  FMUL R4, R6, c[0x0][0x188] ;  /* 0x0000620006047a20 */ /* 0x000fc40000400000 */
[----:B------:R-:W2:Y:S01]  /*39ed0*/  LDL.LU R6, [R1+0x1e5c] ;  /* 0x001e5c0001067983 */ /* 0x000ea20000300800 */
[----:B------:R0:W-:Y:S03]  /*39ee0*/  STL [R1+0x154], R7 ;  /* 0x0001540701007387 */ /* 0x0001e60000100800 */
[----:B0-----:R-:W2:Y:S01]  /*39ef0*/  LDL.LU R7, [R1+0x1e58] ;  /* 0x001e580001077983 */ /* 0x001ea20000300800 */
[C---:B------:R-:W-:Y:S01]  /*39f00*/  SHF.R.U64 R2, R0.reuse, 0x18, RZ ;  /* 0x0000001800027819 */ /* 0x040fe200000012ff */
[----:B------:R-:W-:Y:S01]  /*39f10*/  FMUL R5, R5, c[0x0][0x188] ;  /* 0x0000620005057a20 */ /* 0x000fe20000400000 */
[----:B------:R-:W-:Y:S02]  /*39f20*/  SHF.R.U64 R3, R0, 0x13, RZ ;  /* 0x0000001300037819 */ /* 0x000fe400000012ff */
[----:B------:R-:W-:Y:S02]  /*39f30*/  LOP3.LUT P0, RZ, R2, 0x1, RZ, 0xc0, !PT ;  /* 0x0000000102ff7812 */ /* 0x000fe4000780c0ff */
[----:B------:R-:W-:Y:S01]  /*39f40*/  FSEL R5, R5, -INF , !P1 ;  /* 0xff80000005057808 */ /* 0x000fe20004800000 */
[----:B------:R-:W-:Y:S01]  /*39f50*/  LOP3.LUT P1, RZ, R3, 0x1, RZ, 0xc0, !PT ;  /* 0x0000000103ff7812 */ /* 0x000fe2000782c0ff */
[----:B------:R-:W-:-:S03]  /*39f60*/  FSEL R3, R4, -INF , !P0 ;  /* 0xff80000004037808 */ /* 0x000fc60004000000 */
[----:B------:R-:W-:Y:S02]  /*39f70*/  STL [R1+0x150], R5 ;  /* 0x0001500501007387 */ /* 0x000fe40000100800 */
[----:B------:R0:W-:Y:S01]  /*39f80*/  STL [R1+0x13c], R3 ;  /* 0x00013c0301007387 */ /* 0x0001e20000100800 */
[----:B--2---:R-:W-:Y:S01]  /*39f90*/  HMMA.16816.F32.BF16 R12, R12, R6, R8 ;  /* 0x000000060c0c723c */ /* 0x004fe20000041808 */
[----:B------:R-:W2:Y:S01]  /*39fa0*/  LDL.LU.64 R8, [R1+0x1e50] ;  /* 0x001e500001087983 */ /* 0x000ea20000300a00 */
[----:B------:R-:W-:-:S04]  /*39fb0*/  SHF.R.U64 R2, R0, 0x17, RZ ;  /* 0x0000001700027819 */ /* 0x000fc800000012ff */
[----:B------:R-:W-:Y:S01]  /*39fc0*/  LOP3.LUT P4, RZ, R2, 0x1, RZ, 0xc0, !PT ;  /* 0x0000000102ff7812 */ /* 0x000fe2000788c0ff */
[C---:B------:R-:W-:Y:S01]  /*39fd0*/  SHF.R.U64 R2, R0.reuse, 0x15, RZ ;  /* 0x0000001500027819 */ /* 0x040fe200000012ff */
[----:B0-----:R-:W-:Y:S01]  /*39fe0*/  SHF.R.U64 R3, R0, 0x10, RZ ;  /* 0x0000001000037819 */ /* 0x001fe200000012ff */
[----:B------:R-:W-:Y:S02]  /*39ff0*/  FMUL R4, R24, c[0x0][0x188] ;  /* 0x0000620018047a20 */ /* 0x000fe40000400000 */
[----:B------:R-:W-:Y:S01]  /*3a000*/  LOP3.LUT P2, RZ, R2, 0x1, RZ, 0xc0, !PT ;  /* 0x0000000102ff7812 */ /* 0x000fe2000784c0ff */
[----:B--2---:R-:W-:Y:S02]  /*3a010*/  FMUL R6, R9, c[0x0][0x188] ;  /* 0x0000620009067a20 */ /* 0x004fe40000400000 */
[----:B------:R-:W-:Y:S01]  /*3a020*/  FMUL R5, R8, c[0x0][0x188] ;  /* 0x0000620008057a20 */ /* 0x000fe20000400000 */
[----:B------:R-:W3:Y:S01]  /*3a030*/  LDL.LU R9, [R1+0x1e4c] ;  /* 0x001e4c0001097983 */ /* 0x000ee20000300800 */
[----:B------:R-:W3:Y:S01]  /*3a040*/  LDL.LU R8, [R1+0x1e48] ;  /* 0x001e480001087983 */ /* 0x000ee20000300800 */
[----:B------:R-:W-:-:S02]  /*3a050*/  FSEL R6, R6, -INF , !P4 ;  /* 0xff80000006067808 */ /* 0x000fc40006000000 */
[----:B------:R-:W-:Y:S01]  /*3a060*/  FSEL R5, R5, -INF , !P5 ;  /* 0xff80000005057808 */ /* 0x000fe20006800000 */
[----:B------:R-:W-:Y:S01]  /*3a070*/  LOP3.LUT P5, RZ, R3, 0x1, RZ, 0xc0, !PT ;  /* 0x0000000103ff7812 */ /* 0x000fe200078ac0ff */
[----:B------:R-:W-:Y:S01]  /*3a080*/  FSEL R3, R4, -INF , !P2 ;  /* 0xff80000004037808 */ /* 0x000fe20005000000 */
[----:B------:R-:W-:Y:S02]  /*3a090*/  STL [R1+0x138], R6 ;  /* 0x0001380601007387 */ /* 0x000fe40000100800 */
[----:B------:R0:W-:Y:S02]  /*3a0a0*/  STL [R1+0x134], R5 ;  /* 0x0001340501007387 */ /* 0x0001e40000100800 */
[----:B0-----:R-:W2:Y:S01]  /*3a0b0*/  LDL.LU.64 R4, [R1+0x30] ;  /* 0x0000300001047983 */ /* 0x001ea20000300a00 */
[----:B------:R-:W3:Y:S01]  /*3a0c0*/  LDL.LU.64 R6, [R1+0x38] ;  /* 0x0000380001067983 */ /* 0x000ee20000300a00 */
[----:B------:R-:W-:-:S04]  /*3a0d0*/  SHF.R.U64 R2, R0, 0x14, RZ ;  /* 0x0000001400027819 */ /* 0x000fc800000012ff */
[----:B------:R-:W-:Y:S01]  /*3a0e0*/  LOP3.LUT P3, RZ, R2, 0x1, RZ, 0xc0, !PT ;  /* 0x0000000102ff7812 */ /* 0x000fe2000786c0ff */
[----:B------:R-:W-:-:S04]  /*3a0f0*/  SHF.R.U64 R2, R0, 0x12, RZ ;  /* 0x0000001200027819 */ /* 0x000fc800000012ff */
[----:B------:R-:W-:Y:S01]  /*3a100*/  LOP3.LUT P0, RZ, R2, 0x1, RZ, 0xc0, !PT ;  /* 0x0000000102ff7812 */ /* 0x000fe2000780c0ff */
[----:B------:R-:W-:-:S04]  /*3a110*/  SHF.R.U64 R2, R0, 0x11, RZ ;  /* 0x0000001100027819 */ /* 0x000fc800000012ff */
[----:B------:R-:W-:Y:S01]  /*3a120*/  LOP3.LUT P4, RZ, R2, 0x1, RZ, 0xc0, !PT ;  /* 0x0000000102ff7812 */ /* 0x000fe2000788c0ff */
[----:B------:R-:W-:Y:S01]  /*3a130*/  SHF.R.U64 R2, R0, 0xf, RZ ;  /* 0x0000000f00027819 */ /* 0x000fe200000012ff */
[----:B------:R0:W-:Y:S01]  /*3a140*/  STL [R1+0x11c], R3 ;  /* 0x00011c0301007387 */ /* 0x0001e20000100800 */
[----:B------:R-:W4:Y:S02]  /*3a150*/  LDL.LU.64 R10, [R1+0x1e40] ;  /* 0x001e4000010a7983 */ /* 0x000f240000300a00 */
[----:B------:R-:W-:Y:S01]  /*3a160*/  LOP3.LUT P2, RZ, R2, 0x1, RZ, 0xc0, !PT ;  /* 0x0000000102ff7812 */ /* 0x000fe2000784c0ff */
[----:B--2---:R-:W-:Y:S01]  /*3a170*/  IMAD.MOV.U32 R2, RZ, RZ, R4 ;  /* 0x000000ffff027224 */ /* 0x004fe200078e0004 */
[----:B---3--:R-:W-:Y:S01]  /*3a180*/  HMMA.16816.F32.BF16 R16, R4, R8, R16 ;  /* 0x000000080410723c */ /* 0x008fe20000041810 */
[----:B0-----:R-:W-:Y:S02]  /*3a190*/  MOV R3, R5 ;  /* 0x0000000500037202 */ /* 0x001fe40000000f00 */
[----:B------:R-:W-:Y:S01]  /*3a1a0*/  MOV R24, R6 ;  /* 0x0000000600187202 */ /* 0x000fe20000000f00 */
[----:B------:R-:W4:Y:S03]  /*3a1b0*/  LDL.LU.64 R8, [R1+0x1e38] ;  /* 0x001e380001087983 */ /* 0x000f260000300a00 */
[----:B------:R-:W-:-:S02]  /*3a1c0*/  FMUL R5, R26, c[0x0][0x188] ;  /* 0x000062001a057a20 */ /* 0x000fc40000400000 */
[----:B------:R-:W-:Y:S02]  /*3a1d0*/  FMUL R4, R27, c[0x0][0x188] ;  /* 0x000062001b047a20 */ /* 0x000fe40000400000 */
[----:B------:R-:W-:Y:S02]  /*3a1e0*/  FMUL R6, R25, c[0x0][0x188] ;  /* 0x0000620019067a20 */ /* 0x000fe40000400000 */
[----:B------:R-:W-:Y:S01]  /*3a1f0*/  IMAD.MOV.U32 R27, RZ, RZ, R2 ;  /* 0x000000ffff1b7224 */ /* 0x000fe200078e0002 */
[----:B------:R-:W-:Y:S02]  /*3a200*/  SHF.R.U64 R2, R0, 0xd, RZ ;  /* 0x0000000d00027819 */ /* 0x000fe400000012ff */
[----:B------:R-:W-:Y:S02]  /*3a210*/  FSEL R26, R5, -INF , !P1 ;  /* 0xff800000051a7808 */ /* 0x000fe40004800000 */
[----:B------:R-:W-:Y:S02]  /*3a220*/  FSEL R6, R6, -INF , !P3 ;  /* 0xff80000006067808 */ /* 0x000fe40005800000 */
[----:B------:R-:W-:Y:S01]  /*3a230*/  LOP3.LUT P1, RZ, R2, 0x1, RZ, 0xc0, !PT ;  /* 0x0000000102ff7812 */ /* 0x000fe2000782c0ff */
[----:B------:R-:W-:Y:S01]  /*3a240*/  FSEL R2, R4, -INF , !P0 ;  /* 0xff80000004027808 */ /* 0x000fe20004000000 */
[----:B------:R-:W-:Y:S01]  /*3a250*/  MOV R25, R3 ;  /* 0x0000000300197202 */ /* 0x000fe20000000f00 */
[----:B------:R0:W-:Y:S03]  /*3a260*/  STL [R1+0x10c], R6 ;  /* 0x00010c0601007387 */ /* 0x0001e60000100800 */
[----:B------:R-:W-:Y:S02]  /*3a270*/  STL [R1+0x120], R2 ;  /* 0x0001200201007387 */ /* 0x000fe40000100800 */
[----:B------:R-:W-:Y:S02]  /*3a280*/  STL [R1+0x124], R26 ;  /* 0x0001241a01007387 */ /* 0x000fe40000100800 */
[----:B------:R-:W-:Y:S01]  /*3a290*/  STL [R1+0x1db8], R26 ;  /* 0x001db81a01007387 */ /* 0x000fe20000100800 */
[----:B------:R-:W-:Y:S01]  /*3a2a0*/  MOV R5, R25 ;  /* 0x0000001900057202 */ /* 0x000fe20000000f00 */
[----:B0-----:R-:W-:-:S02]  /*3a2b0*/  IMAD.MOV.U32 R6, RZ, RZ, R24 ;  /* 0x000000ffff067224 */ /* 0x001fc400078e0018 */
[----:B------:R-:W2:Y:S01]  /*3a2c0*/  LDL.LU R24, [R1] ;  /* 0x0000000001187983 */ /* 0x000ea20000300800 */
[----:B------:R-:W2:Y:S01]  /*3a2d0*/  LDL.LU R25, [R1+0x4] ;  /* 0x0000040001197983 */ /* 0x000ea20000300800 */
[----:B------:R-:W-:-:S07]  /*3a2e0*/  MOV R4, R27 ;  /* 0x0000001b00047202 */ /* 0x000fce0000000f00 */
[----:B--2---:R-:W-:Y:S11]  /*3a2f0*/  HMMA.16816.F32.BF16 R4, R4, R24, R20 ;  /* 0x000000180404723c */ /* 0x004ff60000041814 */
[----:B------:R-:W-:Y:S11]  /*3a300*/  @!UPT UIADD3 URZ, URZ, URZ, URZ ;  /* 0x0000003f3f3ff290 */ /* 0x000ff6000fffe03f */
[----:B------:R-:W-:Y:S01]  /*3a310*/  @!UPT UIADD3 URZ, URZ, URZ, URZ ;  /* 0x0000003f3f3ff290 */ /* 0x000fe2000fffe03f */
[----:B------:R0:W-:Y:S04]  /*3a320*/  STL [R1+0x1e24], R6 ;  /* 0x001e240601007387 */ /* 0x0001e80000100800 */
[----:B0-----:R-:W2:Y:S01]  /*3a330*/  LDL R6, [R1+0xc0] ;  /* 0x0000c00001067983 */ /* 0x001ea20000100800 */
[----:B------:R0:W-:Y:S03]  /*3a340*/  STL [R1+0x1e20], R7 ;  /* 0x001e200701007387 */ /* 0x0001e60000100800 */
[----:B0-----:R-:W2:Y:S01]  /*3a350*/  LDL R7, [R1+0x128] ;  /* 0x0001280001077983 */ /* 0x001ea20000100800 */
[----:B------:R-:W-:Y:S01]  /*3a360*/  SHF.R.U64 R3, R0, 0xe, RZ ;  /* 0x0000000e00037819 */ /* 0x000fe200000012ff */
[----:B------:R-:W-:-:S03]  /*3a370*/  FMUL R12, R12, c[0x0][0x188] ;  /* 0x000062000c0c7a20 */ /* 0x000fc60000400000 */
[----:B------:R-:W-:Y:S01]  /*3a380*/  LOP3.LUT P3, RZ, R3, 0x1, RZ, 0xc0, !PT ;  /* 0x0000000103ff7812 */ /* 0x000fe2000786c0ff */
[----:B------:R-:W-:Y:S02]  /*3a390*/  SHF.R.U64 R3, R0, 0xc, RZ ;  /* 0x0000000c00037819 */ /* 0x000fe400000012ff */
[----:B------:R-:W-:Y:S02]  /*3a3a0*/  FMUL R14, R14, c[0x0][0x188] ;  /* 0x000062000e0e7a20 */ /* 0x000fe40000400000 */
[----:B------:R-:W-:Y:S01]  /*3a3b0*/  FMUL R13, R13, c[0x0][0x188] ;  /* 0x000062000d0d7a20 */ /* 0x000fe20000400000 */
[----:B------:R-:W-:Y:S01]  /*3a3c0*/  LOP3.LUT P0, RZ, R3, 0x1, RZ, 0xc0, !PT ;  /* 0x0000000103ff7812 */ /* 0x000fe2000780c0ff */
[----:B------:R-:W-:-:S03]  /*3a3d0*/  SHF.R.U64 R3, R0, 0xa, RZ ;  /* 0x0000000a00037819 */ /* 0x000fc600000012ff */
[----:B------:R-:W-:Y:S02]  /*3a3e0*/  FSEL R21, R13, -INF , !P5 ;  /* 0xff8000000d157808 */ /* 0x000fe40006800000 */
[----:B------:R-:W-:Y:S01]  /*3a3f0*/  LOP3.LUT P5, RZ, R3, 0x1, RZ, 0xc0, !PT ;  /* 0x0000000103ff7812 */ /* 0x000fe200078ac0ff */
[----:B--2---:R0:W-:Y:S01]  /*3a400*/  STL.64 [R1+0x1e30], R6 ;  /* 0x001e300601007387 */ /* 0x0041e20000100a00 */
[----:B------:R1:W-:Y:S02]  /*3a410*/  STL.64 [R1+0x1e28], R4 ;  /* 0x001e280401007387 */ /* 0x0003e40000100a00 */
[----:B------:R-:W2:Y:S01]  /*3a420*/  LDL R20, [R1+0x5c] ;  /* 0x00005c0001147983 */ /* 0x000ea20000100800 */
[----:B0-----:R-:W-:Y:S02]  /*3a430*/  MOV R6, R29 ;  /* 0x0000001d00067202 */ /* 0x001fe40000000f00 */
[----:B-1----:R-:W-:Y:S02]  /*3a440*/  FSEL R4, R12, -INF , !P4 ;  /* 0xff8000000c047808 */ /* 0x002fe40006000000 */
[----:B------:R-:W-:Y:S01]  /*3a450*/  MOV R7, R28 ;  /* 0x0000001c00077202 */ /* 0x000fe20000000f00 */
[----:B------:R-:W3:Y:S04]  /*3a460*/  LDL R29, [R1+0x198] ;  /* 0x00019800011d7983 */ /* 0x000ee80000100800 */
[----:B------:R-:W2:Y:S01]  /*3a470*/  LDL R28, [R1+0x1cc] ;  /* 0x0001cc00011c7983 */ /* 0x000ea20000100800 */
[----:B------:R-:W2:Y:S02]  /*3a480*/  LDL.LU R26, [R1+0xd8] ;  /* 0x0000d800011a7983 */ /* 0x000ea40000300800 */
[----:B------:R-:W2:Y:S02]  /*3a490*/  LDL R27, [R1+0x64] ;  /* 0x00006400011b7983 */ /* 0x000ea40000100800 */
[----:B------:R-:W2:Y:S01]  /*3a4a0*/  LDL R12, [R1+0xa8] ;  /* 0x0000a800010c7983 */ /* 0x000ea20000100800 */
[----:B------:R-:W2:Y:S01]  /*3a4b0*/  LDL R24, [R1+0x9c] ;  /* 0x00009c0001187983 */ /* 0x000ea20000100800 */
[----:B------:R0:W-:Y:S02]  /*3a4c0*/  STL [R1+0x38], R4 ;  /* 0x0000380401007387 */ /* 0x0001e40000100800 */
[----:B------:R-:W2:Y:S02]  /*3a4d0*/  LDL.LU R13, [R1+0xd0] ;  /* 0x0000d000010d7983 */ /* 0x000ea40000300800 */
[----:B------:R-:W2:Y:S01]  /*3a4e0*/  LDL R3, [R1+0xc8] ;  /* 0x0000c80001037983 */ /* 0x000ea20000100800 */
[----:B------:R-:W2:Y:S01]  /*3a4f0*/  LDL R25, [R1+0xa4] ;  /* 0x0000a40001197983 */ /* 0x000ea20000100800 */
[----:B0-----:R-:W-:-:S03]  /*3a500*/  FSEL R4, R14, -INF , !P2 ;  /* 0xff8000000e047808 */ /* 0x001fc60005000000 */
[----:B------:R-:W2:Y:S02]  /*3a510*/  LDL R14, [R1+0x204] ;  /* 0x00020400010e7983 */ /* 0x000ea40000100800 */
[----:B------:R-:W-:Y:S02]  /*3a520*/  STL [R1+0xf8], R4 ;  /* 0x0000f80401007387 */ /* 0x000fe40000100800 */
[----:B------:R-:W-:Y:S02]  /*3a530*/  STL [R1+0x34], R21 ;  /* 0x0000341501007387 */ /* 0x000fe40000100800 */
[----:B------:R0:W-:Y:S01]  /*3a540*/  STL [R1+0x1d94], R21 ;  /* 0x001d941501007387 */ /* 0x0001e20000100800 */
[----:B----4-:R-:W-:Y:S01]  /*3a550*/  HMMA.16816.F32.BF16 R16, R8, R6, R16 ;  /* 0x000000060810723c */ /* 0x010fe20000041810 */
[----:B0-----:R-:W4:Y:S01]  /*3a560*/  LDL R21, [R1+0x60] ;  /* 0x0000600001157983 */ /* 0x001f220000100800 */
[----:B------:R-:W2:Y:S02]  /*3a570*/  LDL.LU R22, [R1+0x8] ;  /* 0x0000080001167983 */ /* 0x000ea40000300800 */
[----:B------:R-:W2:Y:S02]  /*3a580*/  LDL.LU R23, [R1+0xc] ;  /* 0x00000c0001177983 */ /* 0x000ea40000300800 */
[----:B------:R-:W2:Y:S02]  /*3a590*/  LDL.LU.64 R6, [R1+0x1e30] ;  /* 0x001e300001067983 */ /* 0x000ea40000300a00 */
[----:B------:R-:W-:Y:S01]  /*3a5a0*/  FMUL R15, R15, c[0x0][0x188] ;  /* 0x000062000f0f7a20 */ /* 0x000fe20000400000 */
[----:B------:R-:W3:Y:S04]  /*3a5b0*/  LDL.LU.64 R4, [R1+0x1e28] ;  /* 0x001e280001047983 */ /* 0x000ee80000300a00 */
[----:B------:R-:W-:-:S02]  /*3a5c0*/  FSEL R15, R15, -INF , !P3 ;  /* 0xff8000000f0f7808 */ /* 0x000fc40005800000 */
[----:B------:R-:W-:-:S04]  /*3a5d0*/  SHF.R.U64 R2, R0, 0xb, RZ ;  /* 0x0000000b00027819 */ /* 0x000fc800000012ff */
[----:B------:R-:W-:Y:S01]  /*3a5e0*/  LOP3.LUT P4, RZ, R2, 0x1, RZ, 0xc0, !PT ;  /* 0x0000000102ff7812 */ /* 0x000fe2000788c0ff */
[----:B------:R-:W-:Y:S01]  /*3a5f0*/  SHF.R.U64 R2, R0, 0x9, RZ ;  /* 0x0000000900027819 */ /* 0x000fe200000012ff */
[----:B--2---:R-:W-:Y:S02]  /*3a600*/  FMNMX R12, R12, R6, !PT ;  /* 0x000000060c0c7209 */ /* 0x004fe40007800000 */
[----:B------:R-:W-:Y:S01]  /*3a610*/  FMNMX R3, R3, R7, !PT ;  /* 0x0000000703037209 */ /* 0x000fe20007800000 */
[----:B------:R-:W2:Y:S01]  /*3a620*/  LDL.LU R6, [R1+0x1e24] ;  /* 0x001e240001067983 */ /* 0x000ea20000300800 */
[----:B------:R-:W2:Y:S02]  /*3a630*/  LDL.LU R7, [R1+0x1e20] ;  /* 0x001e200001077983 */ /* 0x000ea40000300800 */
[----:B------:R0:W-:Y:S01]  /*3a640*/  STL [R1+0xec], R15 ;  /* 0x0000ec0f01007387 */ /* 0x0001e20000100800 */
[----:B---3--:R-:W-:Y:S01]  /*3a650*/  FMNMX R12, R29, R12, !PT ;  /* 0x0000000c1d0c7209 */ /* 0x008fe20007800000 */
[----:B0-----:R-:W3:Y:S01]  /*3a660*/  LDL R15, [R1+0x1d4] ;  /* 0x0001d400010f7983 */ /* 0x001ee20000100800 */
[----:B------:R-:W2:Y:S01]  /*3a670*/  LDL.LU R29, [R1+0x1e1c] ;  /* 0x001e1c00011d7983 */ /* 0x000ea20000300800 */
[----:B------:R-:W-:Y:S01]  /*3a680*/  LOP3.LUT P2, RZ, R2, 0x1, RZ, 0xc0, !PT ;  /* 0x0000000102ff7812 */ /* 0x000fe2000784c0ff */
[----:B------:R-:W-:Y:S01]  /*3a690*/  SHF.R.U64 R2, R0, 0x8, RZ ;  /* 0x0000000800027819 */ /* 0x000fe200000012ff */
[----:B------:R-:W-:Y:S01]  /*3a6a0*/  FMNMX R3, R28, R3, !PT ;  /* 0x000000031c037209 */ /* 0x000fe20007800000 */
[----:B------:R-:W-:Y:S01]  /*3a6b0*/  FMUL R13, R13, c[0x0][0x188] ;  /* 0x000062000d0d7a20 */ /* 0x000fe20000400000 */
[----:B------:R-:W4:Y:S01]  /*3a6c0*/  LDL.LU R28, [R1+0x1e18] ;  /* 0x001e1800011c7983 */ /* 0x000f220000300800 */
[----:B------:R-:W-:Y:S01]  /*3a6d0*/  LOP3.LUT P3, RZ, R2, 0x1, RZ, 0xc0, !PT ;  /* 0x0000000102ff7812 */ /* 0x000fe2000786c0ff */
[----:B------:R-:W-:Y:S01]  /*3a6e0*/  SHF.R.U64 R2, R0, 0x7, RZ ;  /* 0x0000000700027819 */ /* 0x000fe200000012ff */
[----:B------:R-:W-:-:S02]  /*3a6f0*/  FMNMX R14, R14, R3, !PT ;  /* 0x000000030e0e7209 */ /* 0x000fc40007800000 */
[----:B------:R-:W-:Y:S02]  /*3a700*/  FSEL R13, R13, -INF , !P1 ;  /* 0xff8000000d0d7808 */ /* 0x000fe40004800000 */
[----:B------:R-:W-:Y:S01]  /*3a710*/  LOP3.LUT P1, RZ, R2, 0x1, RZ, 0xc0, !PT ;  /* 0x0000000102ff7812 */ /* 0x000fe2000782c0ff */
[----:B------:R-:W-:Y:S02]  /*3a720*/  FMNMX R2, R20, R14, !PT ;  /* 0x0000000e14027209 */ /* 0x000fe40007800000 */
[----:B------:R0:W-:Y:S02]  /*3a730*/  STL [R1+0x30], R13 ;  /* 0x0000300d01007387 */ /* 0x0001e40000100800 */
[----:B--2---:R-:W-:Y:S02]  /*3a740*/  FMNMX R2, R29, R2, !PT ;  /* 0x000000021d027209 */ /* 0x004fe40007800000 */
[----:B------:R-:W2:Y:S01]  /*3a750*/  LDL.LU R29, [R1+0x1e14] ;  /* 0x001e1400011d7983 */ /* 0x000ea20000300800 */
[----:B---3--:R-:W-:-:S04]  /*3a760*/  FMNMX R12, R15, R12, !PT ;  /* 0x0000000c0f0c7209 */ /* 0x008fc80007800000 */
[----:B----4-:R-:W-:Y:S01]  /*3a770*/  FMNMX R3, R21, R12, !PT ;  /* 0x0000000c15037209 */ /* 0x010fe20007800000 */
[----:B------:R-:W-:Y:S01]  /*3a780*/  FMUL R12, R26, c[0x0][0x188] ;  /* 0x000062001a0c7a20 */ /* 0x000fe20000400000 */
[----:B------:R-:W-:Y:S02]  /*3a790*/  HMMA.16816.F32.BF16 R4, R8, R22, R4 ;  /* 0x000000160804723c */ /* 0x000fe40000041804 */
[----:B------:R-:W-:Y:S02]  /*3a7a0*/  FMNMX R3, R27, R3, !PT ;  /* 0x000000031b037209 */ /* 0x000fe40007800000 */
[----:B------:R-:W-:-:S03]  /*3a7b0*/  FMNMX R2, R28, R2, !PT ;  /* 0x000000021c027209 */ /* 0x000fc60007800000 */
[----:B------:R-:W-:Y:S02]  /*3a7c0*/  FSEL R9, R12, -INF , !P0 ;  /* 0xff8000000c097808 */ /* 0x000fe40004000000 */
[----:B------:R-:W-:-:S03]  /*3a7d0*/  FMNMX R3, R24, R3, !PT ;  /* 0x0000000318037209 */ /* 0x000fc60007800000 */
[----:B------:R-:W-:Y:S01]  /*3a7e0*/  STL [R1+0x168], R9 ;  /* 0x0001680901007387 */ /* 0x000fe20000100800 */
[----:B------:R-:W3:Y:S02]  /*3a7f0*/  LDL.LU R24, [R1+0x90] ;  /* 0x0000900001187983 */ /* 0x000ee40000300800 */
[----:B------:R-:W4:Y:S01]  /*3a800*/  LDL.LU R28, [R1+0x94] ;  /* 0x00009400011c7983 */ /* 0x000f220000300800 */
[----:B------:R-:W-:Y:S02]  /*3a810*/  SHF.R.U64 R8, R0, 0x6, RZ ;  /* 0x0000000600087819 */ /* 0x000fe400000012ff */
[----:B--2---:R-:W-:Y:S02]  /*3a820*/  FMNMX R2, R29, R2, !PT ;  /* 0x000000021d027209 */ /* 0x004fe40007800000 */
[----:B------:R-:W2:Y:S01]  /*3a830*/  LDL.LU R29, [R1+0x1e10] ;  /* 0x001e1000011d7983 */ /* 0x000ea20000300800 */
[----:B------:R-:W-:Y:S01]  /*3a840*/  FMNMX R3, R25, R3, !PT ;  /* 0x0000000319037209 */ /* 0x000fe20007800000 */
[----:B------:R-:W-:Y:S01]  /*3a850*/  FMUL R12, R16, c[0x0][0x188] ;  /* 0x00006200100c7a20 */ /* 0x000fe20000400000 */
[----:B------:R-:W-:Y:S01]  /*3a860*/  SHF.R.U64 R10, R0, 0x5, RZ ;  /* 0x00000005000a7819 */ /* 0x000fe200000012ff */
[----:B0-----:R-:W-:Y:S01]  /*3a870*/  FMUL R13, R17, c[0x0][0x188] ;  /* 0x00006200110d7a20 */ /* 0x001fe20000400000 */
[----:B------:R-:W-:Y:S01]  /*3a880*/  LOP3.LUT P0, RZ, R8, 0x1, RZ, 0xc0, !PT ;  /* 0x0000000108ff7812 */ /* 0x000fe2000780c0ff */
[----:B------:R-:W0:Y:S04]  /*3a890*/  SHFL.BFLY PT, R9, R3, 0x2, 0x1f ;  /* 0x0c401f0003097f89 */ /* 0x000e2800000e0000 */
[----:B------:R-:W1:Y:S01]  /*3a8a0*/  SHFL.BFLY PT, R8, R2, 0x2, 0x1f ;  /* 0x0c401f0002087f89 */ /* 0x000e6200000e0000 */
[----:B------:R-:W-:Y:S01]  /*3a8b0*/  FSEL R14, R12, -INF , !P4 ;  /* 0xff8000000c0e7808 */ /* 0x000fe20006000000 */
[----:B------:R-:W-:-:S02]  /*3a8c0*/  LOP3.LUT P4, RZ, R10, 0x1, RZ, 0xc0, !PT ;  /* 0x000000010aff7812 */ /* 0x000fc4000788c0ff */
[----:B------:R-:W-:Y:S01]  /*3a8d0*/  FMUL R10, R18, c[0x0][0x188] ;  /* 0x00006200120a7a20 */ /* 0x000fe20000400000 */
[----:B------:R-:W-:Y:S02]  /*3a8e0*/  FSEL R12, R13, -INF , !P5 ;  /* 0xff8000000d0c7808 */ /* 0x000fe40006800000 */
[----:B------:R-:W-:Y:S01]  /*3a8f0*/  SHF.R.U64 R11, R0, 0x4, RZ ;  /* 0x00000004000b7819 */ /* 0x000fe200000012ff */
[----:B------:R-:W-:Y:S02]  /*3a900*/  STL [R1+0x2c], R14 ;  /* 0x00002c0e01007387 */ /* 0x000fe40000100800 */
[----:B------:R3:W-:Y:S01]  /*3a910*/  STL [R1+0x28], R12 ;  /* 0x0000280c01007387 */ /* 0x0007e20000100800 */
[----:B------:R-:W-:Y:S02]  /*3a920*/  FSEL R10, R10, -INF , !P2 ;  /* 0xff8000000a0a7808 */ /* 0x000fe40005000000 */
[----:B------:R-:W-:Y:S01]  /*3a930*/  LOP3.LUT P5, RZ, R11, 0x1, RZ, 0xc0, !PT ;  /* 0x000000010bff7812 */ /* 0x000fe200078ac0ff */
[----:B------:R-:W-:-:S02]  /*3a940*/  FMUL R13, R19, c[0x0][0x188] ;  /* 0x00006200130d7a20 */ /* 0x000fc40000400000 */
[----:B------:R-:W-:Y:S01]  /*3a950*/  FMUL R4, R4, c[0x0][0x188] ;  /* 0x0000620004047a20 */ /* 0x000fe20000400000 */
[C---:B------:R-:W-:Y:S01]  /*3a960*/  SHF.R.U64 R11, R0.reuse, 0x3, RZ ;  /* 0x00000003000b7819 */ /* 0x040fe200000012ff */
[----:B------:R0:W-:Y:S01]  /*3a970*/  STL [R1+0x18c], R10 ;  /* 0x00018c0a01007387 */ /* 0x0001e20000100800 */
[C---:B---3--:R-:W-:Y:S01]  /*3a980*/  SHF.R.U64 R12, R0.reuse, 0x2, RZ ;  /* 0x00000002000c7819 */ /* 0x048fe200000012ff */
[----:B------:R-:W-:Y:S01]  /*3a990*/  SHF.R.U64 R0, R0, 0x1, RZ ;  /* 0x0000000100007819 */ /* 0x000fe200000012ff */
[----:B------:R-:W-:Y:S01]  /*3a9a0*/  FSEL R25, R4, -INF , !P1 ;  /* 0xff80000004197808 */ /* 0x000fe20004800000 */
[----:B------:R-:W-:Y:S02]  /*3a9b0*/  FMUL R4, R5, c[0x0][0x188] ;  /* 0x0000620005047a20 */ /* 0x000fe40000400000 */
[----:B------:R-:W-:Y:S02]  /*3a9c0*/  LOP3.LUT P1, RZ, R0, 0x1, RZ, 0xc0, !PT ;  /* 0x0000000100ff7812 */ /* 0x000fe4000782c0ff */
[----:B0-----:R-:W-:Y:S01]  /*3a9d0*/  FSEL R10, R13, -INF , !P3 ;  /* 0xff8000000d0a7808 */ /* 0x001fe20005800000 */
[----:B------:R-:W-:-:S02]  /*3a9e0*/  FMUL R0, R6, c[0x0][0x188] ;  /* 0x0000620006007a20 */ /* 0x000fc40000400000 */
[----:B------:R-:W-:Y:S02]  /*3a9f0*/  FMUL R6, R24, c[0x0][0x188] ;  /* 0x0000620018067a20 */ /* 0x000fe40000400000 */
[----:B----4-:R-:W-:Y:S01]  /*3aa00*/  FMUL R5, R28, c[0x0][0x188] ;  /* 0x000062001c057a20 */ /* 0x010fe20000400000 */
[----:B------:R-:W-:Y:S01]  /*3aa10*/  STL [R1+0x188], R10 ;  /* 0x0001880a01007387 */ /* 0x000fe20000100800 */
[----:B------:R-:W-:Y:S02]  /*3aa20*/  STL [R1+0x24], R25 ;  /* 0x0000241901007387 */ /* 0x000fe40000100800 */
[----:B------:R-:W-:Y:S02]  /*3aa30*/  STL [R1+0x1dbc], R25 ;  /* 0x001dbc1901007387 */ /* 0x000fe40000100800 */
[----:B------:R-:W-:Y:S01]  /*3aa40*/  STL [R1+0x4], R6 ;  /* 0x0000040601007387 */ /* 0x000fe20000100800 */
[----:B------:R-:W-:Y:S01]  /*3aa50*/  FMNMX R3, R3, R9, !PT ;  /* 0x0000000903037209 */ /* 0x000fe20007800000 */
[----:B--2---:R-:W-:-:S05]  /*3aa60*/  FMUL R28, R29, c[0x0][0x188] ;  /* 0x000062001d1c7a20 */ /* 0x004fca0000400000 */
[----:B------:R-:W-:Y:S01]  /*3aa70*/  STL [R1+0x1d90], R28 ;  /* 0x001d901c01007387 */ /* 0x000fe20000100800 */
[----:B------:R1:W-:Y:S02]  /*3aa80*/  STL [R1+0x8], R5 ;  /* 0x0000080501007387 */ /* 0x0003e40000100800 */
[----:B------:R-:W-:Y:S01]  /*3aa90*/  STL [R1+0x1d80], R3 ;  /* 0x001d800301007387 */ /* 0x000fe20000100800 */
[----:B-1----:R-:W-:Y:S01]  /*3aaa0*/  FMNMX R5, R2, R8, !PT ;  /* 0x0000000802057209 */ /* 0x002fe20007800000 */
[----:B------:R-:W-:-:S04]  /*3aab0*/  FSEL R2, R4, -INF , !P0 ;  /* 0xff80000004027808 */ /* 0x000fc80004000000 */
[----:B------:R-:W-:Y:S01]  /*3aac0*/  STL [R1+0x1d88], R5 ;  /* 0x001d880501007387 */ /* 0x000fe20000100800 */
[----:B------:R-:W2:Y:S02]  /*3aad0*/  LDL R20, [R1+0x194] ;  /* 0x0001940001147983 */ /* 0x000ea40000100800 */
[----:B------:R-:W2:Y:S02]  /*3aae0*/  LDL R22, [R1+0x190] ;  /* 0x0001900001167983 */ /* 0x000ea40000100800 */
[----:B------:R-:W-:Y:S01]  /*3aaf0*/  STL [R1+0x20], R2 ;  /* 0x0000200201007387 */ /* 0x000fe20000100800 */
[----:B------:R-:W3:Y:S04]  /*3ab00*/  LDL R8, [R1+0x270] ;  /* 0x0002700001087983 */ /* 0x000ee80000100800 */
[----:B------:R-:W4:Y:S04]  /*3ab10*/  LDL R23, [R1+0x1c8] ;  /* 0x0001c80001177983 */ /* 0x000f280000100800 */
[----:B------:R-:W4:Y:S04]  /*3ab20*/  LDL R26, [R1+0x1c4] ;  /* 0x0001c400011a7983 */ /* 0x000f280000100800 */
[----:B------:R-:W2:Y:S04]  /*3ab30*/  LDL R27, [R1+0x1e4] ;  /* 0x0001e400011b7983 */ /* 0x000ea80000100800 */
[----:B------:R-:W2:Y:S04]  /*3ab40*/  LDL R24, [R1+0x1e0] ;  /* 0x0001e00001187983 */ /* 0x000ea80000100800 */
[----:B------:R-:W2:Y:S04]  /*3ab50*/  LDL R10, [R1+0x1fc] ;  /* 0x0001fc00010a7983 */ /* 0x000ea80000100800 */
[----:B---3--:R0:W-:Y:S01]  /*3ab60*/  STL [R1+0x1e0c], R8 ;  /* 0x001e0c0801007387 */ /* 0x0081e20000100800 */
[----:B------:R-:W3:Y:S03]  /*3ab70*/  LDL R9, [R1+0x280] ;  /* 0x0002800001097983 */ /* 0x000ee60000100800 */
[----:B0-----:R-:W2:Y:S04]  /*3ab80*/  LDL R8, [R1+0x20c] ;  /* 0x00020c0001087983 */ /* 0x001ea80000100800 */
[----:B---3--:R0:W-:Y:S01]  /*3ab90*/  STL [R1+0x1e08], R9 ;  /* 0x001e080901007387 */ /* 0x0081e20000100800 */
[----:B------:R-:W3:Y:S01]  /*3aba0*/  LDL R2, [R1+0x238] ;  /* 0x0002380001027983 */ /* 0x000ee20000100800 */
[----:B------:R-:W-:-:S02]  /*3abb0*/  LOP3.LUT P2, RZ, R11, 0x1, RZ, 0xc0, !PT ;  /* 0x000000010bff7812 */ /* 0x000fc4000784c0ff */
[----:B0-----:R-:W2:Y:S04]  /*3abc0*/  LDL R9, [R1+0x278] ;  /* 0x0002780001097983 */ /* 0x001ea80000100800 */
[----:B---3--:R0:W-:Y:S01]  /*3abd0*/  STL [R1+0x1e04], R2 ;  /* 0x001e040201007387 */ /* 0x0081e20000100800 */
[----:B------:R-:W3:Y:S03]  /*3abe0*/  LDL R11, [R1+0x244] ;  /* 0x00024400010b7983 */ /* 0x000ee60000100800 */
[----:B0-----:R-:W2:Y:S04]  /*3abf0*/  LDL R2, [R1+0x284] ;  /* 0x0002840001027983 */ /* 0x001ea80000100800 */
[----:B---3--:R0:W-:Y:S01]  /*3ac00*/  STL [R1+0x1e00], R11 ;  /* 0x001e000b01007387 */ /* 0x0081e20000100800 */
[----:B------:R-:W3:Y:S03]  /*3ac10*/  LDL R13, [R1+0x1a0] ;  /* 0x0001a000010d7983 */ /* 0x000ee60000100800 */
[----:B0-----:R-:W2:Y:S04]  /*3ac20*/  LDL R11, [R1+0x23c] ;  /* 0x00023c00010b7983 */ /* 0x001ea80000100800 */
[----:B---3--:R0:W-:Y:S04]  /*3ac30*/  STL [R1+0x1df8], R13 ;  /* 0x001df80d01007387 */ /* 0x0081e80000100800 */
[----:B0-----:R-:W3:Y:S01]  /*3ac40*/  LDL R13, [R1+0x29c] ;  /* 0x00029c00010d7983 */ /* 0x001ee20000100800 */
[----:B------:R-:W-:Y:S01]  /*3ac50*/  FMUL R7, R7, c[0x0][0x188] ;  /* 0x0000620007077a20 */ /* 0x000fe20000400000 */
[----:B------:R-:W-:-:S02]  /*3ac60*/  FSEL R3, R0, -INF , !P4 ;  /* 0xff80000000037808 */ /* 0x000fc40006000000 */
[----:B------:R-:W-:Y:S01]  /*3ac70*/  LOP3.LUT P3, RZ, R12, 0x1, RZ, 0xc0, !PT ;  /* 0x000000010cff7812 */ /* 0x000fe2000786c0ff */
[----:B--2---:R-:W-:Y:S01]  /*3ac80*/  FMNMX R12, R22, R20, !PT ;  /* 0x00000014160c7209 */ /* 0x004fe20007800000 */
[----:B------:R-:W-:Y:S02]  /*3ac90*/  FSEL R29, R7, -INF , !P5 ;  /* 0xff800000071d7808 */ /* 0x000fe40006800000 */
[----:B----4-:R-:W-:Y:S02]  /*3aca0*/  FMNMX R4, R26, R23, !PT ;  /* 0x000000171a047209 */ /* 0x010fe40007800000 */
[----:B------:R-:W-:Y:S02]  /*3acb0*/  FMNMX R6, R24, R27, !PT ;  /* 0x0000001b18067209 */ /* 0x000fe40007800000 */
[----:B------:R-:W-:Y:S01]  /*3acc0*/  FMNMX R10, R10, R8, !PT ;  /* 0x000000080a0a7209 */ /* 0x000fe20007800000 */
[----:B---3--:R0:W-:Y:S01]  /*3acd0*/  STL [R1+0x1dfc], R13 ;  /* 0x001dfc0d01007387 */ /* 0x0081e20000100800 */
[----:B------:R-:W2:Y:S02]  /*3ace0*/  LDL R14, [R1+0x130] ;  /* 0x00013000010e7983 */ /* 0x000ea40000100800 */
[----:B------:R-:W3:Y:S02]  /*3acf0*/  LDL R15, [R1+0x154] ;  /* 0x00015400010f7983 */ /* 0x000ee40000100800 */
[----:B------:R-:W4:Y:S01]  /*3ad00*/  LDL R5, [R1+0x2c8] ;  /* 0x0002c80001057983 */ /* 0x000f220000100800 */
[----:B------:R-:W4:Y:S04]  /*3ad10*/  LDL R28, [R1+0x30] ;  /* 0x00003000011c7983 */ /* 0x000f280000100800 */
[----:B------:R-:W2:Y:S04]  /*3ad20*/  LDL R25, [R1+0x300] ;  /* 0x0003000001197983 */ /* 0x000ea80000100800 */
[----:B------:R-:W2:Y:S04]  /*3ad30*/  LDL R16, [R1+0x168] ;  /* 0x0001680001107983 */ /* 0x000ea80000100800 */
[----:B------:R-:W2:Y:S04]  /*3ad40*/  LDL R19, [R1+0x200] ;  /* 0x0002000001137983 */ /* 0x000ea80000100800 */
[----:B0-----:R-:W2:Y:S04]  /*3ad50*/  LDL R13, [R1+0x28c] ;  /* 0x00028c00010d7983 */ /* 0x001ea80000100800 */
[----:B------:R-:W2:Y:S04]  /*3ad60*/  LDL R18, [R1+0x22c] ;  /* 0x00022c0001127983 */ /* 0x000ea80000100800 */
[----:B------:R-:W3:Y:S04]  /*3ad70*/  LDL R0, [R1+0x2c0] ;  /* 0x0002c00001007983 */ /* 0x000ee80000100800 */
[----:B------:R-:W2:Y:S04]  /*3ad80*/  LDL R7, [R1+0x174] ;  /* 0x0001740001077983 */ /* 0x000ea80000100800 */
[----:B------:R-:W2:Y:S04]  /*3ad90*/  LDL R17, [R1+0x224] ;  /* 0x0002240001117983 */ /* 0x000ea80000100800 */
[----:B------:R-:W2:Y:S04]  /*3ada0*/  LDL R21, [R1+0x27c] ;  /* 0x00027c0001157983 */ /* 0x000ea80000100800 */
[----:B------:R-:W2:Y:S04]  /*3adb0*/  LDL R20, [R1+0x288] ;  /* 0x0002880001147983 */ /* 0x000ea80000100800 */
[----:B------:R-:W2:Y:S01]  /*3adc0*/  LDL R22, [R1+0x2a0] ;  /* 0x0002a00001167983 */ /* 0x000ea20000100800 */
[----:B------:R-:W-:Y:S02]  /*3add0*/  STL [R1+0x170], R3 ;  /* 0x0001700301007387 */ /* 0x000fe40000100800 */
[----:B------:R0:W-:Y:S02]  /*3ade0*/  STL [R1+0x1dc0], R3 ;  /* 0x001dc00301007387 */ /* 0x0001e40000100800 */
[----:B------:R-:W2:Y:S01]  /*3adf0*/  LDL R23, [R1+0x2ac] ;  /* 0x0002ac0001177983 */ /* 0x000ea20000100800 */
[----:B------:R-:W2:Y:S04]  /*3ae00*/  LDL R26, [R1+0x2b0] ;  /* 0x0002b000011a7983 */ /* 0x000ea80000100800 */
[----:B------:R-:W2:Y:S04]  /*3ae10*/  LDL R27, [R1+0x1ac] ;  /* 0x0001ac00011b7983 */ /* 0x000ea80000100800 */
[----:B------:R-:W2:Y:S04]  /*3ae20*/  LDL R24, [R1+0x1e8] ;  /* 0x0001e80001187983 */ /* 0x000ea80000100800 */
[----:B0-----:R-:W2:Y:S01]  /*3ae30*/  LDL R3, [R1+0x2b8] ;  /* 0x0002b80001037983 */ /* 0x001ea20000100800 */
[----:B------:R-:W-:Y:S02]  /*3ae40*/  STL [R1+0x184], R29 ;  /* 0x0001841d01007387 */ /* 0x000fe40000100800 */
[----:B------:R0:W-:Y:S02]  /*3ae50*/  STL [R1+0x1d8c], R29 ;  /* 0x001d8c1d01007387 */ /* 0x0001e40000100800 */
[----:B0-----:R-:W2:Y:S01]  /*3ae60*/  LDL R29, [R1+0x2a4] ;  /* 0x0002a400011d7983 */ /* 0x001ea20000100800 */
[----:B------:R-:W2:Y:S02]  /*3ae70*/  LDL.LU R8, [R1+0x1e0c] ;  /* 0x001e0c0001087983 */ /* 0x000ea40000300800 */
[----:B--2---:R-:W-:-:S02]  /*3ae80*/  FMNMX R8, R8, R9, !PT ;  /* 0x0000000908087209 */ /* 0x004fc40007800000 */
[----:B------:R-:W2:Y:S02]  /*3ae90*/  LDL.LU R9, [R1+0x1e08] ;  /* 0x001e080001097983 */ /* 0x000ea40000300800 */
[----:B--2---:R-:W-:Y:S02]  /*3aea0*/  FMNMX R9, R9, R2, !PT ;  /* 0x0000000209097209 */ /* 0x004fe40007800000 */
[----:B------:R-:W2:Y:S02]  /*3aeb0*/  LDL.LU R2, [R1+0x1e04] ;  /* 0x001e040001027983 */ /* 0x000ea40000300800 */
[----:B--2---:R-:W-:Y:S02]  /*3aec0*/  FMNMX R2, R2, R11, !PT ;  /* 0x0000000b02027209 */ /* 0x004fe40007800000 */
[----:B------:R-:W2:Y:S02]  /*3aed0*/  LDL.LU R11, [R1+0x1e00] ;  /* 0x001e0000010b7983 */ /* 0x000ea40000300800 */
[----:B--2---:R-:W-:-:S02]  /*3aee0*/  FMNMX R11, R11, R13, !PT ;  /* 0x0000000d0b0b7209 */ /* 0x004fc40007800000 */
[----:B------:R-:W2:Y:S01]  /*3aef0*/  LDL.LU R13, [R1+0x1dfc] ;  /* 0x001dfc00010d7983 */ /* 0x000ea20000300800 */
[----:B---3--:R-:W-:Y:S02]  /*3af00*/  FMNMX R15, R15, R0, !PT ;  /* 0x000000000f0f7209 */ /* 0x008fe40007800000 */
[----:B------:R-:W-:Y:S02]  /*3af10*/  FMNMX R16, R16, R25, !PT ;  /* 0x0000001910107209 */ /* 0x000fe40007800000 */
[----:B------:R-:W-:Y:S02]  /*3af20*/  FMNMX R12, R19, R12, !PT ;  /* 0x0000000c130c7209 */ /* 0x000fe40007800000 */
[----:B--2---:R-:W-:Y:S02]  /*3af30*/  FMNMX R7, R7, R13, !PT ;  /* 0x0000000d07077209 */ /* 0x004fe40007800000 */
[----:B------:R-:W2:Y:S01]  /*3af40*/  LDL.LU R13, [R1+0x1df8] ;  /* 0x001df800010d7983 */ /* 0x000ea20000300800 */
[----:B------:R-:W-:-:S02]  /*3af50*/  FMNMX R4, R18, R4, !PT ;  /* 0x0000000412047209 */ /* 0x000fc40007800000 */
[----:B------:R-:W-:Y:S01]  /*3af60*/  FMNMX R6, R17, R6, !PT ;  /* 0x0000000611067209 */ /* 0x000fe20007800000 */
[----:B------:R0:W-:Y:S01]  /*3af70*/  STL [R1+0x1df4], R15 ;  /* 0x001df40f01007387 */ /* 0x0001e20000100800 */
[----:B------:R-:W-:Y:S01]  /*3af80*/  FMNMX R10, R21, R10, !PT ;  /* 0x0000000a150a7209 */ /* 0x000fe20007800000 */
[----:B------:R1:W-:Y:S01]  /*3af90*/  STL [R1+0x1df0], R16 ;  /* 0x001df01001007387 */ /* 0x0003e20000100800 */
[----:B------:R-:W-:Y:S01]  /*3afa0*/  FMNMX R8, R20, R8, !PT ;  /* 0x0000000814087209 */ /* 0x000fe20007800000 */
[----:B------:R3:W-:Y:S01]  /*3afb0*/  STL [R1+0x1dec], R12 ;  /* 0x001dec0c01007387 */ /* 0x0007e20000100800 */
[----:B------:R-:W-:Y:S01]  /*3afc0*/  FMNMX R9, R22, R9, !PT ;  /* 0x0000000916097209 */ /* 0x000fe20007800000 */
[----:B------:R1:W-:Y:S01]  /*3afd0*/  STL [R1+0x1de8], R4 ;  /* 0x001de80401007387 */ /* 0x0003e20000100800 */
[----:B------:R-:W-:Y:S01]  /*3afe0*/  FMNMX R2, R23, R2, !PT ;  /* 0x0000000217027209 */ /* 0x000fe20007800000 */
[----:B------:R4:W-:Y:S02]  /*3aff0*/  STL [R1+0x1de4], R6 ;  /* 0x001de40601007387 */ /* 0x0009e40000100800 */
[----:B------:R4:W-:Y:S01]  /*3b000*/  STL [R1+0x1de0], R10 ;  /* 0x001de00a01007387 */ /* 0x0009e20000100800 */
[----:B------:R4:W-:Y:S01]  /*3b010*/  STL [R1+0x1ddc], R8 ;  /* 0x001ddc0801007387 */ /* 0x0009e20000100800 */
[----:B------:R4:W-:Y:S02]  /*3b020*/  STL [R1+0x1dd8], R9 ;  /* 0x001dd80901007387 */ /* 0x0009e40000100800 */
[----:B------:R4:W-:Y:S01]  /*3b030*/  STL [R1+0x1dd4], R2 ;  /* 0x001dd40201007387 */ /* 0x0009e20000100800 */
[----:B------:R-:W-:Y:S01]  /*3b040*/  FMNMX R7, R27, R7, !PT ;  /* 0x000000071b077209 */ /* 0x000fe20007800000 */
[----:B0-----:R-:W2:Y:S04]  /*3b050*/  LDL R15, [R1+0x150] ;  /* 0x00015000010f7983 */ /* 0x001ea80000100800 */
[----:B------:R-:W2:Y:S04]  /*3b060*/  LDL R27, [R1+0x138] ;  /* 0x00013800011b7983 */ /* 0x000ea80000100800 */
[----:B-1----:R-:W2:Y:S04]  /*3b070*/  LDL R16, [R1+0x2c] ;  /* 0x00002c0001107983 */ /* 0x002ea80000100800 */
[----:B---3--:R-:W3:Y:S04]  /*3b080*/  LDL R12, [R1+0x18c] ;  /* 0x00018c00010c7983 */ /* 0x008ee80000100800 */
[----:B------:R-:W3:Y:S04]  /*3b090*/  LDL R4, [R1+0x274] ;  /* 0x0002740001047983 */ /* 0x000ee80000100800 */
[----:B----4-:R-:W4:Y:S04]  /*3b0a0*/  LDL R6, [R1+0x290] ;  /* 0x0002900001067983 */ /* 0x010f280000100800 */
[----:B------:R-:W3:Y:S04]  /*3b0b0*/  LDL R10, [R1+0x294] ;  /* 0x00029400010a7983 */ /* 0x000ee80000100800 */
[----:B------:R-:W3:Y:S04]  /*3b0c0*/  LDL R8, [R1+0x298] ;  /* 0x0002980001087983 */ /* 0x000ee80000100800 */
[----:B------:R-:W3:Y:S04]  /*3b0d0*/  LDL R9, [R1+0x2a8] ;  /* 0x0002a80001097983 */ /* 0x000ee80000100800 */
[----:B------:R-:W3:Y:S04]  /*3b0e0*/  LDL R2, [R1+0x2b4] ;  /* 0x0002b40001027983 */ /* 0x000ee80000100800 */
[----:B------:R-:W3:Y:S01]  /*3b0f0*/  LDL R20, [R1+0x2bc] ;  /* 0x0002bc0001147983 */ /* 0x000ee20000100800 */
[----:B------:R-:W-:-:S02]  /*3b100*/  FMNMX R14, R14, R3, !PT ;  /* 0x000000030e0e7209 */ /* 0x000fc40007800000 */
[----:B--2---:R-:W-:-:S04]  /*3b110*/  FMNMX R13, R13, R29, !PT ;  /* 0x0000001d0d0d7209 */ /* 0x004fc80007800000 */
[----:B------:R-:W-:Y:S02]  /*3b120*/  FMNMX R13, R24, R13, !PT ;  /* 0x0000000d180d7209 */ /* 0x000fe40007800000 */
[----:B------:R-:W2:Y:S03]  /*3b130*/  LDL R24, [R1+0x2c4] ;  /* 0x0002c40001187983 */ /* 0x000ea60000100800 */
[----:B------:R0:W-:Y:S02]  /*3b140*/  STL [R1+0x1dd0], R13 ;  /* 0x001dd00d01007387 */ /* 0x0001e40000100800 */
[----:B------:R-:W2:Y:S01]  /*3b150*/  LDL R3, [R1+0x28] ;  /* 0x0000280001037983 */ /* 0x000ea20000100800 */
[----:B0-----:R-:W3:Y:S04]  /*3b160*/  LDL R13, [R1+0x1b0] ;  /* 0x0001b000010d7983 */ /* 0x001ee80000100800 */
[----:B--2---:R0:W-:Y:S04]  /*3b170*/  STL [R1+0x1dc4], R3 ;  /* 0x001dc40301007387 */ /* 0x0041e80000100800 */
[----:B0-----:R-:W2:Y:S04]  /*3b180*/  LDL R3, [R1+0x134] ;  /* 0x0001340001037983 */ /* 0x001ea80000100800 */
[----:B--2---:R0:W-:Y:S04]  /*3b190*/  STL [R1+0x1dc8], R3 ;  /* 0x001dc80301007387 */ /* 0x0041e80000100800 */
[----:B0-----:R-:W2:Y:S01]  /*3b1a0*/  LDL R3, [R1+0x13c] ;  /* 0x00013c0001037983 */ /* 0x001ea20000100800 */
[----:B------:R-:W-:-:S02]  /*3b1b0*/  FMNMX R0, R28, R5, !PT ;  /* 0x000000051c007209 */ /* 0x000fc40007800000 */
[----:B------:R-:W-:Y:S02]  /*3b1c0*/  FMNMX R11, R26, R11, !PT ;  /* 0x0000000b1a0b7209 */ /* 0x000fe40007800000 */
[----:B------:R-:W-:Y:S01]  /*3b1d0*/  FMNMX R14, R15, R14, !PT ;  /* 0x0000000e0f0e7209 */ /* 0x000fe20007800000 */
[----:B--2---:R0:W-:Y:S01]  /*3b1e0*/  STL [R1+0x1dcc], R3 ;  /* 0x001dcc0301007387 */ /* 0x0041e20000100800 */
[----:B------:R-:W2:Y:S02]  /*3b1f0*/  LDL R25, [R1+0x188] ;  /* 0x0001880001197983 */ /* 0x000ea40000100800 */
[----:B------:R-:W2:Y:S02]  /*3b200*/  LDL R26, [R1+0x54] ;  /* 0x00005400011a7983 */ /* 0x000ea40000100800 */
[----:B------:R-:W2:Y:S01]  /*3b210*/  LDL R29, [R1+0x4c] ;  /* 0x00004c00011d7983 */ /* 0x000ea20000100800 */
[----:B------:R-:W2:Y:S04]  /*3b220*/  LDL R5, [R1+0x44] ;  /* 0x0000440001057983 */ /* 0x000ea80000100800 */
[----:B------:R-:W2:Y:S04]  /*3b230*/  LDL R28, [R1+0x74] ;  /* 0x00007400011c7983 */ /* 0x000ea80000100800 */
[----:B------:R-:W2:Y:S04]  /*3b240*/  LDL R19, [R1+0x50] ;  /* 0x0000500001137983 */ /* 0x000ea80000100800 */
[----:B------:R-:W2:Y:S04]  /*3b250*/  LDL R18, [R1+0x16c] ;  /* 0x00016c0001127983 */ /* 0x000ea80000100800 */
[----:B0-----:R-:W2:Y:S04]  /*3b260*/  LDL R3, [R1+0x1ec] ;  /* 0x0001ec0001037983 */ /* 0x001ea80000100800 */
[----:B------:R-:W2:Y:S04]  /*3b270*/  LDL R17, [R1+0x1a8] ;  /* 0x0001a80001117983 */ /* 0x000ea80000100800 */
[----:B------:R-:W2:Y:S04]  /*3b280*/  LDL R21, [R1+0x148] ;  /* 0x0001480001157983 */ /* 0x000ea80000100800 */
[----:B------:R-:W2:Y:S04]  /*3b290*/  LDL R22, [R1+0x1b4] ;  /* 0x0001b40001167983 */ /* 0x000ea80000100800 */
[----:B------:R-:W2:Y:S01]  /*3b2a0*/  LDL R23, [R1+0x208] ;  /* 0x0002080001177983 */ /* 0x000ea20000100800 */
[----:B------:R-:W2:Y:S01]  /*3b2b0*/  LDL.LU R15, [R1+0x1df4] ;  /* 0x001df400010f7983 */ /* 0x000ea20000300800 */
[----:B------:R-:W-:-:S02]  /*3b2c0*/  FMNMX R0, R16, R0, !PT ;  /* 0x0000000010007209 */ /* 0x000fc40007800000 */
[----:B--2---:R-:W-:Y:S02]  /*3b2d0*/  FMNMX R15, R27, R15, !PT ;  /* 0x0000000f1b0f7209 */ /* 0x004fe40007800000 */
[----:B------:R-:W2:Y:S01]  /*3b2e0*/  LDL R27, [R1+0x11c] ;  /* 0x00011c00011b7983 */ /* 0x000ea20000100800 */
[----:B------:R-:W3:Y:S02]  /*3b2f0*/  LDL.LU R16, [R1+0x1df0] ;  /* 0x001df00001107983 */ /* 0x000ee40000300800 */
[----:B---3--:R-:W-:Y:S02]  /*3b300*/  FMNMX R16, R12, R16, !PT ;  /* 0x000000100c107209 */ /* 0x008fe40007800000 */
[----:B------:R-:W3:Y:S02]  /*3b310*/  LDL.LU R12, [R1+0x1dec] ;  /* 0x001dec00010c7983 */ /* 0x000ee40000300800 */
[----:B---3--:R-:W-:Y:S02]  /*3b320*/  FMNMX R12, R4, R12, !PT ;  /* 0x0000000c040c7209 */ /* 0x008fe40007800000 */
[----:B------:R-:W4:Y:S02]  /*3b330*/  LDL.LU R4, [R1+0x1de8] ;  /* 0x001de80001047983 */ /* 0x000f240000300800 */
[----:B----4-:R-:W-:-:S02]  /*3b340*/  FMNMX R4, R6, R4, !PT ;  /* 0x0000000406047209 */ /* 0x010fc40007800000 */
[----:B------:R-:W3:Y:S02]  /*3b350*/  LDL.LU R6, [R1+0x1de4] ;  /* 0x001de40001067983 */ /* 0x000ee40000300800 */
[----:B---3--:R-:W-:Y:S02]  /*3b360*/  FMNMX R6, R10, R6, !PT ;  /* 0x000000060a067209 */ /* 0x008fe40007800000 */
[----:B------:R-:W3:Y:S02]  /*3b370*/  LDL.LU R10, [R1+0x1de0] ;  /* 0x001de000010a7983 */ /* 0x000ee40000300800 */
[----:B---3--:R-:W-:Y:S02]  /*3b380*/  FMNMX R10, R8, R10, !PT ;  /* 0x0000000a080a7209 */ /* 0x008fe40007800000 */
[----:B------:R-:W3:Y:S02]  /*3b390*/  LDL.LU R8, [R1+0x1ddc] ;  /* 0x001ddc0001087983 */ /* 0x000ee40000300800 */
[----:B---3--:R-:W-:-:S02]  /*3b3a0*/  FMNMX R8, R9, R8, !PT ;  /* 0x0000000809087209 */ /* 0x008fc40007800000 */
[----:B------:R-:W3:Y:S02]  /*3b3b0*/  LDL.LU R9, [R1+0x1dd8] ;  /* 0x001dd80001097983 */ /* 0x000ee40000300800 */
[----:B---3--:R-:W-:Y:S02]  /*3b3c0*/  FMNMX R9, R2, R9, !PT ;  /* 0x0000000902097209 */ /* 0x008fe40007800000 */
[----:B------:R-:W3:Y:S01]  /*3b3d0*/  LDL.LU R2, [R1+0x1dd4] ;  /* 0x001dd40001027983 */ /* 0x000ee20000300800 */
[----:B------:R-:W-:Y:S02]  /*3b3e0*/  FMNMX R11, R24, R11, !PT ;  /* 0x0000000b180b7209 */ /* 0x000fe40007800000 */
[----:B------:R-:W4:Y:S01]  /*3b3f0*/  LDL R24, [R1+0x114] ;  /* 0x0001140001187983 */ /* 0x000f220000100800 */
[----:B------:R-:W-:Y:S02]  /*3b400*/  FMNMX R7, R13, R7, !PT ;  /* 0x000000070d077209 */ /* 0x000fe40007800000 */
[----:B---3--:R-:W-:-:S02]  /*3b410*/  FMNMX R2, R20, R2, !PT ;  /* 0x0000000214027209 */ /* 0x008fc40007800000 */
[----:B------:R-:W3:Y:S01]  /*3b420*/  LDL R20, [R1+0xac] ;  /* 0x0000ac0001147983 */ /* 0x000ee20000100800 */
[----:B------:R-:W2:Y:S02]  /*3b430*/  LDL.LU R13, [R1+0x1dd0] ;  /* 0x001dd000010d7983 */ /* 0x000ea40000300800 */
[----:B--2---:R-:W-:Y:S02]  /*3b440*/  FMNMX R13, R3, R13, !PT ;  /* 0x0000000d030d7209 */ /* 0x004fe40007800000 */
[----:B------:R-:W2:Y:S02]  /*3b450*/  LDL.LU R3, [R1+0x1dcc] ;  /* 0x001dcc0001037983 */ /* 0x000ea40000300800 */
[----:B--2---:R-:W-:Y:S02]  /*3b460*/  FMNMX R14, R3, R14, !PT ;  /* 0x0000000e030e7209 */ /* 0x004fe40007800000 */
[----:B------:R-:W2:Y:S02]  /*3b470*/  LDL.LU R3, [R1+0x1dc8] ;  /* 0x001dc80001037983 */ /* 0x000ea40000300800 */
[----:B--2---:R-:W-:-:S02]  /*3b480*/  FMNMX R15, R3, R15, !PT ;  /* 0x0000000f030f7209 */ /* 0x004fc40007800000 */
[----:B------:R-:W2:Y:S01]  /*3b490*/  LDL.LU R3, [R1+0x1dc4] ;  /* 0x001dc40001037983 */ /* 0x000ea20000300800 */
[----:B------:R-:W-:Y:S02]  /*3b4a0*/  FMNMX R16, R25, R16, !PT ;  /* 0x0000001019107209 */ /* 0x000fe40007800000 */
[----:B------:R-:W-:Y:S02]  /*3b4b0*/  FMNMX R12, R26, R12, !PT ;  /* 0x0000000c1a0c7209 */ /* 0x000fe40007800000 */
[----:B--2---:R-:W-:Y:S02]  /*3b4c0*/  FMNMX R0, R3, R0, !PT ;  /* 0x0000000003007209 */ /* 0x004fe40007800000 */
[----:B------:R-:W2:Y:S01]  /*3b4d0*/  LDL.LU R3, [R1+0x1dc0] ;  /* 0x001dc00001037983 */ /* 0x000ea20000300800 */
[----:B------:R-:W2:Y:S02]  /*3b4e0*/  LDL.LU R25, [R1+0x1dbc] ;  /* 0x001dbc0001197983 */ /* 0x000ea40000300800 */
[----:B------:R-:W2:Y:S01]  /*3b4f0*/  LDL.LU R26, [R1+0x1db8] ;  /* 0x001db800011a7983 */ /* 0x000ea20000300800 */
[----:B------:R-:W-:-:S02]  /*3b500*/  FMNMX R14, R27, R14, !PT ;  /* 0x0000000e1b0e7209 */ /* 0x000fc40007800000 */
[----:B------:R-:W-:Y:S02]  /*3b510*/  FMNMX R4, R29, R4, !PT ;  /* 0x000000041d047209 */ /* 0x000fe40007800000 */
[----:B------:R-:W-:Y:S02]  /*3b520*/  FMNMX R11, R21, R11, !PT ;  /* 0x0000000b150b7209 */ /* 0x000fe40007800000 */
[----:B------:R-:W-:Y:S02]  /*3b530*/  FMNMX R7, R22, R7, !PT ;  /* 0x0000000716077209 */ /* 0x000fe40007800000 */
[----:B------:R-:W-:Y:S01]  /*3b540*/  FMNMX R13, R23, R13, !PT ;  /* 0x0000000d170d7209 */ /* 0x000fe20007800000 */
[----:B------:R-:W2:Y:S04]  /*3b550*/  LDL R21, [R1+0x164] ;  /* 0x0001640001157983 */ /* 0x000ea80000100800 */
[----:B------:R-:W2:Y:S04]  /*3b560*/  LDL R22, [R1+0x1a4] ;  /* 0x0001a40001167983 */ /* 0x000ea80000100800 */
[----:B------:R-:W2:Y:S01]  /*3b570*/  LDL R23, [R1+0x1d8] ;  /* 0x0001d80001177983 */ /* 0x000ea20000100800 */
[----:B------:R0:W-:Y:S01]  /*3b580*/  STL [R1+0x1db4], R14 ;  /* 0x001db40e01007387 */ /* 0x0001e20000100800 */
[----:B----4-:R-:W-:-:S02]  /*3b590*/  FMNMX R4, R24, R4, !PT ;  /* 0x0000000418047209 */ /* 0x010fc40007800000 */
[----:B------:R-:W-:Y:S02]  /*3b5a0*/  FMNMX R2, R17, R2, !PT ;  /* 0x0000000211027209 */ /* 0x000fe40007800000 */
[----:B---3--:R-:W-:Y:S02]  /*3b5b0*/  FMNMX R12, R20, R12, !PT ;  /* 0x0000000c140c7209 */ /* 0x008fe40007800000 */
[----:B--2---:R-:W-:Y:S02]  /*3b5c0*/  FMNMX R15, R26, R15, !PT ;  /* 0x0000000f1a0f7209 */ /* 0x004fe40007800000 */
[----:B------:R-:W-:Y:S02]  /*3b5d0*/  FMNMX R0, R25, R0, !PT ;  /* 0x0000000019007209 */ /* 0x000fe40007800000 */
[----:B------:R-:W-:Y:S01]  /*3b5e0*/  FMNMX R27, R3, R16, !PT ;  /* 0x00000010031b7209 */ /* 0x000fe20007800000 */
[----:B------:R1:W-:Y:S01]  /*3b5f0*/  STL [R1+0x1db0], R15 ;  /* 0x001db00f01007387 */ /* 0x0003e20000100800 */
[----:B------:R-:W2:Y:S02]  /*3b600*/  LDL R26, [R1+0x1f4] ;  /* 0x0001f400011a7983 */ /* 0x000ea40000100800 */
[----:B------:R-:W3:Y:S02]  /*3b610*/  LDL R25, [R1+0x220] ;  /* 0x0002200001197983 */ /* 0x000ee40000100800 */
[----:B------:R-:W-:Y:S01]  /*3b620*/  STL [R1+0x1d98], R0 ;  /* 0x001d980001007387 */ /* 0x000fe20000100800 */
[----:B------:R4:W-:Y:S01]  /*3b630*/  STL [R1+0x1d9c], R27 ;  /* 0x001d9c1b01007387 */ /* 0x0009e20000100800 */
[----:B------:R-:W2:Y:S02]  /*3b640*/  LDL R17, [R1+0x144] ;  /* 0x0001440001117983 */ /* 0x000ea40000100800 */
[----:B------:R-:W2:Y:S02]  /*3b650*/  LDL R24, [R1+0x1b8] ;  /* 0x0001b80001187983 */ /* 0x000ea40000100800 */
[----:B0-----:R-:W2:Y:S01]  /*3b660*/  LDL R14, [R1+0x2cc] ;  /* 0x0002cc00010e7983 */ /* 0x001ea20000100800 */
[----:B------:R-:W2:Y:S04]  /*3b670*/  LDL R20, [R1+0x120] ;  /* 0x0001200001147983 */ /* 0x000ea80000100800 */
[----:B-1----:R-:W2:Y:S01]  /*3b680*/  LDL R15, [R1+0x10c] ;  /* 0x00010c00010f7983 */ /* 0x002ea20000100800 */
[----:B------:R0:W-:Y:S03]  /*3b690*/  STL [R1+0x1dac], R4 ;  /* 0x001dac0401007387 */ /* 0x0001e60000100800 */
[----:B----4-:R-:W4:Y:S04]  /*3b6a0*/  LDL R27, [R1+0x1f8] ;  /* 0x0001f800011b7983 */ /* 0x010f280000100800 */
[----:B0-----:R-:W2:Y:S04]  /*3b6b0*/  LDL R4, [R1+0xb0] ;  /* 0x0000b00001047983 */ /* 0x001ea80000100800 */
[----:B----4-:R0:W-:Y:S04]  /*3b6c0*/  STL [R1+0x1da0], R27 ;  /* 0x001da01b01007387 */ /* 0x0101e80000100800 */
[----:B0-----:R-:W4:Y:S01]  /*3b6d0*/  LDL R27, [R1+0x1dc] ;  /* 0x0001dc00011b7983 */ /* 0x001f220000100800 */
[----:B------:R-:W-:-:S02]  /*3b6e0*/  FMNMX R6, R5, R6, !PT ;  /* 0x0000000605067209 */ /* 0x000fc40007800000 */
[----:B------:R-:W-:Y:S02]  /*3b6f0*/  FMNMX R10, R28, R10, !PT ;  /* 0x0000000a1c0a7209 */ /* 0x000fe40007800000 */
[----:B------:R-:W-:Y:S01]  /*3b700*/  FMNMX R8, R19, R8, !PT ;  /* 0x0000000813087209 */ /* 0x000fe20007800000 */
[----:B----4-:R0:W-:Y:S04]  /*3b710*/  STL [R1+0x1da4], R27 ;  /* 0x001da41b01007387 */ /* 0x0101e80000100800 */
[----:B0-----:R-:W4:Y:S01]  /*3b720*/  LDL R27, [R1+0x1c0] ;  /* 0x0001c000011b7983 */ /* 0x001f220000100800 */
[----:B------:R-:W-:Y:S02]  /*3b730*/  FMNMX R9, R18, R9, !PT ;  /* 0x0000000912097209 */ /* 0x000fe40007800000 */
[----:B------:R-:W-:-:S02]  /*3b740*/  FMNMX R6, R21, R6, !PT ;  /* 0x0000000615067209 */ /* 0x000fc40007800000 */
[----:B------:R-:W-:Y:S02]  /*3b750*/  FMNMX R10, R22, R10, !PT ;  /* 0x0000000a160a7209 */ /* 0x000fe40007800000 */
[----:B------:R-:W-:Y:S02]  /*3b760*/  FMNMX R8, R23, R8, !PT ;  /* 0x0000000817087209 */ /* 0x000fe40007800000 */
[----:B--2---:R-:W-:Y:S02]  /*3b770*/  FMNMX R9, R26, R9, !PT ;  /* 0x000000091a097209 */ /* 0x004fe40007800000 */
[----:B---3--:R-:W-:Y:S02]  /*3b780*/  FMNMX R2, R25, R2, !PT ;  /* 0x0000000219027209 */ /* 0x008fe40007800000 */
[----:B------:R-:W-:Y:S02]  /*3b790*/  FMNMX R11, R17, R11, !PT ;  /* 0x0000000b110b7209 */ /* 0x000fe40007800000 */
[----:B------:R-:W-:-:S02]  /*3b7a0*/  FMNMX R7, R24, R7, !PT ;  /* 0x0000000718077209 */ /* 0x000fc40007800000 */
[----:B------:R-:W-:Y:S01]  /*3b7b0*/  FMNMX R13, R14, R13, !PT ;  /* 0x0000000d0e0d7209 */ /* 0x000fe20007800000 */
[----:B----4-:R0:W-:Y:S01]  /*3b7c0*/  STL [R1+0x1da8], R27 ;  /* 0x001da81b01007387 */ /* 0x0101e20000100800 */
[----:B------:R-:W2:Y:S02]  /*3b7d0*/  LDL R5, [R1+0x230] ;  /* 0x0002300001057983 */ /* 0x000ea40000100800 */
[----:B------:R-:W3:Y:S02]  /*3b7e0*/  LDL R28, [R1+0x12c] ;  /* 0x00012c00011c7983 */ /* 0x000ee40000100800 */
[----:B------:R-:W4:Y:S01]  /*3b7f0*/  LDL R29, [R1+0x180] ;  /* 0x00018000011d7983 */ /* 0x000f220000100800 */
        /* <DEDUP_REMOVED lines=8> */
[----:B------:R-:W2:Y:S04]  /*3b880*/  LDL R22, [R1+0x228] ;  /* 0x0002280001167983 */ /* 0x000ea80000100800 */
[----:B------:R-:W2:Y:S04]  /*3b890*/  LDL R18, [R1+0x234] ;  /* 0x0002340001127983 */ /* 0x000ea80000100800 */
[----:B------:R-:W2:Y:S04]  /*3b8a0*/  LDL R25, [R1+0x140] ;  /* 0x0001400001197983 */ /* 0x000ea80000100800 */
[----:B------:R-:W2:Y:S04]  /*3b8b0*/  LDL R17, [R1+0x19c] ;  /* 0x00019c0001117983 */ /* 0x000ea80000100800 */
[----:B------:R-:W2:Y:S01]  /*3b8c0*/  LDL R24, [R1+0x158] ;  /* 0x0001580001187983 */ /* 0x000ea20000100800 */
[----:B------:R-:W2:Y:S02]  /*3b8d0*/  LDL.LU R14, [R1+0x1db4] ;  /* 0x001db400010e7983 */ /* 0x000ea40000300800 */
[----:B--2---:R-:W-:-:S02]  /*3b8e0*/  FMNMX R14, R15, R14, !PT ;  /* 0x0000000e0f0e7209 */ /* 0x004fc40007800000 */
[----:B------:R-:W2:Y:S01]  /*3b8f0*/  LDL.LU R15, [R1+0x1db0] ;  /* 0x001db000010f7983 */ /* 0x000ea20000300800 */
[----:B------:R-:W-:Y:S02]  /*3b900*/  FMNMX R12, R4, R12, !PT ;  /* 0x0000000c040c7209 */ /* 0x000fe40007800000 */
[----:B--2---:R-:W-:Y:S02]  /*3b910*/  FMNMX R15, R20, R15, !PT ;  /* 0x0000000f140f7209 */ /* 0x004fe40007800000 */
[----:B------:R-:W2:Y:S01]  /*3b920*/  LDL R20, [R1+0x178] ;  /* 0x0001780001147983 */ /* 0x000ea20000100800 */
[----:B------:R-:W2:Y:S02]  /*3b930*/  LDL.LU R4, [R1+0x1dac] ;  /* 0x001dac0001047983 */ /* 0x000ea40000300800 */
[----:B--2---:R-:W-:Y:S02]  /*3b940*/  FMNMX R4, R27, R4, !PT ;  /* 0x000000041b047209 */ /* 0x004fe40007800000 */
[----:B------:R-:W2:Y:S02]  /*3b950*/  LDL.LU R27, [R1+0x1da8] ;  /* 0x001da800011b7983 */ /* 0x000ea40000300800 */
[----:B--2---:R-:W-:-:S02]  /*3b960*/  FMNMX R6, R27, R6, !PT ;  /* 0x000000061b067209 */ /* 0x004fc40007800000 */
[----:B------:R-:W2:Y:S02]  /*3b970*/  LDL.LU R27, [R1+0x1da4] ;  /* 0x001da400011b7983 */ /* 0x000ea40000300800 */
[----:B--2---:R-:W-:Y:S02]  /*3b980*/  FMNMX R10, R27, R10, !PT ;  /* 0x0000000a1b0a7209 */ /* 0x004fe40007800000 */
[----:B------:R-:W2:Y:S01]  /*3b990*/  LDL.LU R27, [R1+0x1da0] ;  /* 0x001da000011b7983 */ /* 0x000ea20000300800 */
[----:B---3--:R-:W-:Y:S02]  /*3b9a0*/  FMNMX R2, R28, R2, !PT ;  /* 0x000000021c027209 */ /* 0x008fe40007800000 */
[----:B------:R-:W-:Y:S02]  /*3b9b0*/  FMNMX R9, R5, R9, !PT ;  /* 0x0000000905097209 */ /* 0x000fe40007800000 */
[----:B----4-:R-:W-:Y:S02]  /*3b9c0*/  FMNMX R11, R29, R11, !PT ;  /* 0x0000000b1d0b7209 */ /* 0x010fe40007800000 */
[----:B------:R-:W-:-:S02]  /*3b9d0*/  FMNMX R7, R0, R7, !PT ;  /* 0x0000000700077209 */ /* 0x000fc40007800000 */
[----:B--2---:R-:W-:Y:S02]  /*3b9e0*/  FMNMX R8, R27, R8, !PT ;  /* 0x000000081b087209 */ /* 0x004fe40007800000 */
[----:B------:R-:W2:Y:S01]  /*3b9f0*/  LDL.LU R27, [R1+0x1d9c] ;  /* 0x001d9c00011b7983 */ /* 0x000ea20000300800 */
[----:B------:R-:W3:Y:S02]  /*3ba00*/  LDL R28, [R1+0xec] ;  /* 0x0000ec00011c7983 */ /* 0x000ee40000100800 */
[----:B------:R-:W4:Y:S02]  /*3ba10*/  LDL.LU R5, [R1+0x4] ;  /* 0x0000040001057983 */ /* 0x000f240000300800 */
[----:B------:R-:W2:Y:S01]  /*3ba20*/  LDL R29, [R1+0x20] ;  /* 0x00002000011d7983 */ /* 0x000ea20000100800 */
[----:B------:R-:W2:Y:S01]  /*3ba30*/  LDL.LU R0, [R1+0x1d98] ;  /* 0x001d980001007983 */ /* 0x000ea20000300800 */
[----:B------:R-:W-:Y:S01]  /*3ba40*/  FMNMX R14, R16, R14, !PT ;  /* 0x0000000e100e7209 */ /* 0x000fe20007800000 */
[----:B------:R-:W-:Y:S01]  /*3ba50*/  FMNMX R16, R3, R15, !PT ;  /* 0x0000000f03107209 */ /* 0x000fe20007800000 */
[----:B------:R-:W-:-:S02]  /*3ba60*/  FMNMX R13, R21, R13, !PT ;  /* 0x0000000d150d7209 */ /* 0x000fc40007800000 */
[----:B------:R-:W4:Y:S01]  /*3ba70*/  LDL.LU R21, [R1+0x1d94] ;  /* 0x001d940001157983 */ /* 0x000f220000300800 */
[----:B------:R-:W4:Y:S02]  /*3ba80*/  LDL R15, [R1+0x1bc] ;  /* 0x0001bc00010f7983 */ /* 0x000f240000100800 */
[----:B------:R-:W4:Y:S01]  /*3ba90*/  LDL.LU R3, [R1+0x8] ;  /* 0x0000080001037983 */ /* 0x000f220000300800 */
[----:B---3--:R-:W-:Y:S02]  /*3baa0*/  FMNMX R16, R28, R16, !PT ;  /* 0x000000101c107209 */ /* 0x008fe40007800000 */
[----:B------:R-:W3:Y:S01]  /*3bab0*/  LDL.LU R28, [R1+0x1d90] ;  /* 0x001d9000011c7983 */ /* 0x000ee20000300800 */
[----:B--2---:R-:W-:Y:S02]  /*3bac0*/  FMNMX R0, R29, R0, !PT ;  /* 0x000000001d007209 */ /* 0x004fe40007800000 */
[----:B------:R-:W2:Y:S01]  /*3bad0*/  LDL.LU R29, [R1+0x1d8c] ;  /* 0x001d8c00011d7983 */ /* 0x000ea20000300800 */
[----:B----4-:R-:W-:-:S04]  /*3bae0*/  FSEL R5, R5, -INF , !P2 ;  /* 0xff80000005057808 */ /* 0x010fc80005000000 */
[----:B------:R-:W-:Y:S02]  /*3baf0*/  FMNMX R0, R5, R0, !PT ;  /* 0x0000000005007209 */ /* 0x000fe40007800000 */
[----:B------:R-:W-:Y:S01]  /*3bb00*/  FSEL R3, R3, -INF , !P3 ;  /* 0xff80000003037808 */ /* 0x000fe20005800000 */
[----:B------:R0:W-:Y:S03]  /*3bb10*/  STL [R1+0x1c], R5 ;  /* 0x00001c0501007387 */ /* 0x0001e60000100800 */
[----:B------:R-:W-:Y:S02]  /*3bb20*/  FMNMX R0, R3, R0, !PT ;  /* 0x0000000003007209 */ /* 0x000fe40007800000 */
[----:B------:R-:W-:Y:S02]  /*3bb30*/  FMNMX R26, R26, R12, !PT ;  /* 0x0000000c1a1a7209 */ /* 0x000fe40007800000 */
[----:B------:R-:W-:Y:S01]  /*3bb40*/  FMNMX R23, R23, R10, !PT ;  /* 0x0000000a17177209 */ /* 0x000fe20007800000 */
[----:B------:R-:W-:Y:S01]  /*3bb50*/  FMNMX R10, R25, R2, !PT ;  /* 0x00000002190a7209 */ /* 0x000fe20007800000 */
[----:B------:R-:W-:Y:S01]  /*3bb60*/  FMNMX R14, R21, R14, !PT ;  /* 0x0000000e150e7209 */ /* 0x000fe20007800000 */
[----:B------:R-:W1:Y:S01]  /*3bb70*/  SHFL.BFLY PT, R2, R26, 0x2, 0x1f ;  /* 0x0c401f001a027f89 */ /* 0x000e6200000e0000 */
[----:B------:R-:W-:-:S03]  /*3bb80*/  FMNMX R4, R15, R4, !PT ;  /* 0x000000040f047209 */ /* 0x000fc60007800000 */
[----:B------:R-:W4:Y:S01]  /*3bb90*/  SHFL.BFLY PT, R15, R14, 0x2, 0x1f ;  /* 0x0c401f000e0f7f89 */ /* 0x000f2200000e0000 */
[----:B---3--:R-:W-:Y:S02]  /*3bba0*/  FSEL R28, R28, -INF , !P1 ;  /* 0xff8000001c1c7808 */ /* 0x008fe40004800000 */
[----:B--2---:R-:W-:-:S03]  /*3bbb0*/  FMNMX R27, R29, R27, !PT ;  /* 0x0000001b1d1b7209 */ /* 0x004fc60007800000 */
[----:B------:R2:W-:Y:S01]  /*3bbc0*/  STL [R1+0x18], R28 ;  /* 0x0000181c01007387 */ /* 0x0005e20000100800 */
[----:B0-----:R-:W3:Y:S01]  /*3bbd0*/  LDL.LU R5, [R1+0x1d88] ;  /* 0x001d880001057983 */ /* 0x001ee20000300800 */
[----:B------:R-:W-:Y:S02]  /*3bbe0*/  FMNMX R27, R28, R27, !PT ;  /* 0x0000001b1c1b7209 */ /* 0x000fe40007800000 */
[----:B--2---:R-:W2:Y:S01]  /*3bbf0*/  LDL.LU R28, [R1+0x1d84] ;  /* 0x001d8400011c7983 */ /* 0x004ea20000300800 */
[----:B------:R0:W-:Y:S03]  /*3bc00*/  STL [R1+0x14], R3 ;  /* 0x0000140301007387 */ /* 0x0001e60000100800 */
[----:B0-----:R-:W3:Y:S01]  /*3bc10*/  LDL.LU R3, [R1+0x1d80] ;  /* 0x001d800001037983 */ /* 0x001ee20000300800 */
[----:B-1----:R-:W-:-:S03]  /*3bc20*/  FMNMX R2, R26, R2, !PT ;  /* 0x000000021a027209 */ /* 0x002fc60007800000 */
[----:B------:R-:W0:Y:S01]  /*3bc30*/  SHFL.BFLY PT, R25, R4, 0x2, 0x1f ;  /* 0x0c401f0004197f89 */ /* 0x000e2200000e0000 */
[----:B----4-:R-:W-:-:S03]  /*3bc40*/  FMNMX R14, R14, R15, !PT ;  /* 0x0000000f0e0e7209 */ /* 0x010fc60007800000 */
[----:B------:R-:W1:Y:S01]  /*3bc50*/  SHFL.BFLY PT, R15, R2, 0x1, 0x1f ;  /* 0x0c201f00020f7f89 */ /* 0x000e6200000e0000 */
[----:B------:R-:W-:Y:S02]  /*3bc60*/  FMNMX R6, R19, R6, !PT ;  /* 0x0000000613067209 */ /* 0x000fe40007800000 */
[----:B------:R-:W-:Y:S01]  /*3bc70*/  FMNMX R12, R24, R7, !PT ;  /* 0x00000007180c7209 */ /* 0x000fe20007800000 */
[----:B------:R-:W-:Y:S04]  /*3bc80*/  STL [R1+0x1d7c], R2 ;  /* 0x001d7c0201007387 */ /* 0x000fe80000100800 */
[----:B------:R-:W4:Y:S01]  /*3bc90*/  SHFL.BFLY PT, R24, R6, 0x2, 0x1f ;  /* 0x0c401f0006187f89 */ /* 0x000f2200000e0000 */
[----:B0-----:R-:W-:-:S03]  /*3bca0*/  FMNMX R4, R4, R25, !PT ;  /* 0x0000001904047209 */ /* 0x001fc60007800000 */
[----:B-1----:R-:W-:Y:S02]  /*3bcb0*/  STL [R1+0x4], R15 ;  /* 0x0000040f01007387 */ /* 0x002fe40000100800 */
[----:B------:R-:W0:Y:S02]  /*3bcc0*/  SHFL.BFLY PT, R15, R4, 0x1, 0x1f ;  /* 0x0c201f00040f7f89 */ /* 0x000e2400000e0000 */
[----:B------:R1:W-:Y:S01]  /*3bcd0*/  STL [R1+0x1d78], R4 ;  /* 0x001d780401007387 */ /* 0x0003e20000100800 */
[----:B----4-:R-:W-:Y:S01]  /*3bce0*/  FMNMX R6, R6, R24, !PT ;  /* 0x0000001806067209 */ /* 0x010fe20007800000 */
[----:B-1----:R-:W4:Y:S04]  /*3bcf0*/  LDL.LU R4, [R1+0x4] ;  /* 0x0000040001047983 */ /* 0x002f280000300800 */
[----:B0-----:R-:W-:Y:S01]  /*3bd00*/  STL [R1+0x8], R15 ;  /* 0x0000080f01007387 */ /* 0x001fe20000100800 */
[----:B------:R-:W-:Y:S01]  /*3bd10*/  STL [R1+0x1d74], R6 ;  /* 0x001d740601007387 */ /* 0x000fe20000100800 */
[----:B--2---:R-:W-:-:S02]  /*3bd20*/  FMNMX R27, R28, R27, !PT ;  /* 0x0000001b1c1b7209 */ /* 0x004fc40007800000 */
[----:B---3--:R-:W0:Y:S02]  /*3bd30*/  SHFL.BFLY PT, R28, R3, 0x1, 0x1f ;  /* 0x0c201f00031c7f89 */ /* 0x008e2400000e0000 */
[----:B0-----:R-:W-:Y:S02]  /*3bd40*/  IMAD.MOV.U32 R2, RZ, RZ, R28 ;  /* 0x000000ffff027224 */ /* 0x001fe400078e001c */
[----:B------:R0:W-:Y:S03]  /*3bd50*/  SHFL.BFLY PT, R28, R6, 0x1, 0x1f ;  /* 0x0c201f00061c7f89 */ /* 0x0001e600000e0000 */
[----:B------:R-:W-:Y:S01]  /*3bd60*/  FMNMX R3, R3, R2, !PT ;  /* 0x0000000203037209 */ /* 0x000fe20007800000 */
[----:B0-----:R-:W2:Y:S01]  /*3bd70*/  LDL.LU R6, [R1+0x8] ;  /* 0x0000080001067983 */ /* 0x001ea20000300800 */
[----:B------:R-:W4:Y:S02]  /*3bd80*/  LDL.LU R2, [R1+0x1d7c] ;  /* 0x001d7c0001027983 */ /* 0x000f240000300800 */
[----:B----4-:R-:W-:-:S02]  /*3bd90*/  FMNMX R2, R2, R4, !PT ;  /* 0x0000000402027209 */ /* 0x010fc40007800000 */
[----:B------:R-:W2:Y:S04]  /*3bda0*/  LDL.LU R4, [R1+0x1d78] ;  /* 0x001d780001047983 */ /* 0x000ea80000300800 */
[----:B------:R-:W0:Y:S01]  /*3bdb0*/  SHFL.BFLY PT, R29, R16, 0x2, 0x1f ;  /* 0x0c401f00101d7f89 */ /* 0x000e2200000e0000 */
[----:B--2---:R-:W-:-:S03]  /*3bdc0*/  FMNMX R4, R4, R6, !PT ;  /* 0x0000000604047209 */ /* 0x004fc60007800000 */
[----:B------:R-:W2:Y:S01]  /*3bdd0*/  LDL.LU R6, [R1+0x1d74] ;  /* 0x001d740001067983 */ /* 0x000ea20000300800 */
[----:B0-----:R-:W-:Y:S02]  /*3bde0*/  FMNMX R16, R16, R29, !PT ;  /* 0x0000001d10107209 */ /* 0x001fe40007800000 */
[----:B------:R-:W0:Y:S02]  /*3bdf0*/  SHFL.BFLY PT, R29, R5, 0x1, 0x1f ;  /* 0x0c201f00051d7f89 */ /* 0x000e2400000e0000 */
[----:B0-----:R-:W-:Y:S02]  /*3be00*/  FMNMX R5, R5, R29, !PT ;  /* 0x0000001d05057209 */ /* 0x001fe40007800000 */
[----:B------:R-:W-:Y:S02]  /*3be10*/  FMNMX R22, R22, R8, !PT ;  /* 0x0000000816167209 */ /* 0x000fe40007800000 */
[----:B------:R-:W-:Y:S02]  /*3be20*/  FMNMX R9, R18, R9, !PT ;  /* 0x0000000912097209 */ /* 0x000fe40007800000 */
[----:B------:R-:W-:-:S02]  /*3be30*/  FMNMX R11, R17, R11, !PT ;  /* 0x0000000b110b7209 */ /* 0x000fc40007800000 */
[----:B------:R-:W-:Y:S01]  /*3be40*/  FMNMX R13, R20, R13, !PT ;  /* 0x0000000d140d7209 */ /* 0x000fe20007800000 */
[----:B------:R-:W0:Y:S04]  /*3be50*/  SHFL.BFLY PT, R7, R23, 0x2, 0x1f ;  /* 0x0c401f0017077f89 */ /* 0x000e2800000e0000 */
[----:B------:R-:W1:Y:S04]  /*3be60*/  SHFL.BFLY PT, R8, R22, 0x2, 0x1f ;  /* 0x0c401f0016087f89 */ /* 0x000e6800000e0000 */
[----:B------:R-:W3:Y:S04]  /*3be70*/  SHFL.BFLY PT, R21, R9, 0x2, 0x1f ;  /* 0x0c401f0009157f89 */ /* 0x000ee800000e0000 */
[----:B------:R-:W4:Y:S04]  /*3be80*/  SHFL.BFLY PT, R20, R10, 0x2, 0x1f ;  /* 0x0c401f000a147f89 */ /* 0x000f2800000e0000 */
[----:B------:R-:W0:Y:S04]  /*3be90*/  SHFL.BFLY PT, R19, R11, 0x2, 0x1f ;  /* 0x0c401f000b137f89 */ /* 0x000e2800000e0000 */
[----:B------:R-:W0:Y:S04]  /*3bea0*/  SHFL.BFLY PT, R18, R12, 0x2, 0x1f ;  /* 0x0c401f000c127f89 */ /* 0x000e2800000e0000 */
[----:B------:R-:W0:Y:S01]  /*3beb0*/  SHFL.BFLY PT, R17, R13, 0x2, 0x1f ;  /* 0x0c401f000d117f89 */ /* 0x000e2200000e0000 */
[----:B--2---:R-:W-:-:S03]  /*3bec0*/  FMNMX R6, R6, R28, !PT ;  /* 0x0000001c06067209 */ /* 0x004fc60007800000 */
[----:B------:R2:W5:Y:S01]  /*3bed0*/  LDL.LU R28, [R1+0x1d70] ;  /* 0x001d7000011c7983 */ /* 0x0005620000300800 */
[----:B------:R2:W5:Y:S03]  /*3bee0*/  LDL.LU R29, [R1+0x1d6c] ;  /* 0x001d6c00011d7983 */ /* 0x0005660000300800 */
[----:B------:R-:W2:Y:S04]  /*3bef0*/  SHFL.BFLY PT, R26, R0, 0x2, 0x1f ;  /* 0x0c401f00001a7f89 */ /* 0x000ea800000e0000 */
[----:B------:R-:W2:Y:S01]  /*3bf00*/  SHFL.BFLY PT, R25, R27, 0x2, 0x1f ;  /* 0x0c401f001b197f89 */ /* 0x000ea200000e0000 */
[----:B0-----:R-:W-:Y:S02]  /*3bf10*/  FMNMX R7, R23, R7, !PT ;  /* 0x0000000717077209 */ /* 0x001fe40007800000 */
[----:B-1----:R-:W-:-:S02]  /*3bf20*/  FMNMX R8, R22, R8, !PT ;  /* 0x0000000816087209 */ /* 0x002fc40007800000 */
[----:B---3--:R-:W-:Y:S02]  /*3bf30*/  FMNMX R9, R9, R21, !PT ;  /* 0x0000001509097209 */ /* 0x008fe40007800000 */
[----:B----4-:R-:W-:Y:S02]  /*3bf40*/  FMNMX R10, R10, R20, !PT ;  /* 0x000000140a0a7209 */ /* 0x010fe40007800000 */
[----:B------:R-:W-:Y:S02]  /*3bf50*/  FMNMX R11, R11, R19, !PT ;  /* 0x000000130b0b7209 */ /* 0x000fe40007800000 */
[----:B------:R-:W-:Y:S02]  /*3bf60*/  FMNMX R12, R12, R18, !PT ;  /* 0x000000120c0c7209 */ /* 0x000fe40007800000 */
[----:B------:R-:W-:Y:S01]  /*3bf70*/  FMNMX R13, R13, R17, !PT ;  /* 0x000000110d0d7209 */ /* 0x000fe20007800000 */
[----:B------:R-:W0:Y:S04]  /*3bf80*/  SHFL.BFLY PT, R15, R7, 0x1, 0x1f ;  /* 0x0c201f00070f7f89 */ /* 0x000e2800000e0000 */
[----:B------:R-:W1:Y:S04]  /*3bf90*/  SHFL.BFLY PT, R17, R8, 0x1, 0x1f ;  /* 0x0c201f0008117f89 */ /* 0x000e6800000e0000 */
[----:B------:R-:W3:Y:S04]  /*3bfa0*/  SHFL.BFLY PT, R18, R9, 0x1, 0x1f ;  /* 0x0c201f0009127f89 */ /* 0x000ee800000e0000 */
[----:B------:R-:W4:Y:S04]  /*3bfb0*/  SHFL.BFLY PT, R19, R10, 0x1, 0x1f ;  /* 0x0c201f000a137f89 */ /* 0x000f2800000e0000 */
[----:B------:R-:W4:Y:S04]  /*3bfc0*/  SHFL.BFLY PT, R20, R11, 0x1, 0x1f ;  /* 0x0c201f000b147f89 */ /* 0x000f2800000e0000 */
[----:B------:R-:W4:Y:S04]  /*3bfd0*/  SHFL.BFLY PT, R21, R12, 0x1, 0x1f ;  /* 0x0c201f000c157f89 */ /* 0x000f2800000e0000 */
[----:B------:R-:W4:Y:S04]  /*3bfe0*/  SHFL.BFLY PT, R22, R13, 0x1, 0x1f ;  /* 0x0c201f000d167f89 */ /* 0x000f2800000e0000 */
[----:B------:R-:W4:Y:S04]  /*3bff0*/  SHFL.BFLY PT, R23, R14, 0x1, 0x1f ;  /* 0x0c201f000e177f89 */ /* 0x000f2800000e0000 */
[----:B------:R-:W4:Y:S01]  /*3c000*/  SHFL.BFLY PT, R24, R16, 0x1, 0x1f ;  /* 0x0c201f0010187f89 */ /* 0x000f2200000e0000 */
[----:B------:R-:W-:Y:S01]  /*3c010*/  BSSY B0, `(.L_x_1) ;  /* 0x0000019000007945 */ /* 0x000fe20003800000 */
[----:B--2---:R-:W-:-:S02]  /*3c020*/  FMNMX R0, R0, R26, !PT ;  /* 0x0000001a00007209 */ /* 0x004fc40007800000 */
[----:B------:R-:W-:-:S03]  /*3c030*/  FMNMX R27, R27, R25, !PT ;  /* 0x000000191b1b7209 */ /* 0x000fc60007800000 */
[----:B------:R2:W2:Y:S04]  /*3c040*/  SHFL.BFLY PT, R26, R0, 0x1, 0x1f ;  /* 0x0c201f00001a7f89 */ /* 0x0004a800000e0000 */
[----:B------:R2:W2:Y:S01]  /*3c050*/  SHFL.BFLY PT, R25, R27, 0x1, 0x1f ;  /* 0x0c201f001b197f89 */ /* 0x0004a200000e0000 */
[----:B0-----:R-:W-:Y:S02]  /*3c060*/  FMNMX R7, R7, R15, !PT ;  /* 0x0000000f07077209 */ /* 0x001fe40007800000 */
[----:B-1----:R-:W-:Y:S02]  /*3c070*/  FMNMX R8, R8, R17, !PT ;  /* 0x0000001108087209 */ /* 0x002fe40007800000 */
[----:B---3--:R-:W-:Y:S02]  /*3c080*/  FMNMX R9, R9, R18, !PT ;  /* 0x0000001209097209 */ /* 0x008fe40007800000 */
[----:B----4-:R-:W-:-:S02]  /*3c090*/  FMNMX R10, R10, R19, !PT ;  /* 0x000000130a0a7209 */ /* 0x010fc40007800000 */
[----:B------:R-:W-:Y:S02]  /*3c0a0*/  FMNMX R11, R11, R20, !PT ;  /* 0x000000140b0b7209 */ /* 0x000fe40007800000 */
[----:B------:R-:W-:Y:S02]  /*3c0b0*/  FMNMX R12, R12, R21, !PT ;  /* 0x000000150c0c7209 */ /* 0x000fe40007800000 */
[----:B------:R-:W-:Y:S02]  /*3c0c0*/  FMNMX R13, R13, R22, !PT ;  /* 0x000000160d0d7209 */ /* 0x000fe40007800000 */
[----:B------:R-:W-:Y:S02]  /*3c0d0*/  FMNMX R14, R14, R23, !PT ;  /* 0x000000170e0e7209 */ /* 0x000fe40007800000 */
[----:B------:R-:W-:Y:S01]  /*3c0e0*/  FMNMX R15, R16, R24, !PT ;  /* 0x00000018100f7209 */ /* 0x000fe20007800000 */
[----:B------:R-:W-:Y:S05]  /*3c0f0*/  @P6 BRA `(.L_x_2) ;  /* 0x000000a000006947 */ /* 0x000fea0003800000 */
[----:B------:R-:W0:Y:S02]  /*3c100*/  S2R R18, SR_TID.X ;  /* 0x0000000000127919 */ /* 0x000e240000002100 */
[----:B0-----:R-:W-:-:S02]  /*3c110*/  LOP3.LUT R17, R18, 0x1c, RZ, 0xc0, !PT ;  /* 0x0000001c12117812 */ /* 0x001fc400078ec0ff */
[----:B------:R-:W-:Y:S02]  /*3c120*/  LOP3.LUT R18, R18, 0x7f, RZ, 0xc0, !PT ;  /* 0x0000007f12127812 */ /* 0x000fe400078ec0ff */
[----:B------:R-:W-:Y:S02]  /*3c130*/  SHF.L.U32 R17, R17, 0x2, RZ ;  /* 0x0000000211117819 */ /* 0x000fe400000006ff */
[----:B------:R-:W-:-:S04]  /*3c140*/  SHF.R.U32.HI R18, RZ, 0x3, R18 ;  /* 0x00000003ff127819 */ /* 0x000fc80000011612 */
[----:B------:R-:W-:-:S04]  /*3c150*/  LOP3.LUT R18, R18, 0xc, RZ, 0xc0, !PT ;  /* 0x0000000c12127812 */ /* 0x000fc800078ec0ff */
[----:B------:R-:W-:Y:S02]  /*3c160*/  IADD3 R18, R17, R18, RZ ;  /* 0x0000001211127210 */ /* 0x000fe40007ffe0ff */
[----:B------:R-:W3:Y:S04]  /*3c170*/  LDL R17, [R1+0xcd8] ;  /* 0x000cd80001117983 */ /* 0x000ee80000100800 */
[----:B------:R0:W-:Y:S04]  /*3c180*/  STS [R18+0x10000], R3 ;  /* 0x0100000312007388 */ /* 0x0001e80000000800 */
[----:B---3--:R0:W-:Y:S02]  /*3c190*/  STS [R17+0x10000], R5 ;  /* 0x0100000511007388 */ /* 0x0081e40000000800 */
.L_x_2:
[----:B------:R-:W-:Y:S05]  /*3c1a0*/  BSYNC B0 ;  /* 0x0000000000007941 */ /* 0x000fea0003800000 */
.L_x_1:
[----:B------:R-:W-:Y:S01]  /*3c1b0*/  BSSY B0, `(.L_x_3) ;  /* 0x000008f000007945 */ /* 0x000fe20003800000 */
[----:B------:R-:W-:Y:S01]  /*3c1c0*/  BSSY B1, `(.L_x_4) ;  /* 0x0000085000017945 */ /* 0x000fe20003800000 */
[----:B--2---:R-:W-:-:S02]  /*3c1d0*/  FMNMX R0, R0, R26, !PT ;  /* 0x0000001a00007209 */ /* 0x004fc40007800000 */
[----:B0-----:R-:W-:Y:S01]  /*3c1e0*/  FMNMX R3, R27, R25, !PT ;  /* 0x000000191b037209 */ /* 0x001fe20007800000 */
[----:B------:R-:W-:Y:S05]  /*3c1f0*/  @P6 BRA `(.L_x_5) ;  /* 0x0000013000006947 */ /* 0x000fea0003800000 */
[----:B------:R-:W0:Y:S02]  /*3c200*/  S2R R5, SR_TID.X ;  /* 0x0000000000057919 */ /* 0x000e240000002100 */
[C---:B0-----:R-:W-:Y:S02]  /*3c210*/  LOP3.LUT R16, R5.reuse, 0x1c, RZ, 0xc0, !PT ;  /* 0x0000001c05107812 */ /* 0x041fe400078ec0ff */
[----:B------:R-:W-:Y:S02]  /*3c220*/  LOP3.LUT R5, R5, 0x7f, RZ, 0xc0, !PT ;  /* 0x0000007f05057812 */ /* 0x000fe400078ec0ff */
[----:B------:R-:W-:Y:S02]  /*3c230*/  LEA.HI R16, R16, 0x10, RZ, 0x1e ;  /* 0x0000001010107811 */ /* 0x000fe400078ff0ff */
[----:B------:R-:W-:-:S03]  /*3c240*/  SHF.R.U32.HI R5, RZ, 0x3, R5 ;  /* 0x00000003ff057819 */ /* 0x000fc60000011605 */
[----:B------:R-:W-:Y:S01]  /*3c250*/  IMAD.SHL.U32 R16, R16, 0x10, RZ ;  /* 0x0000001010107824 */ /* 0x000fe200078e00ff */
[----:B------:R-:W-:-:S04]  /*3c260*/  LOP3.LUT R5, R5, 0xc, RZ, 0xc0, !PT ;  /* 0x0000000c05057812 */ /* 0x000fc800078ec0ff */
[----:B------:R-:W-:-:S05]  /*3c270*/  IADD3 R5, R5, R16, RZ ;  /* 0x0000001005057210 */ /* 0x000fca0007ffe0ff */
[----:B------:R0:W-:Y:S01]  /*3c280*/  STS [R5+0x10000], R2 ;  /* 0x0100000205007388 */ /* 0x0001e20000000800 */
[----:B------:R-:W-:Y:S05]  /*3c290*/  @P6 BRA `(.L_x_6) ;  /* 0x0000013000006947 */ /* 0x000fea0003800000 */
[----:B0-----:R-:W0:Y:S02]  /*3c2a0*/  S2R R5, SR_TID.X ;  /* 0x0000000000057919 */ /* 0x001e240000002100 */
[C---:B0-----:R-:W-:Y:S02]  /*3c2b0*/  LOP3.LUT R16, R5.reuse, 0x1c, RZ, 0xc0, !PT ;  /* 0x0000001c05107812 */ /* 0x041fe400078ec0ff */
[----:B------:R-:W-:Y:S02]  /*3c2c0*/  LOP3.LUT R5, R5, 0x7f, RZ, 0xc0, !PT ;  /* 0x0000007f05057812 */ /* 0x000fe400078ec0ff */
[----:B------:R-:W-:Y:S02]  /*3c2d0*/  LEA.HI R16, R16, 0x18, RZ, 0x1e ;  /* 0x0000001810107811 */ /* 0x000fe400078ff0ff */
[----:B------:R-:W-:Y:S02]  /*3c2e0*/  SHF.R.U32.HI R5, RZ, 0x3, R5 ;  /* 0x00000003ff057819 */ /* 0x000fe40000011605 */
[----:B------:R-:W-:-:S02]  /*3c2f0*/  SHF.L.U32 R16, R16, 0x4, RZ ;  /* 0x0000000410107819 */ /* 0x000fc400000006ff */
[----:B------:R-:W-:-:S05]  /*3c300*/  LOP3.LUT R5, R5, 0xc, RZ, 0xc0, !PT ;  /* 0x0000000c05057812 */ /* 0x000fca00078ec0ff */
[----:B------:R-:W-:-:S05]  /*3c310*/  IMAD.IADD R5, R5, 0x1, R16 ;  /* 0x0000000105057824 */ /* 0x000fca00078e0210 */
[----:B------:R0:W-:Y:S02]  /*3c320*/  STS [R5+0x10000], R4 ;  /* 0x0100000405007388 */ /* 0x0001e40000000800 */
.L_x_5:
[----:B------:R-:W-:Y:S05]  /*3c330*/  @P6 BRA `(.L_x_7) ;  /* 0x0000013000006947 */ /* 0x000fea0003800000 */
[----:B------:R-:W1:Y:S02]  /*3c340*/  S2R R2, SR_TID.X ;  /* 0x0000000000027919 */ /* 0x000e640000002100 */
[C---:B01----:R-:W-:Y:S02]  /*3c350*/  LOP3.LUT R4, R2.reuse, 0x1c, RZ, 0xc0, !PT ;  /* 0x0000001c02047812 */ /* 0x043fe400078ec0ff */
[----:B------:R-:W-:Y:S02]  /*3c360*/  LOP3.LUT R2, R2, 0x7f, RZ, 0xc0, !PT ;  /* 0x0000007f02027812 */ /* 0x000fe400078ec0ff */
[----:B------:R-:W-:Y:S02]  /*3c370*/  LEA.HI R4, R4, 0x20, RZ, 0x1e ;  /* 0x0000002004047811 */ /* 0x000fe400078ff0ff */
[----:B------:R-:W-:Y:S02]  /*3c380*/  SHF.R.U32.HI R2, RZ, 0x3, R2 ;  /* 0x00000003ff027819 */ /* 0x000fe40000011602 */
[----:B------:R-:W-:-:S02]  /*3c390*/  SHF.L.U32 R4, R4, 0x4, RZ ;  /* 0x0000000404047819 */ /* 0x000fc400000006ff */
[----:B------:R-:W-:-:S04]  /*3c3a0*/  LOP3.LUT R2, R2, 0xc, RZ, 0xc0, !PT ;  /* 0x0000000c02027812 */ /* 0x000fc800078ec0ff */
[----:B------:R-:W-:-:S05]  /*3c3b0*/  IADD3 R2, R2, R4, RZ ;  /* 0x0000000402027210 */ /* 0x000fca0007ffe0ff */
[----:B------:R0:W-:Y:S02]  /*3c3c0*/  STS [R2+0x10000], R6 ;  /* 0x0100000602007388 */ /* 0x0001e40000000800 */
.L_x_6:
[----:B------:R-:W-:Y:S05]  /*3c3d0*/  @P6 BRA `(.L_x_8) ;  /* 0x0000013000006947 */ /* 0x000fea0003800000 */
[----:B0-----:R-:W0:Y:S02]  /*3c3e0*/  S2R R2, SR_TID.X ;  /* 0x0000000000027919 */ /* 0x001e240000002100 */
[C---:B0-----:R-:W-:Y:S02]  /*3c3f0*/  LOP3.LUT R4, R2.reuse, 0x1c, RZ, 0xc0, !PT ;  /* 0x0000001c02047812 */ /* 0x041fe400078ec0ff */
[----:B------:R-:W-:Y:S02]  /*3c400*/  LOP3.LUT R2, R2, 0x7f, RZ, 0xc0, !PT ;  /* 0x0000007f02027812 */ /* 0x000fe400078ec0ff */
[----:B------:R-:W-:Y:S02]  /*3c410*/  LEA.HI R4, R4, 0x28, RZ, 0x1e ;  /* 0x0000002804047811 */ /* 0x000fe400078ff0ff */
[----:B------:R-:W-:-:S03]  /*3c420*/  SHF.R.U32.HI R2, RZ, 0x3, R2 ;  /* 0x00000003ff027819 */ /* 0x000fc60000011602 */
[----:B------:R-:W-:Y:S01]  /*3c430*/  IMAD.SHL.U32 R4, R4, 0x10, RZ ;  /* 0x0000001004047824 */ /* 0x000fe200078e00ff */
[----:B------:R-:W-:-:S04]  /*3c440*/  LOP3.LUT R2, R2, 0xc, RZ, 0xc0, !PT ;  /* 0x0000000c02027812 */ /* 0x000fc800078ec0ff */
[----:B------:R-:W-:-:S05]  /*3c450*/  IADD3 R2, R2, R4, RZ ;  /* 0x0000000402027210 */ /* 0x000fca0007ffe0ff */
[----:B------:R0:W-:Y:S02]  /*3c460*/  STS [R2+0x10000], R7 ;  /* 0x0100000702007388 */ /* 0x0001e40000000800 */
.L_x_7:
        /* <DEDUP_REMOVED lines=10> */
.L_x_8:
[----:B------:R-:W-:Y:S05]  /*3c510*/  @P6 BRA `(.L_x_10) ;  /* 0x0000013000006947 */ /* 0x000fea0003800000 */
[----:B0-----:R-:W0:Y:S02]  /*3c520*/  S2R R2, SR_TID.X ;  /* 0x0000000000027919 */ /* 0x001e240000002100 */
[C---:B0-----:R-:W-:Y:S02]  /*3c530*/  LOP3.LUT R4, R2.reuse, 0x1c, RZ, 0xc0, !PT ;  /* 0x0000001c02047812 */ /* 0x041fe400078ec0ff */
[----:B------:R-:W-:Y:S02]  /*3c540*/  LOP3.LUT R2, R2, 0x7f, RZ, 0xc0, !PT ;  /* 0x0000007f02027812 */ /* 0x000fe400078ec0ff */
[----:B------:R-:W-:Y:S02]  /*3c550*/  LEA.HI R4, R4, 0x38, RZ, 0x1e ;  /* 0x0000003804047811 */ /* 0x000fe400078ff0ff */
[----:B------:R-:W-:Y:S02]  /*3c560*/  SHF.R.U32.HI R2, RZ, 0x3, R2 ;  /* 0x00000003ff027819 */ /* 0x000fe40000011602 */
[----:B------:R-:W-:-:S02]  /*3c570*/  SHF.L.U32 R4, R4, 0x4, RZ ;  /* 0x0000000404047819 */ /* 0x000fc400000006ff */
[----:B------:R-:W-:-:S04]  /*3c580*/  LOP3.LUT R2, R2, 0xc, RZ, 0xc0, !PT ;  /* 0x0000000c02027812 */ /* 0x000fc800078ec0ff */
[----:B------:R-:W-:-:S05]  /*3c590*/  IADD3 R2, R2, R4, RZ ;  /* 0x0000000402027210 */ /* 0x000fca0007ffe0ff */
[----:B------:R0:W-:Y:S02]  /*3c5a0*/  STS [R2+0x10000], R9 ;  /* 0x0100000902007388 */ /* 0x0001e40000000800 */
.L_x_9:
        /* <DEDUP_REMOVED lines=10> */
.L_x_10:
        /* <DEDUP_REMOVED lines=10> */
.L_x_11:
        /* <DEDUP_REMOVED lines=10> */
.L_x_12:
        /* <DEDUP_REMOVED lines=10> */
.L_x_13:
        /* <DEDUP_REMOVED lines=10> */
.L_x_14:
        /* <DEDUP_REMOVED lines=10> */
.L_x_15:
[----:B------:R-:W-:Y:S01]  /*3c970*/  @P6 BREAK B1 ;  /* 0x0000000000016942 */ /* 0x000fe20003800000 */
[----:B------:R-:W-:Y:S05]  /*3c980*/  @P6 BRA `(.L_x_17) ;  /* 0x0000011000006947 */ /* 0x000fea0003800000 */
[----:B0-----:R-:W0:Y:S02]  /*3c990*/  S2R R2, SR_TID.X ;  /* 0x0000000000027919 */ /* 0x001e240000002100 */
[C---:B0-----:R-:W-:Y:S02]  /*3c9a0*/  LOP3.LUT R4, R2.reuse, 0x1c, RZ, 0xc0, !PT ;  /* 0x0000001c02047812 */ /* 0x041fe400078ec0ff */
[----:B------:R-:W-:-:S03]  /*3c9b0*/  LOP3.LUT R2, R2, 0x7f, RZ, 0xc0, !PT ;  /* 0x0000007f02027812 */ /* 0x000fc600078ec0ff */
[----:B------:R-:W-:Y:S01]  /*3c9c0*/  IMAD.SHL.U32 R4, R4, 0x4, RZ ;  /* 0x0000000404047824 */ /* 0x000fe200078e00ff */
[----:B------:R-:W-:-:S04]  /*3c9d0*/  SHF.R.U32.HI R2, RZ, 0x3, R2 ;  /* 0x00000003ff027819 */ /* 0x000fc80000011602 */
[----:B------:R-:W-:-:S04]  /*3c9e0*/  LOP3.LUT R2, R2, 0xc, RZ, 0xc0, !PT ;  /* 0x0000000c02027812 */ /* 0x000fc800078ec0ff */
[----:B------:R-:W-:-:S05]  /*3c9f0*/  IADD3 R2, R4, R2, RZ ;  /* 0x0000000204027210 */ /* 0x000fca0007ffe0ff */
[----:B------:R0:W-:Y:S02]  /*3ca00*/  STS [R2+0x10700], R0 ;  /* 0x0107000002007388 */ /* 0x0001e40000000800 */
.L_x_16:
[----:B------:R-:W-:Y:S05]  /*3ca10*/  BSYNC B1 ;  /* 0x0000000000017941 */ /* 0x000fea0003800000 */
.L_x_4:
[----:B0-----:R-:W0:Y:S02]  /*3ca20*/  S2R R0, SR_TID.X ;  /* 0x0000000000007919 */ /* 0x001e240000002100 */
[C---:B0-----:R-:W-:Y:S02]  /*3ca30*/  LOP3.LUT R2, R0.reuse, 0x1c, RZ, 0xc0, !PT ;  /* 0x0000001c00027812 */ /* 0x041fe400078ec0ff */
[----:B------:R-:W-:Y:S02]  /*3ca40*/  LOP3.LUT R0, R0, 0x7f, RZ, 0xc0, !PT ;  /* 0x0000007f00007812 */ /* 0x000fe400078ec0ff */
[----:B------:R-:W-:Y:S02]  /*3ca50*/  SHF.L.U32 R2, R2, 0x2, RZ ;  /* 0x0000000202027819 */ /* 0x000fe400000006ff */
[----:B------:R-:W-:-:S04]  /*3ca60*/  SHF.R.U32.HI R0, RZ, 0x3, R0 ;  /* 0x00000003ff007819 */ /* 0x000fc80000011600 */
[----:B------:R-:W-:-:S05]  /*3ca70*/  LOP3.LUT R0, R0, 0xc, RZ, 0xc0, !PT ;  /* 0x0000000c00007812 */ /* 0x000fca00078ec0ff */
[----:B------:R-:W-:-:S05]  /*3ca80*/  IMAD.IADD R0, R2, 0x1, R0 ;  /* 0x0000000102007824 */ /* 0x000fca00078e0200 */
[----:B------:R0:W-:Y:S02]  /*3ca90*/  @!P6 STS [R0+0x10780], R3 ;  /* 0x010780030000e388 */ /* 0x0001e40000000800 */
.L_x_17:
[----:B------:R-:W-:Y:S05]  /*3caa0*/  BSYNC B0 ;  /* 0x0000000000007941 */ /* 0x000fea0003800000 */
.L_x_3:
[----:B------:R-:W-:Y:S01]  /*3cab0*/  WARPSYNC 0xffffffff ;  /* 0xffffffff00007948 */ /* 0x000fe20003800000 */
[----:B------:R-:W2:Y:S04]  /*3cac0*/  LDL R18, [R1+0x398] ;  /* 0x0003980001127983 */ /* 0x000ea80000100800 */
[----:B------:R-:W3:Y:S04]  /*3cad0*/  LDL.LU R14, [R1+0xa8] ;  /* 0x0000a800010e7983 */ /* 0x000ee80000300800 */
[----:B0-----:R-:W3:Y:S04]  /*3cae0*/  LDL.LU R9, [R1+0xc0] ;  /* 0x0000c00001097983 */ /* 0x001ee80000300800 */
[----:B------:R-:W3:Y:S04]  /*3caf0*/  LDL.LU R12, [R1+0x198] ;  /* 0x00019800010c7983 */ /* 0x000ee80000300800 */
[----:B------:R-:W0:Y:S04]  /*3cb00*/  S2R R16, SR_TID.X ;  /* 0x0000000000107919 */ /* 0x000e280000002100 */
[----:B------:R-:W1:Y:S04]  /*3cb10*/  S2R R24, SR_TID.X ;  /* 0x0000000000187919 */ /* 0x000e680000002100 */
[----:B------:R-:W3:Y:S04]  /*3cb20*/  LDL.LU R13, [R1+0x1d4] ;  /* 0x0001d400010d7983 */ /* 0x000ee80000300800 */
[----:B------:R-:W3:Y:S04]  /*3cb30*/  LDL.LU R11, [R1+0x60] ;  /* 0x00006000010b7983 */ /* 0x000ee80000300800 */
[----:B------:R-:W3:Y:S04]  /*3cb40*/  LDL.LU R10, [R1+0x64] ;  /* 0x00006400010a7983 */ /* 0x000ee80000300800 */
[----:B-----5:R-:W-:Y:S01]  /*3cb50*/  STL [R1+0x1d70], R29 ;  /* 0x001d701d01007387 */ /* 0x020fe20000100800 */
[----:B0-----:R-:W-:-:S03]  /*3cb60*/  LOP3.LUT R15, R16, 0x7f, RZ, 0xc0, !PT ;  /* 0x0000007f100f7812 */ /* 0x001fc600078ec0ff */
[----:B------:R-:W-:Y:S01]  /*3cb70*/  BAR.SYNC.DEFER_BLOCKING 0x0 ;  /* 0x0000000000007b1d */ /* 0x000fe20000010000 */
[----:B------:R-:W-:Y:S02]  /*3cb80*/  LOP3.LUT R17, R16, 0x1c, RZ, 0xc0, !PT ;  /* 0x0000001c10117812 */ /* 0x000fe400078ec0ff */
[----:B-1----:R-:W-:-:S03]  /*3cb90*/  LOP3.LUT R26, R24, 0x1c, RZ, 0xc0, !PT ;  /* 0x0000001c181a7812 */ /* 0x002fc600078ec0ff */
[----:B------:R-:W-:Y:S04]  /*3cba0*/  STL [R1+0x1d6c], R28 ;  /* 0x001d6c1c01007387 */ /* 0x000fe80000100800 */
[----:B------:R-:W3:Y:S04]  /*3cbb0*/  LDL.LU R16, [R1+0x9c] ;  /* 0x00009c0001107983 */ /* 0x000ee80000300800 */
[----:B------:R-:W0:Y:S04]  /*3cbc0*/  LDS R5, [R15.X4+0x10000] ;  /* 0x010000000f057984 */ /* 0x000e280000004800 */
[----:B------:R-:W1:Y:S04]  /*3cbd0*/  LDS R6, [R15.X4+0x10200] ;  /* 0x010200000f067984 */ /* 0x000e680000004800 */
[----:B------:R-:W1:Y:S04]  /*3cbe0*/  LDS R3, [R15.X4+0x10400] ;  /* 0x010400000f037984 */ /* 0x000e680000004800 */
[----:B------:R-:W1:Y:S04]  /*3cbf0*/  LDS R2, [R15.X4+0x10600] ;  /* 0x010600000f027984 */ /* 0x000e680000004800 */
[----:B0-----:R-:W0:Y:S04]  /*3cc00*/  SHFL.BFLY PT, R7, R5, 0x2, 0x1f ;  /* 0x0c401f0005077f89 */ /* 0x001e2800000e0000 */
[----:B-1----:R-:W1:Y:S04]  /*3cc10*/  SHFL.BFLY PT, R8, R6, 0x2, 0x1f ;  /* 0x0c401f0006087f89 */ /* 0x002e6800000e0000 */
[----:B------:R-:W1:Y:S04]  /*3cc20*/  SHFL.BFLY PT, R4, R3, 0x2, 0x1f ;  /* 0x0c401f0003047f89 */ /* 0x000e6800000e0000 */
[----:B------:R-:W1:Y:S01]  /*3cc30*/  SHFL.BFLY PT, R0, R2, 0x2, 0x1f ;  /* 0x0c401f0002007f89 */ /* 0x000e6200000e0000 */
[----:B0-----:R-:W-:-:S02]  /*3cc40*/  FMNMX R7, R5, R7, !PT ;  /* 0x0000000705077209 */ /* 0x001fc40007800000 */
[----:B-1----:R-:W-:Y:S02]  /*3cc50*/  FMNMX R6, R6, R8, !PT ;  /* 0x0000000806067209 */ /* 0x002fe40007800000 */
[----:B------:R-:W-:-:S03]  /*3cc60*/  FMNMX R3, R3, R4, !PT ;  /* 0x0000000403037209 */ /* 0x000fc60007800000 */
[----:B------:R-:W0:Y:S01]  /*3cc70*/  SHFL.BFLY PT, R4, R6, 0x1, 0x1f ;  /* 0x0c201f0006047f89 */ /* 0x000e2200000e0000 */
[----:B------:R-:W-:-:S03]  /*3cc80*/  FMNMX R0, R2, R0, !PT ;  /* 0x0000000002007209 */ /* 0x000fc60007800000 */
[----:B------:R-:W1:Y:S04]  /*3cc90*/  SHFL.BFLY PT, R2, R7, 0x1, 0x1f ;  /* 0x0c201f0007027f89 */ /* 0x000e6800000e0000 */
[----:B------:R-:W1:Y:S04]  /*3cca0*/  SHFL.BFLY PT, R5, R3, 0x1, 0x1f ;  /* 0x0c201f0003057f89 */ /* 0x000e6800000e0000 */
[----:B------:R-:W1:Y:S01]  /*3ccb0*/  SHFL.BFLY PT, R8, R0, 0x1, 0x1f ;  /* 0x0c201f0000087f89 */ /* 0x000e6200000e0000 */
[----:B0-----:R-:W-:Y:S02]  /*3ccc0*/  FMNMX R4, R6, R4, !PT ;  /* 0x0000000406047209 */ /* 0x001fe40007800000 */
[----:B-1----:R-:W-:-:S02]  /*3ccd0*/  FMNMX R2, R7, R2, !PT ;  /* 0x0000000207027209 */ /* 0x002fc40007800000 */
[----:B------:R-:W-:-:S03]  /*3cce0*/  FMNMX R3, R3, R5, !PT ;  /* 0x0000000503037209 */ /* 0x000fc60007800000 */
[----:B------:R-:W-:Y:S01]  /*3ccf0*/  @!P6 STS [R15.X4+0x10000], R2 ;  /* 0x010000020f00e388 */ /* 0x000fe20000004800 */
[----:B------:R-:W-:-:S03]  /*3cd00*/  FMNMX R0, R0, R8, !PT ;  /* 0x0000000800007209 */ /* 0x000fc60007800000 */
[----:B------:R-:W-:Y:S04]  /*3cd10*/  @!P6 STS [R15.X4+0x10200], R4 ;  /* 0x010200040f00e388 */ /* 0x000fe80000004800 */
[----:B------:R-:W-:Y:S04]  /*3cd20*/  @!P6 STS [R15.X4+0x10400], R3 ;  /* 0x010400030f00e388 */ /* 0x000fe80000004800 */
[----:B------:R0:W-:Y:S04]  /*3cd30*/  @!P6 STS [R15.X4+0x10600], R0 ;  /* 0x010600000f00e388 */ /* 0x0001e80000004800 */
[----:B------:R-:W-:Y:S06]  /*3cd40*/  BAR.SYNC.DEFER_BLOCKING 0x0 ;  /* 0x0000000000007b1d */ /* 0x000fec0000010000 */
[----:B0-----:R-:W4:Y:S04]  /*3cd50*/  LDL.LU R15, [R1+0xa4] ;  /* 0x0000a400010f7983 */ /* 0x001f280000300800 */
[----:B------:R-:W4:Y:S04]  /*3cd60*/  LDL R5, [R1+0x39c] ;  /* 0x00039c0001057983 */ /* 0x000f280000100800 */
[----:B------:R-:W2:Y:S02]  /*3cd70*/  LDS R0, [R26.X4+0x10000] ;  /* 0x010000001a007984 */ /* 0x000ea40000004800 */
[----:B--2---:R-:W-:-:S05]  /*3cd80*/  FMNMX R6, R0, R18, !PT ;  /* 0x0000001200067209 */ /* 0x004fca0007800000 */
[--C-:B---3--:R-:W-:Y:S01]  /*3cd90*/  FADD R2, R14, -R6.reuse ;  /* 0x800000060e027221 */ /* 0x108fe20000000000 */
[----:B------:R-:W-:Y:S03]  /*3cda0*/  STL [R1+0x6e4], R6 ;  /* 0x0006e40601007387 */ /* 0x000fe60000100800 */
[----:B------:R-:W-:Y:S02]  /*3cdb0*/  FMUL R2, R2, 1.4426950216293334961 ;  /* 0x3fb8aa3b02027820 */ /* 0x000fe40000400000 */
[----:B------:R-:W-:Y:S02]  /*3cdc0*/  FADD R3, R9, -R6 ;  /* 0x8000000609037221 */ /* 0x000fe40000000000 */
[----:B------:R-:W2:Y:S01]  /*3cdd0*/  LDL.LU R9, [R1+0xc8] ;  /* 0x0000c80001097983 */ /* 0x000ea20000300800 */
[----:B------:R0:W1:Y:S01]  /*3cde0*/  MUFU.EX2 R4, R2 ;  /* 0x0000000200047308 */ /* 0x0000620000000800 */
[----:B------:R-:W-:-:S02]  /*3cdf0*/  FMUL R3, R3, 1.4426950216293334961 ;  /* 0x3fb8aa3b03037820 */ /* 0x000fc40000400000 */
[----:B0-----:R-:W-:Y:S01]  /*3ce00*/  FADD R2, R12, -R6 ;  /* 0x800000060c027221 */ /* 0x001fe20000000000 */
[----:B-1----:R0:W-:Y:S04]  /*3ce10*/  STL [R1+0x100], R4 ;  /* 0x0001000401007387 */ /* 0x0021e80000100800 */
[----:B------:R-:W3:Y:S01]  /*3ce20*/  LDL.LU R12, [R1+0x128] ;  /* 0x00012800010c7983 */ /* 0x000ee20000300800 */
[----:B0-----:R-:W0:Y:S03]  /*3ce30*/  MUFU.EX2 R4, R3 ;  /* 0x0000000300047308 */ /* 0x001e260000000800 */
[----:B0-----:R0:W-:Y:S04]  /*3ce40*/  STL [R1+0xfc], R4 ;  /* 0x0000fc0401007387 */ /* 0x0011e80000100800 */
[----:B------:R-:W3:Y:S01]  /*3ce50*/  LDL.LU R14, [R1+0x1cc] ;  /* 0x0001cc00010e7983 */ /* 0x000ee20000300800 */
[----:B------:R-:W-:-:S02]  /*3ce60*/  FMUL R2, R2, 1.4426950216293334961 ;  /* 0x3fb8aa3b02027820 */ /* 0x000fc40000400000 */
[----:B------:R-:W-:Y:S02]  /*3ce70*/  FADD R3, R13, -R6 ;  /* 0x800000060d037221 */ /* 0x000fe40000000000 */
[----:B0-----:R-:W0:Y:S02]  /*3ce80*/  MUFU.EX2 R4, R2 ;  /* 0x0000000200047308 */ /* 0x001e240000000800 */
[----:B------:R-:W-:-:S06]  /*3ce90*/  FMUL R3, R3, 1.4426950216293334961 ;  /* 0x3fb8aa3b03037820 */ /* 0x000fcc0000400000 */
[----:B------:R-:W1:Y:S01]  /*3cea0*/  MUFU.EX2 R3, R3 ;  /* 0x0000000300037308 */ /* 0x000e620000000800 */
[----:B0-----:R-:W-:Y:S04]  /*3ceb0*/  STL [R1+0x118], R4 ;  /* 0x0001180401007387 */ /* 0x001fe80000100800 */
[----:B------:R-:W3:Y:S01]  /*3cec0*/  LDL.LU R13, [R1+0x204] ;  /* 0x00020400010d7983 */ /* 0x000ee20000300800 */
[----:B------:R-:W-:-:S03]  /*3ced0*/  FADD R2, R11, -R6 ;  /* 0x800000060b027221 */ /* 0x000fc60000000000 */
[----:B-1----:R0:W-:Y:S01]  /*3cee0*/  STL [R1+0x110], R3 ;  /* 0x0001100301007387 */ /* 0x0021e20000100800 */
[----:B------:R-:W-:Y:S01]  /*3cef0*/  LEA.HI R17, R17, 0x8, RZ, 0x1e ;  /* 0x0000000811117811 */ /* 0x000fe200078ff0ff */
[----:B------:R-:W-:Y:S02]  /*3cf00*/  FMUL R2, R2, 1.4426950216293334961 ;  /* 0x3fb8aa3b02027820 */ /* 0x000fe40000400000 */
[----:B------:R-:W3:Y:S01]  /*3cf10*/  LDL.LU R11, [R1+0x5c] ;  /* 0x00005c00010b7983 */ /* 0x000ee20000300800 */
[----:B0-----:R-:W-:-:S03]  /*3cf20*/  FADD R3, R10, -R6 ;  /* 0x800000060a037221 */ /* 0x001fc60000000000 */
[----:B------:R-:W0:Y:S04]  /*3cf30*/  LDS R0, [R17.X16+0x10000] ;  /* 0x0100000011007984 */ /* 0x000e28000000c800 */
[----:B------:R-:W1:Y:S01]  /*3cf40*/  S2R R10, SR_TID.X ;  /* 0x00000000000a7919 */ /* 0x000e620000002100 */
[----:B------:R1:W1:Y:S01]  /*3cf50*/  MUFU.EX2 R4, R2 ;  /* 0x0000000200047308 */ /* 0x0002620000000800 */
[----:B------:R-:W-:-:S07]  /*3cf60*/  FMUL R3, R3, 1.4426950216293334961 ;  /* 0x3fb8aa3b03037820 */ /* 0x000fce0000400000 */
[----:B------:R-:W1:Y:S02]  /*3cf70*/  MUFU.EX2 R3, R3 ;  /* 0x0000000300037308 */ /* 0x000e640000000800 */
[----:B-1----:R-:W-:-:S04]  /*3cf80*/  FADD R2, R16, -R6 ;  /* 0x8000000610027221 */ /* 0x002fc80000000000 */
[----:B------:R-:W-:Y:S01]  /*3cf90*/  FMUL R2, R2, 1.4426950216293334961 ;  /* 0x3fb8aa3b02027820 */ /* 0x000fe20000400000 */
[----:B------:R1:W-:Y:S01]  /*3cfa0*/  STL [R1+0x108], R4 ;  /* 0x0001080401007387 */ /* 0x0003e20000100800 */
[----:B------:R-:W-:-:S03]  /*3cfb0*/  LOP3.LUT R16, R10, 0x1c, RZ, 0xc0, !PT ;  /* 0x0000001c0a107812 */ /* 0x000fc600078ec0ff */
[----:B------:R-:W3:Y:S01]  /*3cfc0*/  LDL.LU R10, [R1+0x70] ;  /* 0x00007000010a7983 */ /* 0x000ee20000300800 */
[----:B------:R-:W0:Y:S01]  /*3cfd0*/  MUFU.EX2 R2, R2 ;  /* 0x0000000200027308 */ /* 0x000e220000000800 */
[----:B-1----:R-:W-:Y:S02]  /*3cfe0*/  LEA.HI R4, R16, 0x10, RZ, 0x1e ;  /* 0x0000001010047811 */ /* 0x002fe400078ff0ff */
[----:B------:R4:W-:Y:S04]  /*3cff0*/  STL [R1+0x104], R3 ;  /* 0x0001040301007387 */ /* 0x0009e80000100800 */
[----:B------:R-:W3:Y:S04]  /*3d000*/  LDL.LU R16, [R1+0xa0] ;  /* 0x0000a00001107983 */ /* 0x000ee80000300800 */
[----:B0-----:R-:W-:Y:S01]  /*3d010*/  STL [R1+0xf4], R2 ;  /* 0x0000f40201007387 */ /* 0x001fe20000100800 */
[----:B----4-:R-:W-:Y:S01]  /*3d020*/  FADD R3, R15, -R6 ;  /* 0x800000060f037221 */ /* 0x010fe20000000000 */
[----:B------:R-:W-:-:S03]  /*3d030*/  FMNMX R5, R0, R5, !PT ;  /* 0x0000000500057209 */ /* 0x000fc60007800000 */
[----:B------:R-:W-:Y:S01]  /*3d040*/  FMUL R3, R3, 1.4426950216293334961 ;  /* 0x3fb8aa3b03037820 */ /* 0x000fe20000400000 */
[----:B------:R0:W1:Y:S03]  /*3d050*/  LDS R0, [R4.X16+0x10000] ;  /* 0x0100000004007984 */ /* 0x000066000000c800 */
[----:B------:R-:W4:Y:S01]  /*3d060*/  MUFU.EX2 R6, R3 ;  /* 0x0000000300067308 */ /* 0x000f220000000800 */
[----:B0-----:R-:W1:Y:S04]  /*3d070*/  LDL R4, [R1+0x490] ;  /* 0x0004900001047983 */ /* 0x001e680000100800 */
[----:B------:R-:W-:Y:S01]  /*3d080*/  STL [R1+0x6dc], R5 ;  /* 0x0006dc0501007387 */ /* 0x000fe20000100800 */
[----:B--2---:R-:W-:-:S03]  /*3d090*/  FADD R2, R9, -R5 ;  /* 0x8000000509027221 */ /* 0x004fc60000000000 */
[----:B------:R-:W2:Y:S04]  /*3d0a0*/  LDL.LU R9, [R1+0xc4] ;  /* 0x0000c40001097983 */ /* 0x000ea80000300800 */
[----:B----4-:R-:W-:Y:S01]  /*3d0b0*/  STL [R1+0xf0], R6 ;  /* 0x0000f00601007387 */ /* 0x010fe20000100800 */
[----:B------:R-:W-:Y:S02]  /*3d0c0*/  FMUL R2, R2, 1.4426950216293334961 ;  /* 0x3fb8aa3b02027820 */ /* 0x000fe40000400000 */
[--C-:B---3--:R-:W-:Y:S02]  /*3d0d0*/  FADD R3, R12, -R5.reuse ;  /* 0x800000050c037221 */ /* 0x108fe40000000000 */
[----:B------:R-:W3:Y:S02]  /*3d0e0*/  LDL.LU R12, [R1+0x190] ;  /* 0x00019000010c7983 */ /* 0x000ee40000300800 */
[----:B------:R-:W0:Y:S01]  /*3d0f0*/  MUFU.EX2 R2, R2 ;  /* 0x0000000200027308 */ /* 0x000e220000000800 */
[----:B------:R-:W-:Y:S01]  /*3d100*/  FMUL R3, R3, 1.4426950216293334961 ;  /* 0x3fb8aa3b03037820 */ /* 0x000fe20000400000 */
[----:B0-----:R0:W-:Y:S02]  /*3d110*/  STL [R1+0xc0], R2 ;  /* 0x0000c00201007387 */ /* 0x0011e40000100800 */
[----:B0-----:R-:W-:-:S02]  /*3d120*/  FADD R2, R14, -R5 ;  /* 0x800000050e027221 */ /* 0x001fc40000000000 */
[----:B------:R-:W4:Y:S02]  /*3d130*/  LDL.LU R14, [R1+0x194] ;  /* 0x00019400010e7983 */ /* 0x000f240000300800 */
[----:B------:R-:W0:Y:S02]  /*3d140*/  MUFU.EX2 R8, R3 ;  /* 0x0000000300087308 */ /* 0x000e240000000800 */
[----:B0-----:R-:W-:Y:S04]  /*3d150*/  STL [R1+0x1e1c], R8 ;  /* 0x001e1c0801007387 */ /* 0x001fe80000100800 */
[----:B------:R-:W4:Y:S01]  /*3d160*/  LDL.LU R15, [R1+0x200] ;  /* 0x00020000010f7983 */ /* 0x000f220000300800 */
[----:B------:R-:W-:Y:S02]  /*3d170*/  FADD R3, R13, -R5 ;  /* 0x800000050d037221 */ /* 0x000fe40000000000 */
[----:B------:R-:W-:-:S02]  /*3d180*/  FMUL R2, R2, 1.4426950216293334961 ;  /* 0x3fb8aa3b02027820 */ /* 0x000fc40000400000 */
[----:B------:R-:W-:Y:S02]  /*3d190*/  FMUL R3, R3, 1.4426950216293334961 ;  /* 0x3fb8aa3b03037820 */ /* 0x000fe40000400000 */
[----:B------:R0:W0:Y:S08]  /*3d1a0*/  MUFU.EX2 R17, R2 ;  /* 0x0000000200117308 */ /* 0x0000300000000800 */
[----:B------:R-:W0:Y:S02]  /*3d1b0*/  MUFU.EX2 R3, R3 ;  /* 0x0000000300037308 */ /* 0x000e240000000800 */
[----:B0-----:R-:W-:-:S04]  /*3d1c0*/  FADD R2, R11, -R5 ;  /* 0x800000050b027221 */ /* 0x001fc80000000000 */
[----:B------:R-:W-:Y:S01]  /*3d1d0*/  FMUL R2, R2, 1.4426950216293334961 ;  /* 0x3fb8aa3b02027820 */ /* 0x000fe20000400000 */
[----:B------:R-:W-:Y:S04]  /*3d1e0*/  STL [R1+0xe8], R17 ;  /* 0x0000e81101007387 */ /* 0x000fe80000100800 */
[----:B------:R0:W-:Y:S04]  /*3d1f0*/  STL [R1+0xe4], R3 ;  /* 0x0000e40301007387 */ /* 0x0001e80000100800 */
[----:B------:R-:W4:Y:S01]  /*3d200*/  LDL.LU R13, [R1+0x274] ;  /* 0x00027400010d7983 */ /* 0x000f220000300800 */
[----:B------:R-:W0:Y:S03]  /*3d210*/  MUFU.EX2 R2, R2 ;  /* 0x0000000200027308 */ /* 0x000e260000000800 */
[----:B------:R-:W0:Y:S02]  /*3d220*/  S2R R11, SR_TID.X ;  /* 0x00000000000b7919 */ /* 0x000e240000002100 */
[----:B0-----:R-:W-:-:S02]  /*3d230*/  FADD R3, R10, -R5 ;  /* 0x800000050a037221 */ /* 0x001fc40000000000 */
[----:B------:R-:W4:Y:S02]  /*3d240*/  LDL.LU R10, [R1+0x54] ;  /* 0x00005400010a7983 */ /* 0x000f240000300800 */
[----:B------:R-:W-:-:S06]  /*3d250*/  FMUL R3, R3, 1.4426950216293334961 ;  /* 0x3fb8aa3b03037820 */ /* 0x000fcc0000400000 */
[----:B------:R-:W0:Y:S01]  /*3d260*/  MUFU.EX2 R3, R3 ;  /* 0x0000000300037308 */ /* 0x000e220000000800 */
[----:B------:R0:W-:Y:S02]  /*3d270*/  STL [R1+0xe0], R2 ;  /* 0x0000e00201007387 */ /* 0x0001e40000100800 */
[----:B0-----:R-:W-:Y:S01]  /*3d280*/  FADD R2, R16, -R5 ;  /* 0x8000000510027221 */ /* 0x001fe20000000000 */
[----:B------:R-:W-:-:S03]  /*3d290*/  LOP3.LUT R11, R11, 0x1c, RZ, 0xc0, !PT ;  /* 0x0000001c0b0b7812 */ /* 0x000fc600078ec0ff */
[----:B------:R-:W-:Y:S01]  /*3d2a0*/  FMUL R2, R2, 1.4426950216293334961 ;  /* 0x3fb8aa3b02027820 */ /* 0x000fe20000400000 */
[----:B------:R2:W-:Y:S05]  /*3d2b0*/  STL [R1+0xdc], R3 ;  /* 0x0000dc0301007387 */ /* 0x0005ea0000100800 */
[----:B------:R-:W0:Y:S01]  /*3d2c0*/  MUFU.EX2 R2, R2 ;  /* 0x0000000200027308 */ /* 0x000e220000000800 */
[----:B-1----:R-:W-:Y:S02]  /*3d2d0*/  FMNMX R6, R0, R4, !PT ;  /* 0x0000000400067209 */ /* 0x002fe40007800000 */
[----:B------:R-:W-:Y:S02]  /*3d2e0*/  LEA.HI R4, R11, 0x18, RZ, 0x1e ;  /* 0x000000180b047811 */ /* 0x000fe400078ff0ff */
[----:B------:R-:W4:Y:S04]  /*3d2f0*/  LDL.LU R11, [R1+0xac] ;  /* 0x0000ac00010b7983 */ /* 0x000f280000300800 */
[----:B------:R-:W1:Y:S01]  /*3d300*/  LDS R0, [R4.X16+0x10000] ;  /* 0x0100000004007984 */ /* 0x000e62000000c800 */
[----:B--2---:R-:W-:-:S03]  /*3d310*/  FADD R3, R9, -R5 ;  /* 0x8000000509037221 */ /* 0x004fc60000000000 */
[----:B------:R-:W2:Y:S04]  /*3d320*/  LDL.LU R9, [R1+0xb0] ;  /* 0x0000b00001097983 */ /* 0x000ea80000300800 */
[----:B0-----:R3:W-:Y:S04]  /*3d330*/  STL [R1+0xd8], R2 ;  /* 0x0000d80201007387 */ /* 0x0017e80000100800 */
[----:B------:R-:W-:Y:S04]  /*3d340*/  STL [R1+0x6d0], R6 ;  /* 0x0006d00601007387 */ /* 0x000fe80000100800 */
[----:B------:R-:W1:Y:S01]  /*3d350*/  LDL R5, [R1+0x494] ;  /* 0x0004940001057983 */ /* 0x000e620000100800 */
[----:B---3--:R-:W-:-:S03]  /*3d360*/  FADD R2, R12, -R6 ;  /* 0x800000060c027221 */ /* 0x008fc60000000000 */
[----:B------:R-:W3:Y:S01]  /*3d370*/  LDL.LU R12, [R1+0x14c] ;  /* 0x00014c00010c7983 */ /* 0x000ee20000300800 */
[----:B------:R-:W-:-:S04]  /*3d380*/  FMUL R3, R3, 1.4426950216293334961 ;  /* 0x3fb8aa3b03037820 */ /* 0x000fc80000400000 */
[----:B------:R4:W0:Y:S01]  /*3d390*/  MUFU.EX2 R23, R3 ;  /* 0x0000000300177308 */ /* 0x0008220000000800 */
[----:B------:R-:W-:-:S07]  /*3d3a0*/  FMUL R2, R2, 1.4426950216293334961 ;  /* 0x3fb8aa3b02027820 */ /* 0x000fce0000400000 */
[----:B------:R-:W0:Y:S01]  /*3d3b0*/  MUFU.EX2 R4, R2 ;  /* 0x0000000200047308 */ /* 0x000e220000000800 */
[--C-:B----4-:R-:W-:Y:S02]  /*3d3c0*/  FADD R3, R14, -R6.reuse ;  /* 0x800000060e037221 */ /* 0x110fe40000000000 */
[----:B------:R-:W4:Y:S04]  /*3d3d0*/  LDL.LU R14, [R1+0x1c4] ;  /* 0x0001c400010e7983 */ /* 0x000f280000300800 */
[----:B0-----:R-:W-:Y:S04]  /*3d3e0*/  STL [R1+0xd4], R23 ;  /* 0x0000d41701007387 */ /* 0x001fe80000100800 */
[----:B------:R-:W-:Y:S04]  /*3d3f0*/  STL [R1+0x1de4], R23 ;  /* 0x001de41701007387 */ /* 0x000fe80000100800 */
[----:B------:R-:W-:Y:S01]  /*3d400*/  STL [R1+0xa8], R4 ;  /* 0x0000a80401007387 */ /* 0x000fe20000100800 */
[----:B------:R-:W-:-:S03]  /*3d410*/  FADD R2, R15, -R6 ;  /* 0x800000060f027221 */ /* 0x000fc60000000000 */
[----:B------:R-:W4:Y:S01]  /*3d420*/  LDL.LU R15, [R1+0x1c8] ;  /* 0x0001c800010f7983 */ /* 0x000f220000300800 */
[----:B------:R-:W-:-:S06]  /*3d430*/  FMUL R3, R3, 1.4426950216293334961 ;  /* 0x3fb8aa3b03037820 */ /* 0x000fcc0000400000 */
[----:B------:R-:W0:Y:S01]  /*3d440*/  MUFU.EX2 R3, R3 ;  /* 0x0000000300037308 */ /* 0x000e220000000800 */
[----:B------:R-:W-:Y:S01]  /*3d450*/  FMUL R2, R2, 1.4426950216293334961 ;  /* 0x3fb8aa3b02027820 */ /* 0x000fe20000400000 */
[----:B0-----:R0:W-:Y:S06]  /*3d460*/  STL [R1+0x90], R3 ;  /* 0x0000900301007387 */ /* 0x0011ec0000100800 */
[----:B------:R0:W0:Y:S02]  /*3d470*/  MUFU.EX2 R7, R2 ;  /* 0x0000000200077308 */ /* 0x0000240000000800 */
[----:B0-----:R-:W-:-:S04]  /*3d480*/  FADD R3, R13, -R6 ;  /* 0x800000060d037221 */ /* 0x001fc80000000000 */
[----:B------:R-:W-:-:S06]  /*3d490*/  FMUL R3, R3, 1.4426950216293334961 ;  /* 0x3fb8aa3b03037820 */ /* 0x000fcc0000400000 */
[----:B------:R-:W0:Y:S01]  /*3d4a0*/  MUFU.EX2 R3, R3 ;  /* 0x0000000300037308 */ /* 0x000e220000000800 */
[----:B------:R-:W-:Y:S02]  /*3d4b0*/  FADD R2, R10, -R6 ;  /* 0x800000060a027221 */ /* 0x000fe40000000000 */
[----:B------:R-:W4:Y:S02]  /*3d4c0*/  LDL.LU R10, [R1+0x22c] ;  /* 0x00022c00010a7983 */ /* 0x000f240000300800 */
[----:B------:R-:W-:-:S06]  /*3d4d0*/  FMUL R2, R2, 1.4426950216293334961 ;  /* 0x3fb8aa3b02027820 */ /* 0x000fcc0000400000 */
[----:B------:R-:W0:Y:S01]  /*3d4e0*/  MUFU.EX2 R2, R2 ;  /* 0x0000000200027308 */ /* 0x000e220000000800 */
[----:B------:R-:W-:Y:S04]  /*3d4f0*/  STL [R1+0xd0], R7 ;  /* 0x0000d00701007387 */ /* 0x000fe80000100800 */
[----:B0-----:R0:W-:Y:S04]  /*3d500*/  STL [R1+0xcc], R3 ;  /* 0x0000cc0301007387 */ /* 0x0011e80000100800 */
[----:B------:R-:W4:Y:S04]  /*3d510*/  LDL.LU R13, [R1+0x290] ;  /* 0x00029000010d7983 */ /* 0x000f280000300800 */
[----:B------:R2:W-:Y:S01]  /*3d520*/  STL [R1+0xc8], R2 ;  /* 0x0000c80201007387 */ /* 0x0005e20000100800 */
[----:B0-----:R-:W-:-:S03]  /*3d530*/  FADD R3, R11, -R6 ;  /* 0x800000060b037221 */ /* 0x001fc60000000000 */
[----:B------:R-:W0:Y:S01]  /*3d540*/  S2R R11, SR_TID.X ;  /* 0x00000000000b7919 */ /* 0x000e220000002100 */
[----:B------:R-:W-:-:S04]  /*3d550*/  FMUL R3, R3, 1.4426950216293334961 ;  /* 0x3fb8aa3b03037820 */ /* 0x000fc80000400000 */
[----:B------:R3:W0:Y:S02]  /*3d560*/  MUFU.EX2 R16, R3 ;  /* 0x0000000300107308 */ /* 0x0006240000000800 */
[----:B0-----:R-:W-:Y:S01]  /*3d570*/  LOP3.LUT R18, R11, 0x1c, RZ, 0xc0, !PT ;  /* 0x0000001c0b127812 */ /* 0x001fe200078ec0ff */
[----:B--2---:R-:W-:Y:S02]  /*3d580*/  FADD R2, R9, -R6 ;  /* 0x8000000609027221 */ /* 0x004fe40000000000 */
[----:B------:R-:W2:Y:S02]  /*3d590*/  LDL.LU R9, [R1+0x4c] ;  /* 0x00004c0001097983 */ /* 0x000ea40000300800 */
[----:B------:R-:W-:-:S06]  /*3d5a0*/  FMUL R2, R2, 1.4426950216293334961 ;  /* 0x3fb8aa3b02027820 */ /* 0x000fcc0000400000 */
[----:B------:R-:W0:Y:S01]  /*3d5b0*/  MUFU.EX2 R2, R2 ;  /* 0x0000000200027308 */ /* 0x000e220000000800 */
[----:B---3--:R-:W-:Y:S02]  /*3d5c0*/  FADD R3, R12, -R6 ;  /* 0x800000060c037221 */ /* 0x008fe40000000000 */
[----:B------:R-:W3:Y:S04]  /*3d5d0*/  LDL.LU R12, [R1+0x114] ;  /* 0x00011400010c7983 */ /* 0x000ee80000300800 */
[----:B------:R-:W3:Y:S01]  /*3d5e0*/  LDL.LU R11, [R1+0x160] ;  /* 0x00016000010b7983 */ /* 0x000ee20000300800 */
[----:B-1----:R-:W-:-:S03]  /*3d5f0*/  FMNMX R5, R0, R5, !PT ;  /* 0x0000000500057209 */ /* 0x002fc60007800000 */
[----:B------:R-:W-:Y:S04]  /*3d600*/  STL [R1+0xc4], R16 ;  /* 0x0000c41001007387 */ /* 0x000fe80000100800 */
[----:B------:R-:W-:Y:S04]  /*3d610*/  STL [R1+0x1df0], R16 ;  /* 0x001df01001007387 */ /* 0x000fe80000100800 */
[----:B------:R-:W-:Y:S04]  /*3d620*/  STL [R1+0x6c8], R5 ;  /* 0x0006c80501007387 */ /* 0x000fe80000100800 */
[----:B0-----:R4:W-:Y:S02]  /*3d630*/  STL [R1+0xbc], R2 ;  /* 0x0000bc0201007387 */ /* 0x0019e40000100800 */
[----:B----4-:R-:W-:-:S02]  /*3d640*/  FADD R2, R14, -R5 ;  /* 0x800000050e027221 */ /* 0x010fc40000000000 */
[----:B------:R-:W4:Y:S04]  /*3d650*/  LDL.LU R14, [R1+0x1bc] ;  /* 0x0001bc00010e7983 */ /* 0x000f280000300800 */
[----:B------:R-:W4:Y:S01]  /*3d660*/  LDL R8, [R1+0x498] ;  /* 0x0004980001087983 */ /* 0x000f220000100800 */
[----:B------:R-:W-:-:S04]  /*3d670*/  FMUL R3, R3, 1.4426950216293334961 ;  /* 0x3fb8aa3b03037820 */ /* 0x000fc80000400000 */
[----:B------:R0:W1:Y:S02]  /*3d680*/  MUFU.EX2 R22, R3 ;  /* 0x0000000300167308 */ /* 0x0000640000000800 */
[----:B0-----:R-:W-:Y:S02]  /*3d690*/  FADD R3, R15, -R5 ;  /* 0x800000050f037221 */ /* 0x001fe40000000000 */
[----:B------:R-:W4:Y:S01]  /*3d6a0*/  LDL.LU R15, [R1+0x1e0] ;  /* 0x0001e000010f7983 */ /* 0x000f220000300800 */
[----:B------:R-:W-:Y:S02]  /*3d6b0*/  FMUL R2, R2, 1.4426950216293334961 ;  /* 0x3fb8aa3b02027820 */ /* 0x000fe40000400000 */
[----:B------:R-:W-:-:S04]  /*3d6c0*/  FMUL R3, R3, 1.4426950216293334961 ;  /* 0x3fb8aa3b03037820 */ /* 0x000fc80000400000 */
[----:B------:R-:W0:Y:S08]  /*3d6d0*/  MUFU.EX2 R2, R2 ;  /* 0x0000000200027308 */ /* 0x000e300000000800 */
[----:B------:R-:W0:Y:S01]  /*3d6e0*/  MUFU.EX2 R3, R3 ;  /* 0x0000000300037308 */ /* 0x000e220000000800 */
[----:B-1----:R-:W-:Y:S04]  /*3d6f0*/  STL [R1+0xb8], R22 ;  /* 0x0000b81601007387 */ /* 0x002fe80000100800 */
[----:B0-----:R0:W-:Y:S04]  /*3d700*/  STL [R1+0x40], R2 ;  /* 0x0000400201007387 */ /* 0x0011e80000100800 */
[----:B------:R-:W-:Y:S01]  /*3d710*/  STL [R1+0x1de8], R22 ;  /* 0x001de81601007387 */ /* 0x000fe20000100800 */
[----:B------:R-:W-:-:S05]  /*3d720*/  LEA.HI R6, R18, 0x20, RZ, 0x1e ;  /* 0x0000002012067811 */ /* 0x000fca00078ff0ff */
[----:B------:R-:W1:Y:S01]  /*3d730*/  LDS R0, [R6.X16+0x10000] ;  /* 0x0100000006007984 */ /* 0x000e62000000c800 */
[----:B0-----:R-:W-:-:S03]  /*3d740*/  FADD R2, R10, -R5 ;  /* 0x800000050a027221 */ /* 0x001fc60000000000 */
[----:B------:R-:W4:Y:S04]  /*3d750*/  LDL.LU R10, [R1+0x1e4] ;  /* 0x0001e400010a7983 */ /* 0x000f280000300800 */
[----:B------:R0:W-:Y:S01]  /*3d760*/  STL [R1+0x3c], R3 ;  /* 0x00003c0301007387 */ /* 0x0001e20000100800 */
[----:B------:R-:W-:Y:S02]  /*3d770*/  FMUL R2, R2, 1.4426950216293334961 ;  /* 0x3fb8aa3b02027820 */ /* 0x000fe40000400000 */
[----:B0-----:R-:W-:-:S04]  /*3d780*/  FADD R3, R13, -R5 ;  /* 0x800000050d037221 */ /* 0x001fc80000000000 */
[----:B------:R-:W-:Y:S01]  /*3d790*/  FMUL R3, R3, 1.4426950216293334961 ;  /* 0x3fb8aa3b03037820 */ /* 0x000fe20000400000 */
[----:B------:R2:W0:Y:S08]  /*3d7a0*/  MUFU.EX2 R6, R2 ;  /* 0x0000000200067308 */ /* 0x0004300000000800 */
[----:B------:R-:W0:Y:S01]  /*3d7b0*/  MUFU.EX2 R3, R3 ;  /* 0x0000000300037308 */ /* 0x000e220000000800 */
[----:B------:R-:W0:Y:S02]  /*3d7c0*/  S2R R13, SR_TID.X ;  /* 0x00000000000d7919 */ /* 0x000e240000002100 */
[----:B0-----:R-:W-:Y:S01]  /*3d7d0*/  LOP3.LUT R13, R13, 0x1c, RZ, 0xc0, !PT ;  /* 0x0000001c0d0d7812 */ /* 0x001fe200078ec0ff */
[----:B--2---:R-:W-:-:S02]  /*3d7e0*/  FADD R2, R9, -R5 ;  /* 0x8000000509027221 */ /* 0x004fc40000000000 */
[----:B------:R-:W2:Y:S02]  /*3d7f0*/  LDL.LU R9, [R1+0x224] ;  /* 0x0002240001097983 */ /* 0x000ea40000300800 */
[----:B------:R-:W-:-:S06]  /*3d800*/  FMUL R2, R2, 1.4426950216293334961 ;  /* 0x3fb8aa3b02027820 */ /* 0x000fcc0000400000 */
[----:B------:R-:W0:Y:S01]  /*3d810*/  MUFU.EX2 R2, R2 ;  /* 0x0000000200027308 */ /* 0x000e220000000800 */
[----:B------:R-:W-:Y:S04]  /*3d820*/  STL [R1+0xb4], R6 ;  /* 0x0000b40601007387 */ /* 0x000fe80000100800 */
[----:B------:R3:W-:Y:S02]  /*3d830*/  STL [R1+0xb0], R3 ;  /* 0x0000b00301007387 */ /* 0x0007e40000100800 */
[----:B---3--:R-:W-:Y:S02]  /*3d840*/  FADD R3, R12, -R5 ;  /* 0x800000050c037221 */ /* 0x008fe40000000000 */
[----:B------:R-:W3:Y:S04]  /*3d850*/  LDL.LU R12, [R1+0x294] ;  /* 0x00029400010c7983 */ /* 0x000ee80000300800 */
[----:B0-----:R0:W-:Y:S01]  /*3d860*/  STL [R1+0xac], R2 ;  /* 0x0000ac0201007387 */ /* 0x0011e20000100800 */
[----:B------:R-:W-:-:S02]  /*3d870*/  FMUL R3, R3, 1.4426950216293334961 ;  /* 0x3fb8aa3b03037820 */ /* 0x000fc40000400000 */
[--C-:B0-----:R-:W-:Y:S02]  /*3d880*/  FADD R2, R11, -R5.reuse ;  /* 0x800000050b027221 */ /* 0x101fe40000000000 */
[----:B------:R-:W3:Y:S01]  /*3d890*/  LDL.LU R11, [R1+0x44] ;  /* 0x00004400010b7983 */ /* 0x000ee20000300800 */
[----:B------:R4:W0:Y:S01]  /*3d8a0*/  MUFU.EX2 R25, R3 ;  /* 0x0000000300197308 */ /* 0x0008220000000800 */
[----:B------:R-:W-:Y:S02]  /*3d8b0*/  FMUL R2, R2, 1.4426950216293334961 ;  /* 0x3fb8aa3b02027820 */ /* 0x000fe40000400000 */
[----:B----4-:R-:W-:Y:S02]  /*3d8c0*/  FADD R3, R14, -R5 ;  /* 0x800000050e037221 */ /* 0x010fe40000000000 */
[----:B------:R-:W3:Y:S01]  /*3d8d0*/  LDL.LU R14, [R1+0x164] ;  /* 0x00016400010e7983 */ /* 0x000ee20000300800 */
[----:B-1----:R-:W-:-:S03]  /*3d8e0*/  FMNMX R19, R0, R8, !PT ;  /* 0x0000000800137209 */ /* 0x002fc60007800000 */
[----:B0-----:R-:W-:Y:S01]  /*3d8f0*/  STL [R1+0xa4], R25 ;  /* 0x0000a41901007387 */ /* 0x001fe20000100800 */
[----:B------:R-:W-:Y:S01]  /*3d900*/  LEA.HI R5, R13, 0x28, RZ, 0x1e ;  /* 0x000000280d057811 */ /* 0x000fe200078ff0ff */
[----:B------:R-:W0:Y:S02]  /*3d910*/  MUFU.EX2 R2, R2 ;  /* 0x0000000200027308 */ /* 0x000e240000000800 */
[----:B------:R-:W-:Y:S04]  /*3d920*/  STL [R1+0x1df4], R25 ;  /* 0x001df41901007387 */ /* 0x000fe80000100800 */
[----:B------:R-:W-:Y:S04]  /*3d930*/  STL [R1+0x6b4], R19 ;  /* 0x0006b41301007387 */ /* 0x000fe80000100800 */
[----:B------:R-:W3:Y:S01]  /*3d940*/  LDL.LU R13, [R1+0x1c0] ;  /* 0x0001c000010d7983 */ /* 0x000ee20000300800 */
[----:B------:R-:W-:-:S03]  /*3d950*/  FMUL R3, R3, 1.4426950216293334961 ;  /* 0x3fb8aa3b03037820 */ /* 0x000fc60000400000 */
[----:B------:R-:W1:Y:S04]  /*3d960*/  LDS R0, [R5.X16+0x10000] ;  /* 0x0100000005007984 */ /* 0x000e68000000c800 */
[----:B0-----:R0:W-:Y:S02]  /*3d970*/  STL [R1+0xa0], R2 ;  /* 0x0000a00201007387 */ /* 0x0011e40000100800 */
[--C-:B0-----:R-:W-:Y:S02]  /*3d980*/  FADD R2, R15, -R19.reuse ;  /* 0x800000130f027221 */ /* 0x101fe40000000000 */
[----:B------:R-:W3:Y:S04]  /*3d990*/  LDL.LU R15, [R1+0x1d0] ;  /* 0x0001d000010f7983 */ /* 0x000ee80000300800 */
[----:B------:R-:W1:Y:S01]  /*3d9a0*/  LDL R8, [R1+0x49c] ;  /* 0x00049c0001087983 */ /* 0x000e620000100800 */
[----:B------:R-:W-:Y:S01]  /*3d9b0*/  FMUL R2, R2, 1.4426950216293334961 ;  /* 0x3fb8aa3b02027820 */ /* 0x000fe20000400000 */
[----:B------:R0:W-:Y:S02]  /*3d9c0*/  MUFU.EX2 R21, R3 ;  /* 0x0000000300157308 */ /* 0x0001e40000000800 */
[----:B------:R-:W3:Y:S06]  /*3d9d0*/  LDL.LU R18, [R1+0x1fc] ;  /* 0x0001fc0001127983 */ /* 0x000eec0000300800 */
[----:B------:R-:W0:Y:S02]  /*3d9e0*/  MUFU.EX2 R2, R2 ;  /* 0x0000000200027308 */ /* 0x000e240000000800 */
[----:B0-----:R-:W-:-:S04]  /*3d9f0*/  FADD R3, R10, -R19 ;  /* 0x800000130a037221 */ /* 0x001fc80000000000 */
[----:B------:R-:W-:Y:S01]  /*3da00*/  FMUL R3, R3, 1.4426950216293334961 ;  /* 0x3fb8aa3b03037820 */ /* 0x000fe20000400000 */
[----:B------:R2:W-:Y:S04]  /*3da10*/  STL [R1+0x48], R2 ;  /* 0x0000480201007387 */ /* 0x0005e80000100800 */
[----:B------:R-:W-:Y:S04]  /*3da20*/  STL [R1+0x9c], R21 ;  /* 0x00009c1501007387 */ /* 0x000fe80000100800 */
[----:B------:R-:W-:Y:S04]  /*3da30*/  STL [R1+0x1dec], R21 ;  /* 0x001dec1501007387 */ /* 0x000fe80000100800 */
[----:B------:R-:W3:Y:S01]  /*3da40*/  LDL.LU R10, [R1+0x20c] ;  /* 0x00020c00010a7983 */ /* 0x000ee20000300800 */
[----:B--2---:R-:W-:-:S02]  /*3da50*/  FADD R2, R9, -R19 ;  /* 0x8000001309027221 */ /* 0x004fc40000000000 */
[----:B------:R3:W-:Y:S02]  /*3da60*/  MUFU.EX2 R9, R3 ;  /* 0x0000000300097308 */ /* 0x0007e40000000800 */
[----:B------:R-:W-:-:S06]  /*3da70*/  FMUL R2, R2, 1.4426950216293334961 ;  /* 0x3fb8aa3b02027820 */ /* 0x000fcc0000400000 */
[----:B------:R0:W2:Y:S01]  /*3da80*/  MUFU.EX2 R5, R2 ;  /* 0x0000000200057308 */ /* 0x0000a20000000800 */
[----:B---3--:R-:W-:-:S04]  /*3da90*/  FADD R3, R12, -R19 ;  /* 0x800000130c037221 */ /* 0x008fc80000000000 */
[----:B------:R-:W-:-:S06]  /*3daa0*/  FMUL R3, R3, 1.4426950216293334961 ;  /* 0x3fb8aa3b03037820 */ /* 0x000fcc0000400000 */
[----:B------:R-:W3:Y:S01]  /*3dab0*/  MUFU.EX2 R3, R3 ;  /* 0x0000000300037308 */ /* 0x000ee20000000800 */
[--C-:B0-----:R-:W-:Y:S02]  /*3dac0*/  FADD R2, R11, -R19.reuse ;  /* 0x800000130b027221 */ /* 0x101fe40000000000 */
[----:B------:R-:W4:Y:S02]  /*3dad0*/  LDL.LU R11, [R1+0x27c] ;  /* 0x00027c00010b7983 */ /* 0x000f240000300800 */
[----:B------:R-:W-:Y:S02]  /*3dae0*/  FMUL R2, R2, 1.4426950216293334961 ;  /* 0x3fb8aa3b02027820 */ /* 0x000fe40000400000 */
[----:B------:R-:W4:Y:S04]  /*3daf0*/  LDL.LU R12, [R1+0x298] ;  /* 0x00029800010c7983 */ /* 0x000f280000300800 */
[----:B------:R-:W0:Y:S01]  /*3db00*/  MUFU.EX2 R2, R2 ;  /* 0x0000000200027308 */ /* 0x000e220000000800 */
[----:B--2---:R-:W-:Y:S04]  /*3db10*/  STL [R1+0x98], R5 ;  /* 0x0000980501007387 */ /* 0x004fe80000100800 */
[----:B---3--:R2:W-:Y:S02]  /*3db20*/  STL [R1+0x94], R3 ;  /* 0x0000940301007387 */ /* 0x0085e40000100800 */
[----:B--2---:R-:W-:-:S02]  /*3db30*/  FADD R3, R14, -R19 ;  /* 0x800000130e037221 */ /* 0x004fc40000000000 */
[----:B------:R-:W2:Y:S02]  /*3db40*/  S2R R14, SR_TID.X ;  /* 0x00000000000e7919 */ /* 0x000ea40000002100 */
[----:B------:R-:W-:Y:S02]  /*3db50*/  FMUL R3, R3, 1.4426950216293334961 ;  /* 0x3fb8aa3b03037820 */ /* 0x000fe40000400000 */
[----:B0-----:R0:W-:Y:S04]  /*3db60*/  STL [R1+0x8c], R2 ;  /* 0x00008c0201007387 */ /* 0x0011e80000100800 */
[----:B------:R-:W3:Y:S01]  /*3db70*/  MUFU.EX2 R3, R3 ;  /* 0x0000000300037308 */ /* 0x000ee20000000800 */
[----:B0-----:R-:W-:Y:S02]  /*3db80*/  FADD R2, R13, -R19 ;  /* 0x800000130d027221 */ /* 0x001fe40000000000 */
[----:B------:R-:W4:Y:S01]  /*3db90*/  LDL.LU R13, [R1+0x74] ;  /* 0x00007400010d7983 */ /* 0x000f220000300800 */
[----:B--2---:R-:W-:-:S03]  /*3dba0*/  LOP3.LUT R14, R14, 0x1c, RZ, 0xc0, !PT ;  /* 0x0000001c0e0e7812 */ /* 0x004fc600078ec0ff */
[----:B---3--:R0:W-:Y:S01]  /*3dbb0*/  STL [R1+0x88], R3 ;  /* 0x0000880301007387 */ /* 0x0081e20000100800 */
[----:B-1----:R-:W-:Y:S02]  /*3dbc0*/  FMNMX R16, R0, R8, !PT ;  /* 0x0000000800107209 */ /* 0x002fe40007800000 */
[----:B------:R-:W-:Y:S02]  /*3dbd0*/  LEA.HI R8, R14, 0x30, RZ, 0x1e ;  /* 0x000000300e087811 */ /* 0x000fe400078ff0ff */
[----:B------:R-:W2:Y:S01]  /*3dbe0*/  LDL.LU R14, [R1+0x1a4] ;  /* 0x0001a400010e7983 */ /* 0x000ea20000300800 */
[----:B0-----:R-:W-:-:S03]  /*3dbf0*/  FADD R3, R15, -R19 ;  /* 0x800000130f037221 */ /* 0x001fc60000000000 */
[----:B------:R-:W3:Y:S01]  /*3dc00*/  LDL.LU R15, [R1+0x1dc] ;  /* 0x0001dc00010f7983 */ /* 0x000ee20000300800 */
[----:B------:R-:W-:Y:S02]  /*3dc10*/  FMUL R2, R2, 1.4426950216293334961 ;  /* 0x3fb8aa3b02027820 */ /* 0x000fe40000400000 */
[----:B------:R-:W-:Y:S02]  /*3dc20*/  FMUL R3, R3, 1.4426950216293334961 ;  /* 0x3fb8aa3b03037820 */ /* 0x000fe40000400000 */
[----:B------:R0:W1:Y:S01]  /*3dc30*/  MUFU.EX2 R28, R2 ;  /* 0x00000002001c7308 */ /* 0x0000620000000800 */
[----:B------:R-:W-:-:S04]  /*3dc40*/  FADD R0, R18, -R16 ;  /* 0x8000001012007221 */ /* 0x000fc80000000000 */
[----:B------:R-:W-:-:S03]  /*3dc50*/  FMUL R0, R0, 1.4426950216293334961 ;  /* 0x3fb8aa3b00007820 */ /* 0x000fc60000400000 */
[----:B------:R0:W1:Y:S01]  /*3dc60*/  MUFU.EX2 R20, R3 ;  /* 0x0000000300147308 */ /* 0x0000620000000800 */
[----:B------:R-:W-:Y:S04]  /*3dc70*/  STL [R1+0x6a8], R16 ;  /* 0x0006a81001007387 */ /* 0x000fe80000100800 */
[----:B------:R-:W3:Y:S04]  /*3dc80*/  LDL.LU R27, [R1+0x1f0] ;  /* 0x0001f000011b7983 */ /* 0x000ee80000300800 */
[----:B0-----:R-:W0:Y:S01]  /*3dc90*/  LDS R2, [R8.X16+0x10000] ;  /* 0x0100000008027984 */ /* 0x001e22000000c800 */
[----:B------:R-:W-:-:S02]  /*3dca0*/  FADD R3, R10, -R16 ;  /* 0x800000100a037221 */ /* 0x000fc40000000000 */
[----:B------:R4:W-:Y:S01]  /*3dcb0*/  MUFU.EX2 R10, R0 ;  /* 0x00000000000a7308 */ /* 0x0009e20000000800 */
[----:B-1----:R-:W-:Y:S01]  /*3dcc0*/  STL [R1+0x84], R28 ;  /* 0x0000841c01007387 */ /* 0x002fe20000100800 */
[----:B------:R-:W-:-:S03]  /*3dcd0*/  FMUL R3, R3, 1.4426950216293334961 ;  /* 0x3fb8aa3b03037820 */ /* 0x000fc60000400000 */
[----:B------:R-:W-:Y:S04]  /*3dce0*/  STL [R1+0x1df8], R28 ;  /* 0x001df81c01007387 */ /* 0x000fe80000100800 */
[----:B------:R-:W-:Y:S04]  /*3dcf0*/  STL [R1+0x80], R20 ;  /* 0x0000801401007387 */ /* 0x000fe80000100800 */
[----:B------:R1:W-:Y:S04]  /*3dd00*/  STL [R1+0x1dfc], R20 ;  /* 0x001dfc1401007387 */ /* 0x0003e80000100800 */
[----:B------:R-:W3:Y:S01]  /*3dd10*/  LDL.LU R18, [R1+0x270] ;  /* 0x0002700001127983 */ /* 0x000ee20000300800 */
[----:B----4-:R-:W-:-:S04]  /*3dd20*/  FADD R0, R11, -R16 ;  /* 0x800000100b007221 */ /* 0x010fc80000000000 */
[----:B------:R-:W-:Y:S01]  /*3dd30*/  FMUL R0, R0, 1.4426950216293334961 ;  /* 0x3fb8aa3b00007820 */ /* 0x000fe20000400000 */
[----:B------:R4:W-:Y:S08]  /*3dd40*/  MUFU.EX2 R11, R3 ;  /* 0x00000003000b7308 */ /* 0x0009f00000000800 */
[----:B------:R-:W0:Y:S01]  /*3dd50*/  MUFU.EX2 R0, R0 ;  /* 0x0000000000007308 */ /* 0x000e220000000800 */
[----:B----4-:R-:W-:-:S02]  /*3dd60*/  FADD R3, R12, -R16 ;  /* 0x800000100c037221 */ /* 0x010fc40000000000 */
[----:B------:R-:W4:Y:S04]  /*3dd70*/  LDL.LU R12, [R1+0x278] ;  /* 0x00027800010c7983 */ /* 0x000f280000300800 */
[----:B-1----:R-:W4:Y:S01]  /*3dd80*/  LDL R20, [R1+0x4a0] ;  /* 0x0004a00001147983 */ /* 0x002f220000100800 */
[----:B------:R-:W-:-:S03]  /*3dd90*/  FMUL R3, R3, 1.4426950216293334961 ;  /* 0x3fb8aa3b03037820 */ /* 0x000fc60000400000 */
[----:B0-----:R0:W-:Y:S03]  /*3dda0*/  STL [R1+0x7c], R0 ;  /* 0x00007c0001007387 */ /* 0x0011e60000100800 */
[----:B------:R-:W1:Y:S01]  /*3ddb0*/  MUFU.EX2 R3, R3 ;  /* 0x0000000300037308 */ /* 0x000e620000000800 */
[--C-:B0-----:R-:W-:Y:S02]  /*3ddc0*/  FADD R0, R13, -R16.reuse ;  /* 0x800000100d007221 */ /* 0x101fe40000000000 */
[----:B------:R-:W4:Y:S04]  /*3ddd0*/  LDL.LU R13, [R1+0x288] ;  /* 0x00028800010d7983 */ /* 0x000f280000300800 */
[----:B-1----:R2:W-:Y:S02]  /*3dde0*/  STL [R1+0x78], R3 ;  /* 0x0000780301007387 */ /* 0x0025e40000100800 */
[----:B--2---:R-:W-:-:S02]  /*3ddf0*/  FADD R3, R14, -R16 ;  /* 0x800000100e037221 */ /* 0x004fc40000000000 */
[----:B------:R-:W2:Y:S04]  /*3de00*/  LDL.LU R14, [R1+0x2a8] ;  /* 0x0002a800010e7983 */ /* 0x000ea80000300800 */
[----:B------:R-:W2:Y:S01]  /*3de10*/  LDL.LU R8, [R1+0x50] ;  /* 0x0000500001087983 */ /* 0x000ea20000300800 */
[----:B------:R-:W-:-:S04]  /*3de20*/  FMUL R0, R0, 1.4426950216293334961 ;  /* 0x3fb8aa3b00007820 */ /* 0x000fc80000400000 */
[----:B------:R3:W0:Y:S02]  /*3de30*/  MUFU.EX2 R28, R0 ;  /* 0x00000000001c7308 */ /* 0x0006240000000800 */
[--C-:B---3--:R-:W-:Y:S02]  /*3de40*/  FADD R0, R15, -R16.reuse ;  /* 0x800000100f007221 */ /* 0x108fe40000000000 */
[----:B------:R-:W3:Y:S01]  /*3de50*/  LDL.LU R15, [R1+0x1d8] ;  /* 0x0001d800010f7983 */ /* 0x000ee20000300800 */
[----:B------:R-:W-:Y:S02]  /*3de60*/  FMUL R3, R3, 1.4426950216293334961 ;  /* 0x3fb8aa3b03037820 */ /* 0x000fe40000400000 */
[----:B------:R-:W-:Y:S01]  /*3de70*/  FMUL R0, R0, 1.4426950216293334961 ;  /* 0x3fb8aa3b00007820 */ /* 0x000fe20000400000 */
[----:B------:R-:W1:Y:S01]  /*3de80*/  S2R R19, SR_TID.X ;  /* 0x0000000000137919 */ /* 0x000e620000002100 */
[----:B------:R0:W1:Y:S08]  /*3de90*/  MUFU.EX2 R21, R3 ;  /* 0x0000000300157308 */ /* 0x0000700000000800 */
[----:B------:R-:W4:Y:S01]  /*3dea0*/  MUFU.EX2 R0, R0 ;  /* 0x0000000000007308 */ /* 0x000f220000000800 */
[----:B0-----:R-:W-:Y:S01]  /*3deb0*/  STL [R1+0x74], R28 ;  /* 0x0000741c01007387 */ /* 0x001fe20000100800 */
[----:B------:R-:W-:-:S03]  /*3dec0*/  FADD R3, R27, -R16 ;  /* 0x800000101b037221 */ /* 0x000fc60000000000 */
[----:B------:R-:W-:Y:S04]  /*3ded0*/  STL [R1+0x1e00], R28 ;  /* 0x001e001c01007387 */ /* 0x000fe80000100800 */
[----:B------:R-:W3:Y:S04]  /*3dee0*/  LDL.LU R27, [R1+0x1f8] ;  /* 0x0001f800011b7983 */ /* 0x000ee80000300800 */
[----:B-1----:R-:W-:Y:S04]  /*3def0*/  STL [R1+0x70], R21 ;  /* 0x0000701501007387 */ /* 0x002fe80000100800 */
[----:B------:R-:W-:Y:S01]  /*3df00*/  STL [R1+0x1e04], R21 ;  /* 0x001e041501007387 */ /* 0x000fe20000100800 */
[----:B------:R-:W-:Y:S01]  /*3df10*/  LOP3.LUT R19, R19, 0x1c, RZ, 0xc0, !PT ;  /* 0x0000001c13137812 */ /* 0x000fe200078ec0ff */
[----:B------:R-:W-:-:S03]  /*3df20*/  FMUL R3, R3, 1.4426950216293334961 ;  /* 0x3fb8aa3b03037820 */ /* 0x000fc60000400000 */
[----:B------:R-:W-:Y:S02]  /*3df30*/  LEA.HI R16, R19, 0x38, RZ, 0x1e ;  /* 0x0000003813107811 */ /* 0x000fe400078ff0ff */
[----:B------:R0:W1:Y:S01]  /*3df40*/  MUFU.EX2 R19, R3 ;  /* 0x0000000300137308 */ /* 0x0000620000000800 */
[----:B----4-:R-:W-:Y:S02]  /*3df50*/  FMNMX R20, R2, R20, !PT ;  /* 0x0000001402147209 */ /* 0x010fe40007800000 */
[----:B------:R-:W4:Y:S04]  /*3df60*/  LDS R2, [R16.X16+0x10000] ;  /* 0x0100000010027984 */ /* 0x000f28000000c800 */
[----:B------:R-:W-:Y:S04]  /*3df70*/  STL [R1+0x6a0], R20 ;  /* 0x0006a01401007387 */ /* 0x000fe80000100800 */
[----:B------:R1:W-:Y:S01]  /*3df80*/  STL [R1+0x68], R0 ;  /* 0x0000680001007387 */ /* 0x0003e20000100800 */
[----:B0-----:R-:W-:-:S03]  /*3df90*/  FADD R3, R12, -R20 ;  /* 0x800000140c037221 */ /* 0x001fc60000000000 */
[----:B------:R-:W4:Y:S01]  /*3dfa0*/  LDL.LU R29, [R1+0x228] ;  /* 0x00022800011d7983 */ /* 0x000f220000300800 */
[----:B-1----:R-:W-:-:S04]  /*3dfb0*/  FADD R0, R18, -R20 ;  /* 0x8000001412007221 */ /* 0x002fc80000000000 */
[----:B------:R-:W-:-:S04]  /*3dfc0*/  FMUL R0, R0, 1.4426950216293334961 ;  /* 0x3fb8aa3b00007820 */ /* 0x000fc80000400000 */
[----:B------:R0:W-:Y:S02]  /*3dfd0*/  MUFU.EX2 R12, R0 ;  /* 0x00000000000c7308 */ /* 0x0001e40000000800 */
[----:B0-----:R-:W-:-:S04]  /*3dfe0*/  FADD R0, R13, -R20 ;  /* 0x800000140d007221 */ /* 0x001fc80000000000 */
[----:B------:R-:W-:-:S06]  /*3dff0*/  FMUL R0, R0, 1.4426950216293334961 ;  /* 0x3fb8aa3b00007820 */ /* 0x000fcc0000400000 */
[----:B------:R-:W0:Y:S01]  /*3e000*/  MUFU.EX2 R0, R0 ;  /* 0x0000000000007308 */ /* 0x000e220000000800 */
[----:B------:R-:W-:Y:S01]  /*3e010*/  FMUL R3, R3, 1.4426950216293334961 ;  /* 0x3fb8aa3b03037820 */ /* 0x000fe20000400000 */
[----:B------:R-:W-:Y:S06]  /*3e020*/  STL [R1+0x5c], R19 ;  /* 0x00005c1301007387 */ /* 0x000fec0000100800 */
[----:B------:R2:W-:Y:S01]  /*3e030*/  MUFU.EX2 R13, R3 ;  /* 0x00000003000d7308 */ /* 0x0005e20000000800 */
[----:B------:R1:W-:Y:S04]  /*3e040*/  STL [R1+0x1de0], R19 ;  /* 0x001de01301007387 */ /* 0x0003e80000100800 */
[----:B------:R-:W4:Y:S01]  /*3e050*/  LDL.LU R18, [R1+0x280] ;  /* 0x0002800001127983 */ /* 0x000f220000300800 */
[----:B--2---:R-:W-:-:S03]  /*3e060*/  FADD R3, R14, -R20 ;  /* 0x800000140e037221 */ /* 0x004fc60000000000 */
[----:B-1----:R-:W4:Y:S01]  /*3e070*/  LDL R19, [R1+0x4a4] ;  /* 0x0004a40001137983 */ /* 0x002f220000100800 */
[----:B------:R-:W-:-:S03]  /*3e080*/  FMUL R3, R3, 1.4426950216293334961 ;  /* 0x3fb8aa3b03037820 */ /* 0x000fc60000400000 */
[----:B------:R-:W2:Y:S04]  /*3e090*/  LDL.LU R14, [R1+0x284] ;  /* 0x00028400010e7983 */ /* 0x000ea80000300800 */
[----:B0-----:R0:W-:Y:S02]  /*3e0a0*/  STL [R1+0x6c], R0 ;  /* 0x00006c0001007387 */ /* 0x0011e40000100800 */
[--C-:B0-----:R-:W-:Y:S02]  /*3e0b0*/  FADD R0, R8, -R20.reuse ;  /* 0x8000001408007221 */ /* 0x101fe40000000000 */
[----:B------:R3:W0:Y:S02]  /*3e0c0*/  MUFU.EX2 R8, R3 ;  /* 0x0000000300087308 */ /* 0x0006240000000800 */
[----:B---3--:R-:W-:Y:S01]  /*3e0d0*/  FADD R3, R15, -R20 ;  /* 0x800000140f037221 */ /* 0x008fe20000000000 */
[----:B0-----:R0:W-:Y:S04]  /*3e0e0*/  STL [R1+0x64], R8 ;  /* 0x0000640801007387 */ /* 0x0011e80000100800 */
[----:B------:R-:W3:Y:S04]  /*3e0f0*/  LDL.LU R15, [R1+0x2a0] ;  /* 0x0002a000010f7983 */ /* 0x000ee80000300800 */
[----:B------:R-:W3:Y:S04]  /*3e100*/  LDL.LU R16, [R1+0x2b4] ;  /* 0x0002b40001107983 */ /* 0x000ee80000300800 */
[----:B0-----:R-:W3:Y:S01]  /*3e110*/  LDL.LU R8, [R1+0x16c] ;  /* 0x00016c0001087983 */ /* 0x001ee20000300800 */
[----:B------:R-:W-:-:S04]  /*3e120*/  FMUL R0, R0, 1.4426950216293334961 ;  /* 0x3fb8aa3b00007820 */ /* 0x000fc80000400000 */
[----:B------:R0:W1:Y:S02]  /*3e130*/  MUFU.EX2 R25, R0 ;  /* 0x0000000000197308 */ /* 0x0000640000000800 */
[----:B0-----:R-:W-:Y:S02]  /*3e140*/  FADD R0, R27, -R20 ;  /* 0x800000141b007221 */ /* 0x001fe40000000000 */
[----:B------:R-:W0:Y:S01]  /*3e150*/  S2R R27, SR_TID.X ;  /* 0x00000000001b7919 */ /* 0x000e220000002100 */
[----:B------:R-:W-:-:S03]  /*3e160*/  FMUL R3, R3, 1.4426950216293334961 ;  /* 0x3fb8aa3b03037820 */ /* 0x000fc60000400000 */
[----:B-1----:R-:W-:Y:S01]  /*3e170*/  STL [R1+0x60], R25 ;  /* 0x0000601901007387 */ /* 0x002fe20000100800 */
[----:B------:R1:W0:Y:S03]  /*3e180*/  MUFU.EX2 R22, R3 ;  /* 0x0000000300167308 */ /* 0x0002260000000800 */
[----:B------:R-:W-:Y:S01]  /*3e190*/  STL [R1+0x1e08], R25 ;  /* 0x001e081901007387 */ /* 0x000fe20000100800 */
[----:B------:R-:W-:Y:S01]  /*3e1a0*/  FMUL R0, R0, 1.4426950216293334961 ;  /* 0x3fb8aa3b00007820 */ /* 0x000fe20000400000 */
[----:B0-----:R-:W-:Y:S02]  /*3e1b0*/  LOP3.LUT R23, R27, 0x1c, RZ, 0xc0, !PT ;  /* 0x0000001c1b177812 */ /* 0x001fe400078ec0ff */
[----:B----4-:R-:W-:Y:S01]  /*3e1c0*/  FMNMX R27, R2, R19, !PT ;  /* 0x00000013021b7209 */ /* 0x010fe20007800000 */
[----:B------:R-:W-:Y:S02]  /*3e1d0*/  FADD R2, R29, -R20 ;  /* 0x800000141d027221 */ /* 0x000fe40000000000 */
[----:B------:R-:W4:Y:S02]  /*3e1e0*/  LDL.LU R29, [R1+0x1f4] ;  /* 0x0001f400011d7983 */ /* 0x000f240000300800 */
[----:B------:R-:W-:-:S02]  /*3e1f0*/  FMUL R2, R2, 1.4426950216293334961 ;  /* 0x3fb8aa3b02027820 */ /* 0x000fc40000400000 */
[--C-:B-1----:R-:W-:Y:S02]  /*3e200*/  FADD R3, R18, -R27.reuse ;  /* 0x8000001b12037221 */ /* 0x102fe40000000000 */
[----:B------:R0:W-:Y:S02]  /*3e210*/  MUFU.EX2 R18, R2 ;  /* 0x0000000200127308 */ /* 0x0001e40000000800 */
[----:B0-----:R-:W-:Y:S02]  /*3e220*/  FMUL R2, R3, 1.4426950216293334961 ;  /* 0x3fb8aa3b03027820 */ /* 0x001fe40000400000 */
[----:B--2---:R-:W-:-:S04]  /*3e230*/  FADD R3, R14, -R27 ;  /* 0x8000001b0e037221 */ /* 0x004fc80000000000 */
[----:B------:R3:W-:Y:S01]  /*3e240*/  MUFU.EX2 R14, R2 ;  /* 0x00000002000e7308 */ /* 0x0007e20000000800 */
[----:B------:R-:W-:-:S07]  /*3e250*/  FMUL R3, R3, 1.4426950216293334961 ;  /* 0x3fb8aa3b03037820 */ /* 0x000fce0000400000 */
[----:B------:R-:W0:Y:S01]  /*3e260*/  MUFU.EX2 R19, R0 ;  /* 0x0000000000137308 */ /* 0x000e220000000800 */
[----:B---3--:R-:W-:-:S07]  /*3e270*/  FADD R2, R15, -R27 ;  /* 0x8000001b0f027221 */ /* 0x008fce0000000000 */
[----:B------:R1:W-:Y:S01]  /*3e280*/  MUFU.EX2 R15, R3 ;  /* 0x00000003000f7308 */ /* 0x0003e20000000800 */
[----:B------:R-:W-:Y:S02]  /*3e290*/  FMUL R2, R2, 1.4426950216293334961 ;  /* 0x3fb8aa3b02027820 */ /* 0x000fe40000400000 */
[----:B-1----:R-:W-:-:S05]  /*3e2a0*/  FADD R3, R16, -R27 ;  /* 0x8000001b10037221 */ /* 0x002fca0000000000 */
[----:B------:R1:W2:Y:S01]  /*3e2b0*/  MUFU.EX2 R16, R2 ;  /* 0x0000000200107308 */ /* 0x0002a20000000800 */
[----:B------:R-:W-:Y:S01]  /*3e2c0*/  LEA.HI R20, R23, 0x40, RZ, 0x1e ;  /* 0x0000004017147811 */ /* 0x000fe200078ff0ff */
[----:B------:R-:W-:Y:S04]  /*3e2d0*/  STL [R1+0x58], R22 ;  /* 0x0000581601007387 */ /* 0x000fe80000100800 */
[----:B------:R-:W-:Y:S04]  /*3e2e0*/  STL [R1+0x1e0c], R22 ;  /* 0x001e0c1601007387 */ /* 0x000fe80000100800 */
[----:B------:R-:W3:Y:S04]  /*3e2f0*/  LDL.LU R23, [R1+0x230] ;  /* 0x0002300001177983 */ /* 0x000ee80000300800 */
[----:B------:R-:W-:Y:S04]  /*3e300*/  STL [R1+0x69c], R27 ;  /* 0x00069c1b01007387 */ /* 0x000fe80000100800 */
[----:B0-----:R-:W-:Y:S04]  /*3e310*/  STL [R1+0x8bc], R19 ;  /* 0x0008bc1301007387 */ /* 0x001fe80000100800 */
[----:B------:R0:W3:Y:S04]  /*3e320*/  LDS R0, [R20.X16+0x10000] ;  /* 0x0100000014007984 */ /* 0x0000e8000000c800 */
[----:B------:R2:W-:Y:S04]  /*3e330*/  STL [R1+0x1e10], R19 ;  /* 0x001e101301007387 */ /* 0x0005e80000100800 */
[----:B0-----:R-:W3:Y:S01]  /*3e340*/  LDL.LU R20, [R1+0x234] ;  /* 0x0002340001147983 */ /* 0x001ee20000300800 */
[----:B-1----:R-:W-:-:S03]  /*3e350*/  FADD R2, R8, -R27 ;  /* 0x8000001b08027221 */ /* 0x002fc60000000000 */
[----:B------:R-:W-:Y:S04]  /*3e360*/  STL [R1+0x8b4], R18 ;  /* 0x0008b41201007387 */ /* 0x000fe80000100800 */
[----:B------:R-:W-:Y:S04]  /*3e370*/  STL [R1+0x1ddc], R18 ;  /* 0x001ddc1201007387 */ /* 0x000fe80000100800 */
[----:B--2---:R-:W2:Y:S04]  /*3e380*/  LDL.LU R19, [R1+0x238] ;  /* 0x0002380001137983 */ /* 0x004ea80000300800 */
[----:B------:R0:W-:Y:S04]  /*3e390*/  STL [R1+0x54], R16 ;  /* 0x0000541001007387 */ /* 0x0001e80000100800 */
[----:B------:R-:W3:Y:S04]  /*3e3a0*/  LDL R8, [R1+0x4a8] ;  /* 0x0004a80001087983 */ /* 0x000ee80000100800 */
[----:B------:R-:W2:Y:S01]  /*3e3b0*/  LDL.LU R21, [R1+0x23c] ;  /* 0x00023c0001157983 */ /* 0x000ea20000300800 */
[----:B------:R-:W-:-:S03]  /*3e3c0*/  FMUL R3, R3, 1.4426950216293334961 ;  /* 0x3fb8aa3b03037820 */ /* 0x000fc60000400000 */
[----:B------:R-:W2:Y:S01]  /*3e3d0*/  LDL.LU R25, [R1+0x2ac] ;  /* 0x0002ac0001197983 */ /* 0x000ea20000300800 */
[----:B------:R4:W1:Y:S01]  /*3e3e0*/  MUFU.EX2 R22, R3 ;  /* 0x0000000300167308 */ /* 0x0008620000000800 */
[----:B------:R-:W-:-:S07]  /*3e3f0*/  FMUL R2, R2, 1.4426950216293334961 ;  /* 0x3fb8aa3b02027820 */ /* 0x000fce0000400000 */
[----:B0-----:R-:W0:Y:S01]  /*3e400*/  MUFU.EX2 R16, R2 ;  /* 0x0000000200107308 */ /* 0x001e220000000800 */
[----:B----4-:R-:W-:Y:S02]  /*3e410*/  FADD R3, R29, -R27 ;  /* 0x8000001b1d037221 */ /* 0x010fe40000000000 */
[----:B------:R-:W4:Y:S04]  /*3e420*/  LDL.LU R29, [R1+0x2bc] ;  /* 0x0002bc00011d7983 */ /* 0x000f280000300800 */
[----:B-1----:R-:W-:Y:S04]  /*3e430*/  STL [R1+0x50], R22 ;  /* 0x0000501601007387 */ /* 0x002fe80000100800 */
[----:B------:R3:W-:Y:S04]  /*3e440*/  STL [R1+0x1e14], R22 ;  /* 0x001e141601007387 */ /* 0x0007e80000100800 */
[----:B------:R-:W4:Y:S04]  /*3e450*/  LDL.LU R28, [R1+0x1a8] ;  /* 0x0001a800011c7983 */ /* 0x000f280000300800 */
[----:B0-----:R-:W-:Y:S04]  /*3e460*/  STL [R1+0x8a0], R16 ;  /* 0x0008a01001007387 */ /* 0x001fe80000100800 */
[----:B------:R0:W-:Y:S01]  /*3e470*/  STL [R1+0x1e18], R16 ;  /* 0x001e181001007387 */ /* 0x0001e20000100800 */
[----:B---3--:R-:W-:-:S03]  /*3e480*/  FMNMX R22, R0, R8, !PT ;  /* 0x0000000800167209 */ /* 0x008fc60007800000 */
[----:B------:R-:W3:Y:S01]  /*3e490*/  LDL.LU R8, [R1+0x220] ;  /* 0x0002200001087983 */ /* 0x000ee20000300800 */
[----:B------:R-:W-:Y:S02]  /*3e4a0*/  FMUL R3, R3, 1.4426950216293334961 ;  /* 0x3fb8aa3b03037820 */ /* 0x000fe40000400000 */
[--C-:B------:R-:W-:Y:S02]  /*3e4b0*/  FADD R2, R23, -R27.reuse ;  /* 0x8000001b17027221 */ /* 0x100fe40000000000 */
[----:B------:R-:W-:Y:S01]  /*3e4c0*/  FADD R0, R20, -R27 ;  /* 0x8000001b14007221 */ /* 0x000fe20000000000 */
[----:B------:R2:W1:Y:S01]  /*3e4d0*/  MUFU.EX2 R23, R3 ;  /* 0x0000000300177308 */ /* 0x0004620000000800 */
[----:B------:R-:W-:Y:S01]  /*3e4e0*/  FMUL R2, R2, 1.4426950216293334961 ;  /* 0x3fb8aa3b02027820 */ /* 0x000fe20000400000 */
[----:B------:R-:W-:Y:S01]  /*3e4f0*/  LOP3.LUT R24, R24, 0x1c, RZ, 0xc0, !PT ;  /* 0x0000001c18187812 */ /* 0x000fe200078ec0ff */
[----:B------:R-:W-:Y:S01]  /*3e500*/  FMUL R0, R0, 1.4426950216293334961 ;  /* 0x3fb8aa3b00007820 */ /* 0x000fe20000400000 */
[----:B------:R-:W3:Y:S04]  /*3e510*/  LDL.LU R20, [R1+0x12c] ;  /* 0x00012c0001147983 */ /* 0x000ee80000300800 */
[----:B------:R-:W1:Y:S01]  /*3e520*/  MUFU.EX2 R18, R2 ;  /* 0x0000000200127308 */ /* 0x000e620000000800 */
[----:B--2---:R-:W-:-:S07]  /*3e530*/  FADD R3, R19, -R22 ;  /* 0x8000001613037221 */ /* 0x004fce0000000000 */
[----:B0-----:R0:W2:Y:S01]  /*3e540*/  MUFU.EX2 R16, R0 ;  /* 0x0000000000107308 */ /* 0x0010a20000000800 */
[----:B------:R-:W-:Y:S01]  /*3e550*/  LEA.HI R24, R24, 0x48, RZ, 0x1e ;  /* 0x0000004818187811 */ /* 0x000fe200078ff0ff */
[----:B------:R-:W-:Y:S01]  /*3e560*/  FMUL R3, R3, 1.4426950216293334961 ;  /* 0x3fb8aa3b03037820 */ /* 0x000fe20000400000 */
[----:B-1----:R-:W-:Y:S01]  /*3e570*/  STL [R1+0x898], R23 ;  /* 0x0008981701007387 */ /* 0x002fe20000100800 */
[----:B0-----:R-:W-:-:S03]  /*3e580*/  FADD R0, R21, -R22 ;  /* 0x8000001615007221 */ /* 0x001fc60000000000 */
[----:B------:R-:W-:Y:S01]  /*3e590*/  STL [R1+0x1d74], R27 ;  /* 0x001d741b01007387 */ /* 0x000fe20000100800 */
[----:B------:R-:W-:-:S03]  /*3e5a0*/  FMUL R0, R0, 1.4426950216293334961 ;  /* 0x3fb8aa3b00007820 */ /* 0x000fc60000400000 */
[----:B------:R-:W-:Y:S01]  /*3e5b0*/  STL [R1+0x698], R22 ;  /* 0x0006981601007387 */ /* 0x000fe20000100800 */
[----:B------:R-:W0:Y:S03]  /*3e5c0*/  MUFU.EX2 R3, R3 ;  /* 0x0000000300037308 */ /* 0x000e260000000800 */
[----:B------:R1:W3:Y:S04]  /*3e5d0*/  LDS R2, [R24.X16+0x10000] ;  /* 0x0100000018027984 */ /* 0x0002e8000000c800 */
[----:B-1----:R-:W3:Y:S04]  /*3e5e0*/  LDL.LU R24, [R1+0x140] ;  /* 0x0001400001187983 */ /* 0x002ee80000300800 */
[----:B------:R-:W-:Y:S04]  /*3e5f0*/  STL [R1+0x894], R18 ;  /* 0x0008941201007387 */ /* 0x000fe80000100800 */
[----:B--2---:R1:W-:Y:S04]  /*3e600*/  STL [R1+0x88c], R16 ;  /* 0x00088c1001007387 */ /* 0x0043e80000100800 */
[----:B------:R-:W2:Y:S04]  /*3e610*/  LDL.LU R19, [R1+0x244] ;  /* 0x0002440001137983 */ /* 0x000ea80000300800 */
[----:B------:R-:W2:Y:S01]  /*3e620*/  LDL.LU R21, [R1+0x28c] ;  /* 0x00028c0001157983 */ /* 0x000ea20000300800 */
[----:B-1----:R-:W1:Y:S03]  /*3e630*/  MUFU.EX2 R16, R0 ;  /* 0x0000000000107308 */ /* 0x002e660000000800 */
[----:B0-----:R-:W-:Y:S04]  /*3e640*/  STL [R1+0x844], R3 ;  /* 0x0008440301007387 */ /* 0x001fe80000100800 */
[----:B-1----:R0:W-:Y:S04]  /*3e650*/  STL [R1+0x838], R16 ;  /* 0x0008381001007387 */ /* 0x0021e80000100800 */
[----:B0-----:R-:W2:Y:S01]  /*3e660*/  LDL R16, [R1+0x4ac] ;  /* 0x0004ac0001107983 */ /* 0x001ea20000100800 */
[----:B------:R-:W-:-:S04]  /*3e670*/  FADD R3, R25, -R22 ;  /* 0x8000001619037221 */ /* 0x000fc80000000000 */
[----:B------:R-:W-:-:S04]  /*3e680*/  FMUL R3, R3, 1.4426950216293334961 ;  /* 0x3fb8aa3b03037820 */ /* 0x000fc80000400000 */
[----:B------:R-:W0:Y:S01]  /*3e690*/  MUFU.EX2 R25, R3 ;  /* 0x0000000300197308 */ /* 0x000e220000000800 */
[----:B----4-:R-:W-:Y:S02]  /*3e6a0*/  FADD R0, R29, -R22 ;  /* 0x800000161d007221 */ /* 0x010fe40000000000 */
[----:B------:R-:W4:Y:S02]  /*3e6b0*/  LDL.LU R29, [R1+0x2b0] ;  /* 0x0002b000011d7983 */ /* 0x000f240000300800 */
[----:B------:R-:W-:-:S06]  /*3e6c0*/  FMUL R0, R0, 1.4426950216293334961 ;  /* 0x3fb8aa3b00007820 */ /* 0x000fcc0000400000 */
[----:B------:R-:W1:Y:S01]  /*3e6d0*/  MUFU.EX2 R0, R0 ;  /* 0x0000000000007308 */ /* 0x000e620000000800 */
[----:B0-----:R-:W-:Y:S01]  /*3e6e0*/  STL [R1+0x884], R25 ;  /* 0x0008841901007387 */ /* 0x001fe20000100800 */
[----:B------:R-:W-:-:S03]  /*3e6f0*/  FADD R3, R28, -R22 ;  /* 0x800000161c037221 */ /* 0x000fc60000000000 */
[----:B------:R-:W4:Y:S04]  /*3e700*/  LDL.LU R28, [R1+0x2c4] ;  /* 0x0002c400011c7983 */ /* 0x000f280000300800 */
[----:B-1----:R3:W-:Y:S02]  /*3e710*/  STL [R1+0x87c], R0 ;  /* 0x00087c0001007387 */ /* 0x0027e40000100800 */
[----:B---3--:R-:W-:Y:S02]  /*3e720*/  FADD R0, R8, -R22 ;  /* 0x8000001608007221 */ /* 0x008fe40000000000 */
[----:B------:R-:W3:Y:S01]  /*3e730*/  LDL.LU R8, [R1+0x148] ;  /* 0x0001480001087983 */ /* 0x000ee20000300800 */
[----:B------:R-:W-:-:S06]  /*3e740*/  FMUL R3, R3, 1.4426950216293334961 ;  /* 0x3fb8aa3b03037820 */ /* 0x000fcc0000400000 */
[----:B------:R-:W0:Y:S01]  /*3e750*/  MUFU.EX2 R3, R3 ;  /* 0x0000000300037308 */ /* 0x000e220000000800 */
[----:B------:R-:W1:Y:S01]  /*3e760*/  S2R R25, SR_TID.X ;  /* 0x0000000000197919 */ /* 0x000e620000002100 */
[----:B------:R-:W-:-:S06]  /*3e770*/  FMUL R0, R0, 1.4426950216293334961 ;  /* 0x3fb8aa3b00007820 */ /* 0x000fcc0000400000 */
[----:B------:R-:W1:Y:S01]  /*3e780*/  MUFU.EX2 R0, R0 ;  /* 0x0000000000007308 */ /* 0x000e620000000800 */
[----:B0-----:R0:W-:Y:S02]  /*3e790*/  STL [R1+0x878], R3 ;  /* 0x0008780301007387 */ /* 0x0011e40000100800 */
[----:B0-----:R-:W-:Y:S01]  /*3e7a0*/  FADD R3, R20, -R22 ;  /* 0x8000001614037221 */ /* 0x001fe20000000000 */
[----:B-1----:R-:W-:Y:S01]  /*3e7b0*/  LOP3.LUT R25, R25, 0x1c, RZ, 0xc0, !PT ;  /* 0x0000001c19197812 */ /* 0x002fe200078ec0ff */
[----:B------:R-:W3:Y:S02]  /*3e7c0*/  LDL.LU R20, [R1+0x144] ;  /* 0x0001440001147983 */ /* 0x000ee40000300800 */
[----:B------:R-:W-:-:S06]  /*3e7d0*/  FMUL R3, R3, 1.4426950216293334961 ;  /* 0x3fb8aa3b03037820 */ /* 0x000fcc0000400000 */
[----:B------:R-:W0:Y:S01]  /*3e7e0*/  MUFU.EX2 R3, R3 ;  /* 0x0000000300037308 */ /* 0x000e220000000800 */
[----:B------:R1:W-:Y:S02]  /*3e7f0*/  STL [R1+0x870], R0 ;  /* 0x0008700001007387 */ /* 0x0003e40000100800 */
[----:B-1----:R-:W-:-:S04]  /*3e800*/  FADD R0, R24, -R22 ;  /* 0x8000001618007221 */ /* 0x002fc80000000000 */
[----:B------:R-:W-:Y:S01]  /*3e810*/  FMUL R0, R0, 1.4426950216293334961 ;  /* 0x3fb8aa3b00007820 */ /* 0x000fe20000400000 */
[----:B--2---:R-:W-:Y:S02]  /*3e820*/  FMNMX R27, R2, R16, !PT ;  /* 0x00000010021b7209 */ /* 0x004fe40007800000 */
[----:B------:R-:W-:Y:S02]  /*3e830*/  LEA.HI R16, R25, 0x50, RZ, 0x1e ;  /* 0x0000005019107811 */ /* 0x000fe400078ff0ff */
[----:B------:R-:W2:Y:S04]  /*3e840*/  LDL.LU R25, [R1+0x180] ;  /* 0x0001800001197983 */ /* 0x000ea80000300800 */
[----:B------:R-:W-:Y:S04]  /*3e850*/  STL [R1+0x694], R27 ;  /* 0x0006941b01007387 */ /* 0x000fe80000100800 */
[----:B0-----:R0:W-:Y:S04]  /*3e860*/  STL [R1+0x86c], R3 ;  /* 0x00086c0301007387 */ /* 0x0011e80000100800 */
[----:B------:R1:W2:Y:S04]  /*3e870*/  LDS R2, [R16.X16+0x10000] ;  /* 0x0100000010027984 */ /* 0x0002a8000000c800 */
[----:B------:R-:W2:Y:S01]  /*3e880*/  LDL.LU R24, [R1+0x19c] ;  /* 0x00019c0001187983 */ /* 0x000ea20000300800 */
[----:B0-----:R-:W-:-:S04]  /*3e890*/  FADD R3, R19, -R27 ;  /* 0x8000001b13037221 */ /* 0x001fc80000000000 */
[----:B------:R-:W-:Y:S01]  /*3e8a0*/  FMUL R3, R3, 1.4426950216293334961 ;  /* 0x3fb8aa3b03037820 */ /* 0x000fe20000400000 */
[----:B-1----:R0:W1:Y:S08]  /*3e8b0*/  MUFU.EX2 R16, R0 ;  /* 0x0000000000107308 */ /* 0x0020700000000800 */
[----:B------:R-:W1:Y:S01]  /*3e8c0*/  MUFU.EX2 R3, R3 ;  /* 0x0000000300037308 */ /* 0x000e620000000800 */
[----:B0-----:R-:W-:Y:S01]  /*3e8d0*/  FADD R0, R21, -R27 ;  /* 0x8000001b15007221 */ /* 0x001fe20000000000 */
[----:B-1----:R0:W-:Y:S04]  /*3e8e0*/  STL [R1+0x864], R16 ;  /* 0x0008641001007387 */ /* 0x0021e80000100800 */
[----:B------:R-:W2:Y:S04]  /*3e8f0*/  LDL.LU R22, [R1+0x174] ;  /* 0x0001740001167983 */ /* 0x000ea80000300800 */
[----:B------:R-:W2:Y:S04]  /*3e900*/  LDL.LU R21, [R1+0x29c] ;  /* 0x00029c0001157983 */ /* 0x000ea80000300800 */
[----:B------:R4:W-:Y:S04]  /*3e910*/  STL [R1+0x804], R3 ;  /* 0x0008040301007387 */ /* 0x0009e80000100800 */
[----:B0-----:R-:W2:Y:S01]  /*3e920*/  LDL R16, [R1+0x4b0] ;  /* 0x0004b00001107983 */ /* 0x001ea20000100800 */
[----:B------:R-:W-:-:S06]  /*3e930*/  FMUL R0, R0, 1.4426950216293334961 ;  /* 0x3fb8aa3b00007820 */ /* 0x000fcc0000400000 */
[----:B------:R-:W0:Y:S01]  /*3e940*/  MUFU.EX2 R0, R0 ;  /* 0x0000000000007308 */ /* 0x000e220000000800 */
[----:B----4-:R-:W-:Y:S02]  /*3e950*/  FADD R3, R29, -R27 ;  /* 0x8000001b1d037221 */ /* 0x010fe40000000000 */
[----:B------:R-:W4:Y:S02]  /*3e960*/  LDL.LU R29, [R1+0x1ac] ;  /* 0x0001ac00011d7983 */ /* 0x000f240000300800 */
[----:B------:R-:W-:-:S04]  /*3e970*/  FMUL R3, R3, 1.4426950216293334961 ;  /* 0x3fb8aa3b03037820 */ /* 0x000fc80000400000 */
[----:B------:R-:W1:Y:S01]  /*3e980*/  MUFU.EX2 R19, R3 ;  /* 0x0000000300137308 */ /* 0x000e620000000800 */
[----:B0-----:R0:W-:Y:S04]  /*3e990*/  STL [R1+0x7fc], R0 ;  /* 0x0007fc0001007387 */ /* 0x0011e80000100800 */
[----:B-1----:R1:W-:Y:S01]  /*3e9a0*/  STL [R1+0x854], R19 ;  /* 0x0008541301007387 */ /* 0x0023e20000100800 */
[----:B---3--:R-:W-:-:S03]  /*3e9b0*/  FADD R3, R8, -R27 ;  /* 0x8000001b08037221 */ /* 0x008fc60000000000 */
[----:B------:R-:W3:Y:S01]  /*3e9c0*/  LDL.LU R8, [R1+0x1b0] ;  /* 0x0001b00001087983 */ /* 0x000ee20000300800 */
[----:B0-----:R-:W-:Y:S02]  /*3e9d0*/  FADD R0, R28, -R27 ;  /* 0x8000001b1c007221 */ /* 0x001fe40000000000 */
[----:B------:R-:W-:Y:S02]  /*3e9e0*/  FMUL R3, R3, 1.4426950216293334961 ;  /* 0x3fb8aa3b03037820 */ /* 0x000fe40000400000 */
[----:B------:R-:W-:-:S04]  /*3e9f0*/  FMUL R0, R0, 1.4426950216293334961 ;  /* 0x3fb8aa3b00007820 */ /* 0x000fc80000400000 */
[----:B-1----:R0:W1:Y:S08]  /*3ea00*/  MUFU.EX2 R19, R0 ;  /* 0x0000000000137308 */ /* 0x0020700000000800 */
[----:B------:R-:W0:Y:S02]  /*3ea10*/  MUFU.EX2 R3, R3 ;  /* 0x0000000300037308 */ /* 0x000e240000000800 */
[----:B0-----:R-:W-:-:S02]  /*3ea20*/  FADD R0, R20, -R27 ;  /* 0x8000001b14007221 */ /* 0x001fc40000000000 */
[----:B------:R-:W0:Y:S02]  /*3ea30*/  S2R R20, SR_TID.X ;  /* 0x0000000000147919 */ /* 0x000e240000002100 */
[----:B------:R-:W-:Y:S02]  /*3ea40*/  FMUL R0, R0, 1.4426950216293334961 ;  /* 0x3fb8aa3b00007820 */ /* 0x000fe40000400000 */
[----:B-1----:R1:W-:Y:S04]  /*3ea50*/  STL [R1+0x84c], R19 ;  /* 0x00084c1301007387 */ /* 0x0023e80000100800 */
[----:B------:R-:W0:Y:S01]  /*3ea60*/  MUFU.EX2 R0, R0 ;  /* 0x0000000000007308 */ /* 0x000e220000000800 */
[----:B------:R-:W3:Y:S04]  /*3ea70*/  LDL.LU R28, [R1+0x1b4] ;  /* 0x0001b400011c7983 */ /* 0x000ee80000300800 */
[----:B------:R2:W-:Y:S04]  /*3ea80*/  STL [R1+0x848], R3 ;  /* 0x0008480301007387 */ /* 0x0005e80000100800 */
[----:B-1----:R-:W3:Y:S01]  /*3ea90*/  LDL.LU R19, [R1+0x1b8] ;  /* 0x0001b80001137983 */ /* 0x002ee20000300800 */
[----:B0-----:R-:W-:-:S03]  /*3eaa0*/  LOP3.LUT R20, R20, 0x1c, RZ, 0xc0, !PT ;  /* 0x0000001c14147812 */ /* 0x001fc600078ec0ff */
[----:B------:R0:W-:Y:S01]  /*3eab0*/  STL [R1+0x83c], R0 ;  /* 0x00083c0001007387 */ /* 0x0001e20000100800 */
[----:B--2---:R-:W-:-:S04]  /*3eac0*/  FADD R3, R25, -R27 ;  /* 0x8000001b19037221 */ /* 0x004fc80000000000 */
[----:B------:R-:W-:-:S06]  /*3ead0*/  FMUL R3, R3, 1.4426950216293334961 ;  /* 0x3fb8aa3b03037820 */ /* 0x000fcc0000400000 */
[----:B------:R-:W1:Y:S01]  /*3eae0*/  MUFU.EX2 R3, R3 ;  /* 0x0000000300037308 */ /* 0x000e620000000800 */
[----:B0-----:R-:W-:-:S04]  /*3eaf0*/  FADD R0, R24, -R27 ;  /* 0x8000001b18007221 */ /* 0x001fc80000000000 */
[----:B------:R-:W-:Y:S01]  /*3eb00*/  FMUL R0, R0, 1.4426950216293334961 ;  /* 0x3fb8aa3b00007820 */ /* 0x000fe20000400000 */
[----:B------:R-:W-:Y:S02]  /*3eb10*/  FMNMX R25, R2, R16, !PT ;  /* 0x0000001002197209 */ /* 0x000fe40007800000 */
[----:B------:R-:W-:Y:S02]  /*3eb20*/  LEA.HI R16, R20, 0x58, RZ, 0x1e ;  /* 0x0000005814107811 */ /* 0x000fe400078ff0ff */
[----:B------:R-:W2:Y:S04]  /*3eb30*/  LDL.LU R20, [R1+0x15c] ;  /* 0x00015c0001147983 */ /* 0x000ea80000300800 */
[----:B------:R0:W2:Y:S02]  /*3eb40*/  LDS R2, [R16.X16+0x10000] ;  /* 0x0100000010027984 */ /* 0x0000a4000000c800 */
[----:B0-----:R-:W0:Y:S02]  /*3eb50*/  MUFU.EX2 R16, R0 ;  /* 0x0000000000107308 */ /* 0x001e240000000800 */
[----:B------:R-:W-:Y:S04]  /*3eb60*/  STL [R1+0x690], R25 ;  /* 0x0006901901007387 */ /* 0x000fe80000100800 */
[----:B-1----:R1:W-:Y:S04]  /*3eb70*/  STL [R1+0x834], R3 ;  /* 0x0008340301007387 */ /* 0x0023e80000100800 */
[----:B------:R-:W2:Y:S01]  /*3eb80*/  LDL.LU R24, [R1+0x158] ;  /* 0x0001580001187983 */ /* 0x000ea20000300800 */
[----:B-1----:R-:W-:-:S03]  /*3eb90*/  FADD R3, R22, -R25 ;  /* 0x8000001916037221 */ /* 0x002fc60000000000 */
[----:B0-----:R0:W-:Y:S01]  /*3eba0*/  STL [R1+0x82c], R16 ;  /* 0x00082c1001007387 */ /* 0x0011e20000100800 */
[----:B------:R-:W-:-:S04]  /*3ebb0*/  FMUL R3, R3, 1.4426950216293334961 ;  /* 0x3fb8aa3b03037820 */ /* 0x000fc80000400000 */
[----:B0-----:R4:W0:Y:S01]  /*3ebc0*/  MUFU.EX2 R16, R3 ;  /* 0x0000000300107308 */ /* 0x0018220000000800 */
[--C-:B------:R-:W-:Y:S02]  /*3ebd0*/  FADD R0, R21, -R25.reuse ;  /* 0x8000001915007221 */ /* 0x100fe40000000000 */
[----:B------:R-:W2:Y:S01]  /*3ebe0*/  LDL.LU R21, [R1+0x1a0] ;  /* 0x0001a00001157983 */ /* 0x000ea20000300800 */
[----:B----4-:R-:W-:-:S03]  /*3ebf0*/  FADD R3, R29, -R25 ;  /* 0x800000191d037221 */ /* 0x010fc60000000000 */
[----:B0-----:R0:W-:Y:S04]  /*3ec00*/  STL [R1+0x7dc], R16 ;  /* 0x0007dc1001007387 */ /* 0x0011e80000100800 */
[----:B------:R-:W4:Y:S04]  /*3ec10*/  LDL.LU R29, [R1+0x2a4] ;  /* 0x0002a400011d7983 */ /* 0x000f280000300800 */
[----:B0-----:R-:W4:Y:S01]  /*3ec20*/  LDL R16, [R1+0x4b4] ;  /* 0x0004b40001107983 */ /* 0x001f220000100800 */
[----:B------:R-:W-:-:S06]  /*3ec30*/  FMUL R0, R0, 1.4426950216293334961 ;  /* 0x3fb8aa3b00007820 */ /* 0x000fcc0000400000 */
[----:B------:R-:W0:Y:S02]  /*3ec40*/  MUFU.EX2 R0, R0 ;  /* 0x0000000000007308 */ /* 0x000e240000000800 */
[----:B0-----:R3:W-:Y:S02]  /*3ec50*/  STL [R1+0x7d4], R0 ;  /* 0x0007d40001007387 */ /* 0x0017e40000100800 */
[--C-:B---3--:R-:W-:Y:S02]  /*3ec60*/  FADD R0, R8, -R25.reuse ;  /* 0x8000001908007221 */ /* 0x108fe40000000000 */
[----:B------:R-:W3:Y:S01]  /*3ec70*/  LDL.LU R8, [R1+0x1e8] ;  /* 0x0001e80001087983 */ /* 0x000ee20000300800 */
[----:B------:R-:W-:Y:S02]  /*3ec80*/  FMUL R3, R3, 1.4426950216293334961 ;  /* 0x3fb8aa3b03037820 */ /* 0x000fe40000400000 */
[----:B------:R-:W-:Y:S02]  /*3ec90*/  FMUL R0, R0, 1.4426950216293334961 ;  /* 0x3fb8aa3b00007820 */ /* 0x000fe40000400000 */
[----:B------:R-:W0:Y:S08]  /*3eca0*/  MUFU.EX2 R22, R3 ;  /* 0x0000000300167308 */ /* 0x000e300000000800 */
[----:B------:R-:W1:Y:S01]  /*3ecb0*/  MUFU.EX2 R0, R0 ;  /* 0x0000000000007308 */ /* 0x000e620000000800 */
[----:B0-----:R0:W-:Y:S01]  /*3ecc0*/  STL [R1+0x824], R22 ;  /* 0x0008241601007387 */ /* 0x0011e20000100800 */
[----:B------:R-:W-:-:S03]  /*3ecd0*/  FADD R3, R28, -R25 ;  /* 0x800000191c037221 */ /* 0x000fc60000000000 */
[----:B------:R-:W3:Y:S01]  /*3ece0*/  LDL.LU R28, [R1+0x1ec] ;  /* 0x0001ec00011c7983 */ /* 0x000ee20000300800 */
[----:B------:R-:W-:-:S06]  /*3ecf0*/  FMUL R3, R3, 1.4426950216293334961 ;  /* 0x3fb8aa3b03037820 */ /* 0x000fcc0000400000 */
[----:B------:R-:W0:Y:S01]  /*3ed00*/  MUFU.EX2 R3, R3 ;  /* 0x0000000300037308 */ /* 0x000e220000000800 */
[----:B-1----:R1:W-:Y:S04]  /*3ed10*/  STL [R1+0x81c], R0 ;  /* 0x00081c0001007387 */ /* 0x0023e80000100800 */
[----:B0-----:R-:W3:Y:S01]  /*3ed20*/  LDL.LU R22, [R1+0x208] ;  /* 0x0002080001167983 */ /* 0x001ee20000300800 */
[----:B-1----:R-:W-:-:S03]  /*3ed30*/  FADD R0, R19, -R25 ;  /* 0x8000001913007221 */ /* 0x002fc60000000000 */
[----:B------:R2:W-:Y:S01]  /*3ed40*/  STL [R1+0x818], R3 ;  /* 0x0008180301007387 */ /* 0x0005e20000100800 */
[----:B------:R-:W-:-:S06]  /*3ed50*/  FMUL R0, R0, 1.4426950216293334961 ;  /* 0x3fb8aa3b00007820 */ /* 0x000fcc0000400000 */
[----:B------:R-:W0:Y:S01]  /*3ed60*/  MUFU.EX2 R0, R0 ;  /* 0x0000000000007308 */ /* 0x000e220000000800 */
[----:B--2---:R-:W-:Y:S02]  /*3ed70*/  FADD R3, R20, -R25 ;  /* 0x8000001914037221 */ /* 0x004fe40000000000 */
[----:B------:R-:W2:Y:S02]  /*3ed80*/  LDL.LU R20, [R1+0x2cc] ;  /* 0x0002cc0001147983 */ /* 0x000ea40000300800 */
[----:B------:R-:W-:-:S06]  /*3ed90*/  FMUL R3, R3, 1.4426950216293334961 ;  /* 0x3fb8aa3b03037820 */ /* 0x000fcc0000400000 */
[----:B------:R-:W1:Y:S01]  /*3eda0*/  MUFU.EX2 R3, R3 ;  /* 0x0000000300037308 */ /* 0x000e620000000800 */
[----:B0-----:R0:W-:Y:S02]  /*3edb0*/  STL [R1+0x810], R0 ;  /* 0x0008100001007387 */ /* 0x0011e40000100800 */
[----:B0-----:R-:W-:-:S04]  /*3edc0*/  FADD R0, R24, -R25 ;  /* 0x8000001918007221 */ /* 0x001fc80000000000 */
[----:B------:R-:W-:-:S06]  /*3edd0*/  FMUL R0, R0, 1.4426950216293334961 ;  /* 0x3fb8aa3b00007820 */ /* 0x000fcc0000400000 */
[----:B------:R-:W0:Y:S01]  /*3ede0*/  MUFU.EX2 R0, R0 ;  /* 0x0000000000007308 */ /* 0x000e220000000800 */
[----:B----4-:R-:W-:Y:S02]  /*3edf0*/  FMNMX R19, R2, R16, !PT ;  /* 0x0000001002137209 */ /* 0x010fe40007800000 */
[----:B------:R-:W-:Y:S02]  /*3ee00*/  LEA.HI R16, R26, 0x60, RZ, 0x1e ;  /* 0x000000601a107811 */ /* 0x000fe400078ff0ff */
[----:B------:R-:W4:Y:S04]  /*3ee10*/  LDL.LU R26, [R1+0x17c] ;  /* 0x00017c00011a7983 */ /* 0x000f280000300800 */
[----:B------:R-:W-:Y:S04]  /*3ee20*/  STL [R1+0x68c], R19 ;  /* 0x00068c1301007387 */ /* 0x000fe80000100800 */
[----:B-1----:R1:W-:Y:S04]  /*3ee30*/  STL [R1+0x80c], R3 ;  /* 0x00080c0301007387 */ /* 0x0023e80000100800 */
[----:B------:R-:W4:Y:S04]  /*3ee40*/  LDL.LU R24, [R1+0x178] ;  /* 0x0001780001187983 */ /* 0x000f280000300800 */
[----:B------:R-:W4:Y:S01]  /*3ee50*/  LDL.LU R25, [R1+0x130] ;  /* 0x0001300001197983 */ /* 0x000f220000300800 */
[----:B-1----:R-:W-:-:S03]  /*3ee60*/  FADD R3, R21, -R19 ;  /* 0x8000001315037221 */ /* 0x002fc60000000000 */
[----:B------:R-:W1:Y:S01]  /*3ee70*/  LDS R2, [R16.X16+0x10000] ;  /* 0x0100000010027984 */ /* 0x000e62000000c800 */
[----:B------:R-:W-:-:S06]  /*3ee80*/  FMUL R3, R3, 1.4426950216293334961 ;  /* 0x3fb8aa3b03037820 */ /* 0x000fcc0000400000 */
[----:B------:R-:W0:Y:S02]  /*3ee90*/  MUFU.EX2 R3, R3 ;  /* 0x0000000300037308 */ /* 0x000e240000000800 */
[----:B0-----:R0:W-:Y:S02]  /*3eea0*/  STL [R1+0x800], R0 ;  /* 0x0008000001007387 */ /* 0x0011e40000100800 */
[--C-:B0-----:R-:W-:Y:S02]  /*3eeb0*/  FADD R0, R29, -R19.reuse ;  /* 0x800000131d007221 */ /* 0x101fe40000000000 */
[----:B------:R-:W4:Y:S04]  /*3eec0*/  LDL.LU R29, [R1+0x2b8] ;  /* 0x0002b800011d7983 */ /* 0x000f280000300800 */
[----:B------:R3:W-:Y:S02]  /*3eed0*/  STL [R1+0x7a4], R3 ;  /* 0x0007a40301007387 */ /* 0x0007e40000100800 */
[----:B---3--:R-:W-:-:S02]  /*3eee0*/  FADD R3, R8, -R19 ;  /* 0x8000001308037221 */ /* 0x008fc40000000000 */
[----:B------:R-:W1:Y:S01]  /*3eef0*/  LDL R8, [R1+0x4b8] ;  /* 0x0004b80001087983 */ /* 0x000e620000100800 */
[----:B------:R-:W-:Y:S02]  /*3ef00*/  FMUL R0, R0, 1.4426950216293334961 ;  /* 0x3fb8aa3b00007820 */ /* 0x000fe40000400000 */
[----:B------:R-:W-:Y:S01]  /*3ef10*/  FMUL R3, R3, 1.4426950216293334961 ;  /* 0x3fb8aa3b03037820 */ /* 0x000fe20000400000 */
[----:B------:R-:W3:Y:S03]  /*3ef20*/  LDL.LU R21, [R1+0x150] ;  /* 0x0001500001157983 */ /* 0x000ee60000300800 */
[----:B------:R-:W0:Y:S08]  /*3ef30*/  MUFU.EX2 R0, R0 ;  /* 0x0000000000007308 */ /* 0x000e300000000800 */
[----:B------:R-:W0:Y:S02]  /*3ef40*/  MUFU.EX2 R3, R3 ;  /* 0x0000000300037308 */ /* 0x000e240000000800 */
[----:B0-----:R0:W-:Y:S02]  /*3ef50*/  STL [R1+0x798], R0 ;  /* 0x0007980001007387 */ /* 0x0011e40000100800 */
[----:B0-----:R-:W-:-:S02]  /*3ef60*/  FADD R0, R28, -R19 ;  /* 0x800000131c007221 */ /* 0x001fc40000000000 */
[----:B------:R-:W3:Y:S04]  /*3ef70*/  LDL.LU R28, [R1+0x13c] ;  /* 0x00013c00011c7983 */ /* 0x000ee80000300800 */
[----:B------:R0:W-:Y:S01]  /*3ef80*/  STL [R1+0x7ec], R3 ;  /* 0x0007ec0301007387 */ /* 0x0001e20000100800 */
[----:B------:R-:W-:Y:S02]  /*3ef90*/  FMUL R0, R0, 1.4426950216293334961 ;  /* 0x3fb8aa3b00007820 */ /* 0x000fe40000400000 */
[----:B0-----:R-:W-:-:S04]  /*3efa0*/  FADD R3, R22, -R19 ;  /* 0x8000001316037221 */ /* 0x001fc80000000000 */
[----:B------:R-:W-:Y:S01]  /*3efb0*/  FMUL R3, R3, 1.4426950216293334961 ;  /* 0x3fb8aa3b03037820 */ /* 0x000fe20000400000 */
[----:B------:R-:W0:Y:S01]  /*3efc0*/  MUFU.EX2 R16, R0 ;  /* 0x0000000000107308 */ /* 0x000e220000000800 */
[----:B------:R-:W0:Y:S07]  /*3efd0*/  S2R R22, SR_TID.X ;  /* 0x0000000000167919 */ /* 0x000e2e0000002100 */
[----:B------:R-:W0:Y:S02]  /*3efe0*/  MUFU.EX2 R3, R3 ;  /* 0x0000000300037308 */ /* 0x000e240000000800 */
[----:B0-----:R0:W-:Y:S01]  /*3eff0*/  STL [R1+0x7e4], R16 ;  /* 0x0007e41001007387 */ /* 0x0011e20000100800 */
[----:B------:R-:W-:-:S04]  /*3f000*/  LOP3.LUT R22, R22, 0x1c, RZ, 0xc0, !PT ;  /* 0x0000001c16167812 */ /* 0x000fc800078ec0ff */
[----:B0-----:R-:W-:Y:S01]  /*3f010*/  LEA.HI R16, R22, 0x68, RZ, 0x1e ;  /* 0x0000006816107811 */ /* 0x001fe200078ff0ff */
[----:B--2---:R-:W-:Y:S02]  /*3f020*/  FADD R0, R20, -R19 ;  /* 0x8000001314007221 */ /* 0x004fe40000000000 */
[----:B------:R-:W2:Y:S02]  /*3f030*/  LDL.LU R20, [R1+0x11c] ;  /* 0x00011c0001147983 */ /* 0x000ea40000300800 */
[----:B------:R-:W-:-:S06]  /*3f040*/  FMUL R0, R0, 1.4426950216293334961 ;  /* 0x3fb8aa3b00007820 */ /* 0x000fcc0000400000 */
[----:B------:R-:W0:Y:S01]  /*3f050*/  MUFU.EX2 R0, R0 ;  /* 0x0000000000007308 */ /* 0x000e220000000800 */
[----:B------:R4:W-:Y:S02]  /*3f060*/  STL [R1+0x7e0], R3 ;  /* 0x0007e00301007387 */ /* 0x0009e40000100800 */
[--C-:B----4-:R-:W-:Y:S02]  /*3f070*/  FADD R3, R26, -R19.reuse ;  /* 0x800000131a037221 */ /* 0x110fe40000000000 */
[----:B------:R-:W4:Y:S02]  /*3f080*/  LDL.LU R26, [R1+0x10c] ;  /* 0x00010c00011a7983 */ /* 0x000f240000300800 */
[----:B------:R-:W-:Y:S02]  /*3f090*/  FMUL R3, R3, 1.4426950216293334961 ;  /* 0x3fb8aa3b03037820 */ /* 0x000fe40000400000 */
[----:B0-----:R0:W-:Y:S04]  /*3f0a0*/  STL [R1+0x7d0], R0 ;  /* 0x0007d00001007387 */ /* 0x0011e80000100800 */
[----:B------:R-:W1:Y:S01]  /*3f0b0*/  MUFU.EX2 R3, R3 ;  /* 0x0000000300037308 */ /* 0x000e620000000800 */
[----:B0-----:R-:W-:-:S02]  /*3f0c0*/  FADD R0, R24, -R19 ;  /* 0x8000001318007221 */ /* 0x001fc40000000000 */
[----:B------:R-:W4:Y:S02]  /*3f0d0*/  LDL.LU R24, [R1+0x38] ;  /* 0x0000380001187983 */ /* 0x000f240000300800 */
[----:B------:R-:W-:Y:S01]  /*3f0e0*/  FMUL R0, R0, 1.4426950216293334961 ;  /* 0x3fb8aa3b00007820 */ /* 0x000fe20000400000 */
[----:B-1----:R-:W-:Y:S02]  /*3f0f0*/  FMNMX R8, R2, R8, !PT ;  /* 0x0000000802087209 */ /* 0x002fe40007800000 */
[----:B------:R0:W1:Y:S02]  /*3f100*/  LDS R2, [R16.X16+0x10000] ;  /* 0x0100000010027984 */ /* 0x000064000000c800 */
[----:B0-----:R-:W0:Y:S02]  /*3f110*/  MUFU.EX2 R16, R0 ;  /* 0x0000000000107308 */ /* 0x001e240000000800 */
[----:B------:R-:W-:Y:S04]  /*3f120*/  STL [R1+0x688], R8 ;  /* 0x0006880801007387 */ /* 0x000fe80000100800 */
[----:B------:R0:W-:Y:S04]  /*3f130*/  STL [R1+0x7cc], R3 ;  /* 0x0007cc0301007387 */ /* 0x0001e80000100800 */
[----:B------:R-:W4:Y:S01]  /*3f140*/  LDL.LU R27, [R1+0x34] ;  /* 0x00003400011b7983 */ /* 0x000f220000300800 */
[----:B0-----:R-:W-:-:S03]  /*3f150*/  FADD R3, R25, -R8 ;  /* 0x8000000819037221 */ /* 0x001fc60000000000 */
[----:B------:R0:W-:Y:S01]  /*3f160*/  STL [R1+0x7c4], R16 ;  /* 0x0007c41001007387 */ /* 0x0001e20000100800 */
[----:B------:R-:W-:-:S04]  /*3f170*/  FMUL R3, R3, 1.4426950216293334961 ;  /* 0x3fb8aa3b03037820 */ /* 0x000fc80000400000 */
[----:B0-----:R-:W0:Y:S01]  /*3f180*/  MUFU.EX2 R16, R3 ;  /* 0x0000000300107308 */ /* 0x001e220000000800 */
[--C-:B------:R-:W-:Y:S02]  /*3f190*/  FADD R0, R29, -R8.reuse ;  /* 0x800000081d007221 */ /* 0x100fe40000000000 */
[----:B------:R-:W4:Y:S02]  /*3f1a0*/  LDL.LU R29, [R1+0x154] ;  /* 0x00015400011d7983 */ /* 0x000f240000300800 */
[----:B------:R-:W-:Y:S02]  /*3f1b0*/  FMUL R0, R0, 1.4426950216293334961 ;  /* 0x3fb8aa3b00007820 */ /* 0x000fe40000400000 */
[----:B0-----:R0:W-:Y:S04]  /*3f1c0*/  STL [R1+0x77c], R16 ;  /* 0x00077c1001007387 */ /* 0x0011e80000100800 */
[----:B------:R-:W4:Y:S01]  /*3f1d0*/  LDL.LU R19, [R1+0x2c0] ;  /* 0x0002c00001137983 */ /* 0x000f220000300800 */
[----:B0-----:R-:W0:Y:S03]  /*3f1e0*/  MUFU.EX2 R16, R0 ;  /* 0x0000000000107308 */ /* 0x001e260000000800 */
[----:B0-----:R0:W-:Y:S04]  /*3f1f0*/  STL [R1+0x770], R16 ;  /* 0x0007701001007387 */ /* 0x0011e80000100800 */
[----:B0-----:R-:W1:Y:S01]  /*3f200*/  LDL R16, [R1+0x4bc] ;  /* 0x0004bc0001107983 */ /* 0x001e620000100800 */
[----:B---3--:R-:W-:-:S02]  /*3f210*/  FADD R3, R21, -R8 ;  /* 0x8000000815037221 */ /* 0x008fc40000000000 */
[----:B------:R-:W-:Y:S01]  /*3f220*/  FADD R0, R28, -R8 ;  /* 0x800000081c007221 */ /* 0x000fe20000000000 */
[----:B------:R-:W3:Y:S01]  /*3f230*/  LDL.LU R25, [R1+0x138] ;  /* 0x0001380001197983 */ /* 0x000ee20000300800 */
[----:B------:R-:W-:-:S06]  /*3f240*/  FMUL R3, R3, 1.4426950216293334961 ;  /* 0x3fb8aa3b03037820 */ /* 0x000fcc0000400000 */
[----:B------:R-:W0:Y:S01]  /*3f250*/  MUFU.EX2 R3, R3 ;  /* 0x0000000300037308 */ /* 0x000e220000000800 */
[----:B------:R-:W-:-:S07]  /*3f260*/  FMUL R0, R0, 1.4426950216293334961 ;  /* 0x3fb8aa3b00007820 */ /* 0x000fce0000400000 */
[----:B------:R-:W0:Y:S02]  /*3f270*/  MUFU.EX2 R0, R0 ;  /* 0x0000000000007308 */ /* 0x000e240000000800 */
[----:B0-----:R2:W-:Y:S04]  /*3f280*/  STL [R1+0x7bc], R3 ;  /* 0x0007bc0301007387 */ /* 0x0015e80000100800 */
[----:B------:R-:W3:Y:S04]  /*3f290*/  LDL.LU R21, [R1+0x134] ;  /* 0x0001340001157983 */ /* 0x000ee80000300800 */
[----:B------:R4:W-:Y:S04]  /*3f2a0*/  STL [R1+0x7b4], R0 ;  /* 0x0007b40001007387 */ /* 0x0009e80000100800 */
[----:B------:R-:W3:Y:S01]  /*3f2b0*/  LDL.LU R28, [R1+0x124] ;  /* 0x00012400011c7983 */ /* 0x000ee20000300800 */
[----:B--2---:R-:W-:-:S03]  /*3f2c0*/  FADD R3, R20, -R8 ;  /* 0x8000000814037221 */ /* 0x004fc60000000000 */
[----:B------:R-:W2:Y:S01]  /*3f2d0*/  LDL.LU R20, [R1+0x120] ;  /* 0x0001200001147983 */ /* 0x000ea20000300800 */
[----:B------:R-:W-:-:S06]  /*3f2e0*/  FMUL R3, R3, 1.4426950216293334961 ;  /* 0x3fb8aa3b03037820 */ /* 0x000fcc0000400000 */
[----:B------:R-:W0:Y:S02]  /*3f2f0*/  MUFU.EX2 R3, R3 ;  /* 0x0000000300037308 */ /* 0x000e240000000800 */
[----:B0-----:R0:W-:Y:S01]  /*3f300*/  STL [R1+0x7b0], R3 ;  /* 0x0007b00301007387 */ /* 0x0011e20000100800 */
[----:B----4-:R-:W-:-:S03]  /*3f310*/  FADD R0, R26, -R8 ;  /* 0x800000081a007221 */ /* 0x010fc60000000000 */
[----:B------:R-:W4:Y:S01]  /*3f320*/  LDL.LU R26, [R1+0xf8] ;  /* 0x0000f800011a7983 */ /* 0x000f220000300800 */
[----:B------:R-:W-:-:S06]  /*3f330*/  FMUL R0, R0, 1.4426950216293334961 ;  /* 0x3fb8aa3b00007820 */ /* 0x000fcc0000400000 */
[----:B------:R-:W0:Y:S02]  /*3f340*/  MUFU.EX2 R0, R0 ;  /* 0x0000000000007308 */ /* 0x000e240000000800 */
[----:B0-----:R-:W-:-:S04]  /*3f350*/  FADD R3, R24, -R8 ;  /* 0x8000000818037221 */ /* 0x001fc80000000000 */
[----:B------:R-:W-:-:S06]  /*3f360*/  FMUL R3, R3, 1.4426950216293334961 ;  /* 0x3fb8aa3b03037820 */ /* 0x000fcc0000400000 */
[----:B------:R-:W0:Y:S01]  /*3f370*/  MUFU.EX2 R3, R3 ;  /* 0x0000000300037308 */ /* 0x000e220000000800 */
[----:B------:R0:W-:Y:S04]  /*3f380*/  STL [R1+0x7a8], R0 ;  /* 0x0007a80001007387 */ /* 0x0001e80000100800 */
[----:B------:R-:W4:Y:S01]  /*3f390*/  LDL.LU R24, [R1+0xec] ;  /* 0x0000ec0001187983 */ /* 0x000f220000300800 */
[----:B0-----:R-:W-:-:S03]  /*3f3a0*/  FADD R0, R27, -R8 ;  /* 0x800000081b007221 */ /* 0x001fc60000000000 */
[----:B------:R-:W4:Y:S01]  /*3f3b0*/  LDL.LU R8, [R1+0x1e1c] ;  /* 0x001e1c0001087983 */ /* 0x000f220000300800 */
[----:B------:R-:W-:-:S04]  /*3f3c0*/  FMUL R0, R0, 1.4426950216293334961 ;  /* 0x3fb8aa3b00007820 */ /* 0x000fc80000400000 */
[----:B------:R0:W0:Y:S01]  /*3f3d0*/  MUFU.EX2 R27, R0 ;  /* 0x00000000001b7308 */ /* 0x0000220000000800 */
[----:B-1----:R-:W-:-:S05]  /*3f3e0*/  FMNMX R16, R2, R16, !PT ;  /* 0x0000001002107209 */ /* 0x002fca0007800000 */
[----:B------:R-:W-:Y:S01]  /*3f3f0*/  STL [R1+0x684], R16 ;  /* 0x0006841001007387 */ /* 0x000fe20000100800 */
[----:B0-----:R-:W-:-:S03]  /*3f400*/  FADD R0, R19, -R16 ;  /* 0x8000001013007221 */ /* 0x001fc60000000000 */
[----:B------:R0:W-:Y:S02]  /*3f410*/  STL [R1+0x7a0], R3 ;  /* 0x0007a00301007387 */ /* 0x0001e40000100800 */
[----:B0-----:R-:W-:Y:S02]  /*3f420*/  FADD R3, R29, -R16 ;  /* 0x800000101d037221 */ /* 0x001fe40000000000 */
[----:B------:R-:W4:Y:S04]  /*3f430*/  LDL.LU R29, [R1+0x30] ;  /* 0x00003000011d7983 */ /* 0x000f280000300800 */
[----:B------:R-:W4:Y:S01]  /*3f440*/  LDL R19, [R1+0x4c0] ;  /* 0x0004c00001137983 */ /* 0x000f220000100800 */
[----:B------:R-:W-:-:S03]  /*3f450*/  FMUL R3, R3, 1.4426950216293334961 ;  /* 0x3fb8aa3b03037820 */ /* 0x000fc60000400000 */
[----:B------:R-:W0:Y:S03]  /*3f460*/  S2R R22, SR_TID.X ;  /* 0x0000000000167919 */ /* 0x000e260000002100 */
[----:B------:R-:W1:Y:S01]  /*3f470*/  MUFU.EX2 R3, R3 ;  /* 0x0000000300037308 */ /* 0x000e620000000800 */
[----:B------:R-:W-:Y:S01]  /*3f480*/  STL [R1+0x794], R27 ;  /* 0x0007941b01007387 */ /* 0x000fe20000100800 */
[----:B------:R-:W-:-:S03]  /*3f490*/  FMUL R0, R0, 1.4426950216293334961 ;  /* 0x3fb8aa3b00007820 */ /* 0x000fc60000400000 */
[----:B-1----:R3:W-:Y:S01]  /*3f4a0*/  STL [R1+0x744], R3 ;  /* 0x0007440301007387 */ /* 0x0027e20000100800 */
[----:B0-----:R-:W-:Y:S01]  /*3f4b0*/  LOP3.LUT R22, R22, 0x1c, RZ, 0xc0, !PT ;  /* 0x0000001c16167812 */ /* 0x001fe200078ec0ff */
[----:B---3--:R-:W-:-:S04]  /*3f4c0*/  FADD R3, R25, -R16 ;  /* 0x8000001019037221 */ /* 0x008fc80000000000 */
[----:B------:R0:W1:Y:S01]  /*3f4d0*/  LDS R2, [R22.X4+0x10700] ;  /* 0x0107000016027984 */ /* 0x0000620000004800 */
[----:B------:R-:W-:Y:S01]  /*3f4e0*/  FMUL R3, R3, 1.4426950216293334961 ;  /* 0x3fb8aa3b03037820 */ /* 0x000fe20000400000 */
[----:B0-----:R0:W3:Y:S02]  /*3f4f0*/  MUFU.EX2 R22, R0 ;  /* 0x0000000000167308 */ /* 0x0010e40000000800 */
[----:B0-----:R-:W-:-:S06]  /*3f500*/  FADD R0, R21, -R16 ;  /* 0x8000001015007221 */ /* 0x001fcc0000000000 */
[----:B------:R0:W2:Y:S01]  /*3f510*/  MUFU.EX2 R21, R3 ;  /* 0x0000000300157308 */ /* 0x0000a20000000800 */
[----:B------:R-:W-:Y:S01]  /*3f520*/  STL [R1+0x1d7c], R27 ;  /* 0x001d7c1b01007387 */ /* 0x000fe20000100800 */
[----:B------:R-:W-:Y:S02]  /*3f530*/  FMUL R0, R0, 1.4426950216293334961 ;  /* 0x3fb8aa3b00007820 */ /* 0x000fe40000400000 */
[--C-:B0-----:R-:W-:Y:S01]  /*3f540*/  FADD R3, R28, -R16.reuse ;  /* 0x800000101c037221 */ /* 0x101fe20000000000 */
[----:B---3--:R-:W-:Y:S03]  /*3f550*/  STL [R1+0x738], R22 ;  /* 0x0007381601007387 */ /* 0x008fe60000100800 */
[----:B------:R-:W-:Y:S01]  /*3f560*/  FMUL R3, R3, 1.4426950216293334961 ;  /* 0x3fb8aa3b03037820 */ /* 0x000fe20000400000 */
[----:B--2---:R0:W-:Y:S05]  /*3f570*/  STL [R1+0x784], R21 ;  /* 0x0007841501007387 */ /* 0x0041ea0000100800 */
[----:B------:R-:W-:Y:S08]  /*3f580*/  MUFU.EX2 R3, R3 ;  /* 0x0000000300037308 */ /* 0x000ff00000000800 */
[----:B0-----:R0:W2:Y:S02]  /*3f590*/  MUFU.EX2 R21, R0 ;  /* 0x0000000000157308 */ /* 0x0010a40000000800 */
[----:B0-----:R-:W-:-:S04]  /*3f5a0*/  FADD R0, R20, -R16 ;  /* 0x8000001014007221 */ /* 0x001fc80000000000 */
[----:B------:R-:W-:Y:S01]  /*3f5b0*/  FMUL R0, R0, 1.4426950216293334961 ;  /* 0x3fb8aa3b00007820 */ /* 0x000fe20000400000 */
[----:B--2---:R-:W-:Y:S04]  /*3f5c0*/  STL [R1+0x778], R21 ;  /* 0x0007781501007387 */ /* 0x004fe80000100800 */
[----:B------:R-:W2:Y:S04]  /*3f5d0*/  LDL.LU R27, [R1+0x28] ;  /* 0x00002800011b7983 */ /* 0x000ea80000300800 */
[----:B------:R4:W-:Y:S01]  /*3f5e0*/  STL [R1+0x774], R3 ;  /* 0x0007740301007387 */ /* 0x0009e20000100800 */
[----:B------:R-:W0:Y:S01]  /*3f5f0*/  MUFU.EX2 R0, R0 ;  /* 0x0000000000007308 */ /* 0x000e220000000800 */
[----:B----4-:R-:W-:-:S04]  /*3f600*/  FADD R3, R26, -R16 ;  /* 0x800000101a037221 */ /* 0x010fc80000000000 */
[----:B------:R-:W-:Y:S01]  /*3f610*/  FMUL R3, R3, 1.4426950216293334961 ;  /* 0x3fb8aa3b03037820 */ /* 0x000fe20000400000 */
[----:B0-----:R0:W-:Y:S02]  /*3f620*/  STL [R1+0x76c], R0 ;  /* 0x00076c0001007387 */ /* 0x0011e40000100800 */
[----:B0-----:R-:W-:-:S04]  /*3f630*/  FADD R0, R24, -R16 ;  /* 0x8000001018007221 */ /* 0x001fc80000000000 */
[----:B------:R-:W-:Y:S01]  /*3f640*/  FMUL R0, R0, 1.4426950216293334961 ;  /* 0x3fb8aa3b00007820 */ /* 0x000fe20000400000 */
[----:B-1----:R-:W-:Y:S02]  /*3f650*/  FMNMX R26, R2, R19, !PT ;  /* 0x00000013021a7209 */ /* 0x002fe40007800000 */
[----:B------:R0:W1:Y:S02]  /*3f660*/  MUFU.EX2 R2, R3 ;  /* 0x0000000300027308 */ /* 0x0000640000000800 */
[----:B0-----:R-:W3:Y:S04]  /*3f670*/  LDL.LU R3, [R1+0x20] ;  /* 0x0000200001037983 */ /* 0x001ee80000300800 */
[----:B------:R-:W4:Y:S04]  /*3f680*/  LDL.LU R24, [R1+0x1c] ;  /* 0x00001c0001187983 */ /* 0x000f280000300800 */
[----:B-1----:R0:W-:Y:S04]  /*3f690*/  STL [R1+0x764], R2 ;  /* 0x0007640201007387 */ /* 0x0021e80000100800 */
[----:B------:R-:W2:Y:S04]  /*3f6a0*/  LDL R16, [R1+0x100] ;  /* 0x0001000001107983 */ /* 0x000ea80000100800 */
[----:B------:R-:W2:Y:S01]  /*3f6b0*/  LDL R22, [R1+0xc0] ;  /* 0x0000c00001167983 */ /* 0x000ea20000100800 */
[----:B0-----:R-:W-:-:S03]  /*3f6c0*/  FADD R2, R29, -R26 ;  /* 0x8000001a1d027221 */ /* 0x001fc60000000000 */
[----:B------:R-:W-:Y:S01]  /*3f6d0*/  STL [R1+0x680], R26 ;  /* 0x0006801a01007387 */ /* 0x000fe20000100800 */
[----:B------:R-:W-:Y:S01]  /*3f6e0*/  FMUL R2, R2, 1.4426950216293334961 ;  /* 0x3fb8aa3b02027820 */ /* 0x000fe20000400000 */
[----:B------:R0:W-:Y:S02]  /*3f6f0*/  MUFU.EX2 R29, R0 ;  /* 0x00000000001d7308 */ /* 0x0001e40000000800 */
[----:B------:R-:W2:Y:S04]  /*3f700*/  LDL R19, [R1+0x118] ;  /* 0x0001180001137983 */ /* 0x000ea80000100800 */
[----:B------:R-:W2:Y:S04]  /*3f710*/  LDL R25, [R1+0x90] ;  /* 0x0000900001197983 */ /* 0x000ea80000100800 */
[----:B------:R-:W2:Y:S01]  /*3f720*/  LDL R21, [R1+0x3c] ;  /* 0x00003c0001157983 */ /* 0x000ea20000100800 */
[----:B------:R-:W1:Y:S03]  /*3f730*/  MUFU.EX2 R2, R2 ;  /* 0x0000000200027308 */ /* 0x000e660000000800 */
[----:B------:R-:W2:Y:S04]  /*3f740*/  LDL R28, [R1+0x40] ;  /* 0x00004000011c7983 */ /* 0x000ea80000100800 */
[----:B------:R-:W2:Y:S04]  /*3f750*/  LDL R20, [R1+0x48] ;  /* 0x0000480001147983 */ /* 0x000ea80000100800 */
[----:B0-----:R-:W2:Y:S04]  /*3f760*/  LDL.LU R0, [R1+0x2c8] ;  /* 0x0002c80001007983 */ /* 0x001ea80000300800 */
[----:B-1----:R0:W-:Y:S04]  /*3f770*/  STL [R1+0x724], R2 ;  /* 0x0007240201007387 */ /* 0x0021e80000100800 */
[----:B0-----:R-:W3:Y:S04]  /*3f780*/  LDL.LU R2, [R1+0x2c] ;  /* 0x00002c0001027983 */ /* 0x001ee80000300800 */
[----:B------:R-:W-:Y:S04]  /*3f790*/  STL [R1+0x760], R29 ;  /* 0x0007601d01007387 */ /* 0x000fe80000100800 */
[----:B------:R0:W-:Y:S04]  /*3f7a0*/  STL [R1+0x1d80], R29 ;  /* 0x001d801d01007387 */ /* 0x0001e80000100800 */
[----:B0-----:R-:W4:Y:S01]  /*3f7b0*/  LDL R29, [R1+0xfc] ;  /* 0x0000fc00011d7983 */ /* 0x001f220000100800 */
[----:B--2---:R-:W-:-:S04]  /*3f7c0*/  FADD R0, R0, -R26 ;  /* 0x8000001a00007221 */ /* 0x004fc80000000000 */
[----:B------:R-:W-:-:S06]  /*3f7d0*/  FMUL R0, R0, 1.4426950216293334961 ;  /* 0x3fb8aa3b00007820 */ /* 0x000fcc0000400000 */
[----:B------:R-:W0:Y:S01]  /*3f7e0*/  MUFU.EX2 R0, R0 ;  /* 0x0000000000007308 */ /* 0x000e220000000800 */
[----:B---3--:R-:W-:-:S04]  /*3f7f0*/  FADD R2, R2, -R26 ;  /* 0x8000001a02027221 */ /* 0x008fc80000000000 */
[----:B------:R-:W-:Y:S01]  /*3f800*/  FMUL R2, R2, 1.4426950216293334961 ;  /* 0x3fb8aa3b02027820 */ /* 0x000fe20000400000 */
[----:B0-----:R0:W-:Y:S02]  /*3f810*/  STL [R1+0x71c], R0 ;  /* 0x00071c0001007387 */ /* 0x0011e40000100800 */
[----:B0-----:R-:W-:Y:S02]  /*3f820*/  FADD R0, R27, -R26 ;  /* 0x8000001a1b007221 */ /* 0x001fe40000000000 */
[----:B------:R0:W1:Y:S02]  /*3f830*/  MUFU.EX2 R27, R2 ;  /* 0x00000002001b7308 */ /* 0x0000640000000800 */
[----:B0-----:R-:W2:Y:S01]  /*3f840*/  LDL.LU R2, [R1+0x24] ;  /* 0x0000240001027983 */ /* 0x001ea20000300800 */
[----:B------:R-:W-:-:S06]  /*3f850*/  FMUL R0, R0, 1.4426950216293334961 ;  /* 0x3fb8aa3b00007820 */ /* 0x000fcc0000400000 */
[----:B------:R-:W0:Y:S01]  /*3f860*/  MUFU.EX2 R0, R0 ;  /* 0x0000000000007308 */ /* 0x000e220000000800 */
[----:B-1----:R-:W-:Y:S04]  /*3f870*/  STL [R1+0x754], R27 ;  /* 0x0007541b01007387 */ /* 0x002fe80000100800 */
[----:B------:R-:W-:Y:S04]  /*3f880*/  STL [R1+0x1dd8], R27 ;  /* 0x001dd81b01007387 */ /* 0x000fe80000100800 */
[----:B0-----:R0:W-:Y:S02]  /*3f890*/  STL [R1+0x74c], R0 ;  /* 0x00074c0001007387 */ /* 0x0011e40000100800 */
[----:B0-----:R-:W-:-:S04]  /*3f8a0*/  FADD R0, R3, -R26 ;  /* 0x8000001a03007221 */ /* 0x001fc80000000000 */
[----:B------:R-:W-:Y:S02]  /*3f8b0*/  FMUL R0, R0, 1.4426950216293334961 ;  /* 0x3fb8aa3b00007820 */ /* 0x000fe40000400000 */
[----:B----4-:R-:W-:-:S04]  /*3f8c0*/  FADD R3, R24, -R26 ;  /* 0x8000001a18037221 */ /* 0x010fc80000000000 */
[----:B------:R-:W-:Y:S02]  /*3f8d0*/  FMUL R24, R3, 1.4426950216293334961 ;  /* 0x3fb8aa3b03187820 */ /* 0x000fe40000400000 */
[----:B------:R-:W-:Y:S02]  /*3f8e0*/  FADD R3, R16, R29 ;  /* 0x0000001d10037221 */ /* 0x000fe40000000000 */
[----:B------:R-:W-:-:S04]  /*3f8f0*/  FADD R4, R4, R25 ;  /* 0x0000001904047221 */ /* 0x000fc80000000000 */
[----:B------:R-:W-:Y:S02]  /*3f900*/  FADD R4, R7, R4 ;  /* 0x0000000407047221 */ /* 0x000fe40000000000 */
[----:B--2---:R-:W-:-:S04]  /*3f910*/  FADD R2, R2, -R26 ;  /* 0x8000001a02027221 */ /* 0x004fc80000000000 */
[----:B------:R-:W-:-:S06]  /*3f920*/  FMUL R2, R2, 1.4426950216293334961 ;  /* 0x3fb8aa3b02027820 */ /* 0x000fcc0000400000 */
[----:B------:R-:W0:Y:S02]  /*3f930*/  MUFU.EX2 R2, R2 ;  /* 0x0000000200027308 */ /* 0x000e240000000800 */
[----:B0-----:R0:W-:Y:S04]  /*3f940*/  STL [R1+0x748], R2 ;  /* 0x0007480201007387 */ /* 0x0011e80000100800 */
[----:B------:R1:W-:Y:S01]  /*3f950*/  STL [R1+0x1d78], R8 ;  /* 0x001d780801007387 */ /* 0x0003e20000100800 */
[----:B0-----:R-:W-:Y:S02]  /*3f960*/  FADD R2, R22, R8 ;  /* 0x0000000816027221 */ /* 0x001fe40000000000 */
[----:B-1----:R0:W1:Y:S02]  /*3f970*/  MUFU.EX2 R8, R0 ;  /* 0x0000000000087308 */ /* 0x0020640000000800 */
[----:B------:R-:W-:-:S02]  /*3f980*/  FADD R17, R17, R2 ;  /* 0x0000000211117221 */ /* 0x000fc40000000000 */
[----:B------:R-:W-:Y:S02]  /*3f990*/  FADD R2, R20, R9 ;  /* 0x0000000914027221 */ /* 0x000fe40000000000 */
[----:B0-----:R-:W-:Y:S02]  /*3f9a0*/  FADD R0, R19, R3 ;  /* 0x0000000313007221 */ /* 0x001fe40000000000 */
[----:B------:R-:W-:-:S04]  /*3f9b0*/  FADD R3, R28, R21 ;  /* 0x000000151c037221 */ /* 0x000fc80000000000 */
[----:B------:R-:W-:Y:S01]  /*3f9c0*/  FADD R7, R6, R3 ;  /* 0x0000000306077221 */ /* 0x000fe20000000000 */
[----:B-1----:R0:W-:Y:S01]  /*3f9d0*/  STL [R1+0x73c], R8 ;  /* 0x00073c0801007387 */ /* 0x0021e20000100800 */
[----:B------:R-:W-:-:S03]  /*3f9e0*/  FADD R6, R5, R2 ;  /* 0x0000000205067221 */ /* 0x000fc60000000000 */
[----:B------:R1:W-:Y:S01]  /*3f9f0*/  STL [R1+0x1d84], R9 ;  /* 0x001d840901007387 */ /* 0x0003e20000100800 */
[----:B------:R-:W-:-:S03]  /*3fa00*/  FADD R2, R10, R11 ;  /* 0x0000000b0a027221 */ /* 0x000fc60000000000 */
[----:B------:R-:W2:Y:S04]  /*3fa10*/  LDL R16, [R1+0xcc] ;  /* 0x0000cc0001107983 */ /* 0x000ea80000100800 */
[----:B0-----:R-:W3:Y:S04]  /*3fa20*/  LDL R8, [R1+0xb0] ;  /* 0x0000b00001087983 */ /* 0x001ee80000100800 */
[----:B-1----:R-:W4:Y:S04]  /*3fa30*/  LDL R9, [R1+0xe4] ;  /* 0x0000e40001097983 */ /* 0x002f280000100800 */
[----:B------:R-:W4:Y:S04]  /*3fa40*/  LDL R22, [R1+0x94] ;  /* 0x0000940001167983 */ /* 0x000f280000100800 */
[----:B------:R-:W4:Y:S04]  /*3fa50*/  LDL R27, [R1+0x78] ;  /* 0x00007800011b7983 */ /* 0x000f280000100800 */
[----:B------:R-:W4:Y:S04]  /*3fa60*/  LDL R19, [R1+0x64] ;  /* 0x0000640001137983 */ /* 0x000f280000100800 */
[----:B------:R-:W4:Y:S04]  /*3fa70*/  LDL R25, [R1+0x108] ;  /* 0x0001080001197983 */ /* 0x000f280000100800 */
[----:B------:R-:W4:Y:S04]  /*3fa80*/  LDL R21, [R1+0xe0] ;  /* 0x0000e00001157983 */ /* 0x000f280000100800 */
[----:B------:R-:W4:Y:S04]  /*3fa90*/  LDL R28, [R1+0xc8] ;  /* 0x0000c800011c7983 */ /* 0x000f280000100800 */
[----:B------:R-:W4:Y:S04]  /*3faa0*/  LDL R20, [R1+0xac] ;  /* 0x0000ac0001147983 */ /* 0x000f280000100800 */
[----:B------:R-:W4:Y:S04]  /*3fab0*/  LDL R29, [R1+0xdc] ;  /* 0x0000dc00011d7983 */ /* 0x000f280000100800 */
[----:B------:R0:W-:Y:S01]  /*3fac0*/  STL [R1+0x1d8c], R10 ;  /* 0x001d8c0a01007387 */ /* 0x0001e20000100800 */
[----:B------:R-:W-:-:S03]  /*3fad0*/  FADD R5, R12, R13 ;  /* 0x0000000d0c057221 */ /* 0x000fc60000000000 */
[----:B0-----:R-:W4:Y:S04]  /*3fae0*/  LDL R10, [R1+0x110] ;  /* 0x00011000010a7983 */ /* 0x001f280000100800 */
[----:B------:R0:W-:Y:S04]  /*3faf0*/  STL [R1+0x1d88], R11 ;  /* 0x001d880b01007387 */ /* 0x0001e80000100800 */
[----:B0-----:R-:W4:Y:S04]  /*3fb00*/  LDL R11, [R1+0x54] ;  /* 0x00005400010b7983 */ /* 0x001f280000100800 */
[----:B------:R0:W-:Y:S04]  /*3fb10*/  STL [R1+0x1d94], R12 ;  /* 0x001d940c01007387 */ /* 0x0001e80000100800 */
[----:B0-----:R-:W4:Y:S04]  /*3fb20*/  LDL R12, [R1+0x6c] ;  /* 0x00006c00010c7983 */ /* 0x001f280000100800 */
[----:B------:R0:W-:Y:S04]  /*3fb30*/  STL [R1+0x1d90], R13 ;  /* 0x001d900d01007387 */ /* 0x0001e80000100800 */
[----:B0-----:R-:W4:Y:S01]  /*3fb40*/  LDL R13, [R1+0x7c] ;  /* 0x00007c00010d7983 */ /* 0x001f220000100800 */
[----:B------:R-:W-:-:S03]  /*3fb50*/  FADD R3, R14, R15 ;  /* 0x0000000f0e037221 */ /* 0x000fc60000000000 */
[----:B------:R0:W-:Y:S04]  /*3fb60*/  STL [R1+0x1d9c], R14 ;  /* 0x001d9c0e01007387 */ /* 0x0001e80000100800 */
[----:B0-----:R-:W4:Y:S04]  /*3fb70*/  LDL R14, [R1+0x8c] ;  /* 0x00008c00010e7983 */ /* 0x001f280000100800 */
[----:B------:R0:W-:Y:S04]  /*3fb80*/  STL [R1+0x1d98], R15 ;  /* 0x001d980f01007387 */ /* 0x0001e80000100800 */
[----:B0-----:R-:W4:Y:S01]  /*3fb90*/  LDL R15, [R1+0x104] ;  /* 0x00010400010f7983 */ /* 0x001f220000100800 */
[----:B--2---:R-:W-:-:S02]  /*3fba0*/  FADD R4, R16, R4 ;  /* 0x0000000410047221 */ /* 0x004fc40000000000 */
[----:B---3--:R-:W-:Y:S02]  /*3fbb0*/  FADD R7, R8, R7 ;  /* 0x0000000708077221 */ /* 0x008fe40000000000 */
[----:B----4-:R-:W-:Y:S02]  /*3fbc0*/  FADD R17, R9, R17 ;  /* 0x0000001109117221 */ /* 0x010fe40000000000 */
[----:B------:R-:W2:Y:S01]  /*3fbd0*/  LDL R9, [R1+0xa0] ;  /* 0x0000a00001097983 */ /* 0x000ea20000100800 */
[----:B------:R-:W-:Y:S02]  /*3fbe0*/  FADD R6, R22, R6 ;  /* 0x0000000616067221 */ /* 0x000fe40000000000 */
[----:B------:R-:W-:Y:S02]  /*3fbf0*/  FADD R0, R10, R0 ;  /* 0x000000000a007221 */ /* 0x000fe40000000000 */
[----:B------:R-:W3:Y:S01]  /*3fc00*/  LDL R10, [R1+0xbc] ;  /* 0x0000bc00010a7983 */ /* 0x000ee20000100800 */
[----:B------:R-:W-:-:S03]  /*3fc10*/  FADD R3, R11, R3 ;  /* 0x000000030b037221 */ /* 0x000fc60000000000 */
[----:B------:R-:W4:Y:S01]  /*3fc20*/  LDL R11, [R1+0xd8] ;  /* 0x0000d800010b7983 */ /* 0x000f220000100800 */
[----:B------:R-:W-:-:S03]  /*3fc30*/  FADD R5, R12, R5 ;  /* 0x000000050c057221 */ /* 0x000fc60000000000 */
[----:B------:R-:W2:Y:S01]  /*3fc40*/  LDL R12, [R1+0xf4] ;  /* 0x0000f400010c7983 */ /* 0x000ea20000100800 */
[----:B------:R-:W-:-:S03]  /*3fc50*/  FADD R2, R13, R2 ;  /* 0x000000020d027221 */ /* 0x000fc60000000000 */
[----:B------:R-:W2:Y:S04]  /*3fc60*/  LDL R13, [R1+0x88] ;  /* 0x00008800010d7983 */ /* 0x000ea80000100800 */
[----:B------:R-:W2:Y:S04]  /*3fc70*/  LDL.LU R16, [R1+0x1e18] ;  /* 0x001e180001107983 */ /* 0x000ea80000300800 */
[----:B------:R-:W2:Y:S04]  /*3fc80*/  LDL R8, [R1+0x68] ;  /* 0x0000680001087983 */ /* 0x000ea80000100800 */
[----:B------:R-:W2:Y:S01]  /*3fc90*/  LDL.LU R22, [R1+0x1e14] ;  /* 0x001e140001167983 */ /* 0x000ea20000300800 */
[----:B------:R-:W-:-:S02]  /*3fca0*/  FADD R2, R27, R2 ;  /* 0x000000021b027221 */ /* 0x000fc40000000000 */
[----:B------:R-:W-:Y:S01]  /*3fcb0*/  FADD R5, R19, R5 ;  /* 0x0000000513057221 */ /* 0x000fe20000000000 */
[----:B------:R-:W3:Y:S01]  /*3fcc0*/  LDL R27, [R1+0xf0] ;  /* 0x0000f000011b7983 */ /* 0x000ee20000100800 */
[----:B------:R-:W-:-:S03]  /*3fcd0*/  FADD R0, R25, R0 ;  /* 0x0000000019007221 */ /* 0x000fc60000000000 */
[----:B------:R-:W3:Y:S01]  /*3fce0*/  LDL.LU R19, [R1+0x1e10] ;  /* 0x001e100001137983 */ /* 0x000ee20000300800 */
[----:B------:R-:W-:Y:S02]  /*3fcf0*/  FADD R17, R21, R17 ;  /* 0x0000001115117221 */ /* 0x000fe40000000000 */
[----:B------:R-:W-:Y:S02]  /*3fd00*/  FADD R4, R28, R4 ;  /* 0x000000041c047221 */ /* 0x000fe40000000000 */
[----:B--2---:R-:W-:Y:S02]  /*3fd10*/  FADD R3, R22, R3 ;  /* 0x0000000316037221 */ /* 0x004fe40000000000 */
[----:B------:R-:W2:Y:S04]  /*3fd20*/  LDL.LU R22, [R1+0x1e0c] ;  /* 0x001e0c0001167983 */ /* 0x000ea80000300800 */
[----:B------:R-:W2:Y:S04]  /*3fd30*/  LDL.LU R25, [R1+0x1e08] ;  /* 0x001e080001197983 */ /* 0x000ea80000300800 */
[----:B------:R-:W3:Y:S04]  /*3fd40*/  LDL.LU R21, [R1+0x1e04] ;  /* 0x001e040001157983 */ /* 0x000ee80000300800 */
[----:B------:R-:W3:Y:S01]  /*3fd50*/  LDL.LU R28, [R1+0x1e00] ;  /* 0x001e0000011c7983 */ /* 0x000ee20000300800 */
[----:B------:R-:W-:-:S03]  /*3fd60*/  FADD R7, R20, R7 ;  /* 0x0000000714077221 */ /* 0x000fc60000000000 */
[----:B------:R-:W4:Y:S01]  /*3fd70*/  LDL.LU R20, [R1+0x1dfc] ;  /* 0x001dfc0001147983 */ /* 0x000f220000300800 */
[----:B------:R-:W-:Y:S02]  /*3fd80*/  FADD R3, R16, R3 ;  /* 0x0000000310037221 */ /* 0x000fe40000000000 */
[----:B--2---:R-:W-:Y:S02]  /*3fd90*/  FADD R5, R25, R5 ;  /* 0x0000000519057221 */ /* 0x004fe40000000000 */
[----:B---3--:R-:W-:Y:S02]  /*3fda0*/  FADD R2, R28, R2 ;  /* 0x000000021c027221 */ /* 0x008fe40000000000 */
[----:B------:R-:W2:Y:S04]  /*3fdb0*/  LDL.LU R28, [R1+0x1df8] ;  /* 0x001df800011c7983 */ /* 0x000ea80000300800 */
[----:B------:R-:W3:Y:S04]  /*3fdc0*/  LDL.LU R25, [R1+0x1df4] ;  /* 0x001df40001197983 */ /* 0x000ee80000300800 */
[----:B------:R-:W4:Y:S01]  /*3fdd0*/  LDL.LU R16, [R1+0x1df0] ;  /* 0x001df00001107983 */ /* 0x000f220000300800 */
[----:B------:R-:W-:-:S02]  /*3fde0*/  FADD R6, R14, R6 ;  /* 0x000000060e067221 */ /* 0x000fc40000000000 */
[----:B------:R-:W-:Y:S02]  /*3fdf0*/  FADD R17, R29, R17 ;  /* 0x000000111d117221 */ /* 0x000fe40000000000 */
[----:B------:R-:W4:Y:S01]  /*3fe00*/  LDL R29, [R1+0x88c] ;  /* 0x00088c00011d7983 */ /* 0x000f220000100800 */
[----:B------:R-:W-:Y:S02]  /*3fe10*/  FADD R6, R13, R6 ;  /* 0x000000060d067221 */ /* 0x000fe40000000000 */
[----:B------:R-:W-:Y:S02]  /*3fe20*/  FADD R2, R21, R2 ;  /* 0x0000000215027221 */ /* 0x000fe40000000000 */
[----:B------:R-:W-:Y:S02]  /*3fe30*/  FADD R5, R22, R5 ;  /* 0x0000000516057221 */ /* 0x000fe40000000000 */
[----:B------:R-:W-:Y:S02]  /*3fe40*/  FADD R3, R23, R3 ;  /* 0x0000000317037221 */ /* 0x000fe40000000000 */
[----:B------:R-:W-:-:S02]  /*3fe50*/  FADD R5, R19, R5 ;  /* 0x0000000513057221 */ /* 0x000fc40000000000 */
[----:B------:R-:W-:Y:S01]  /*3fe60*/  FADD R3, R18, R3 ;  /* 0x0000000312037221 */ /* 0x000fe20000000000 */
[----:B------:R-:W0:Y:S01]  /*3fe70*/  S2R R14, SR_TID.X ;  /* 0x00000000000e7919 */ /* 0x000e220000002100 */
[----:B--2---:R-:W-:Y:S02]  /*3fe80*/  FADD R6, R28, R6 ;  /* 0x000000061c067221 */ /* 0x004fe40000000000 */
[----:B---3--:R-:W-:Y:S02]  /*3fe90*/  FADD R7, R25, R7 ;  /* 0x0000000719077221 */ /* 0x008fe40000000000 */
[----:B------:R-:W2:Y:S01]  /*3fea0*/  LDL.LU R25, [R1+0x14] ;  /* 0x0000140001197983 */ /* 0x000ea20000300800 */
[----:B----4-:R-:W-:-:S03]  /*3feb0*/  FADD R16, R16, R4 ;  /* 0x0000000410107221 */ /* 0x010fc60000000000 */
[----:B------:R-:W3:Y:S04]  /*3fec0*/  LDL.LU R21, [R1+0x1dec] ;  /* 0x001dec0001157983 */ /* 0x000ee80000300800 */
[----:B------:R-:W4:Y:S01]  /*3fed0*/  LDL.LU R22, [R1+0x1de8] ;  /* 0x001de80001167983 */ /* 0x000f220000300800 */
[----:B------:R-:W-:-:S03]  /*3fee0*/  FADD R16, R10, R16 ;  /* 0x000000100a107221 */ /* 0x000fc60000000000 */
[----:B------:R-:W2:Y:S04]  /*3fef0*/  LDL.LU R23, [R1+0x1de4] ;  /* 0x001de40001177983 */ /* 0x000ea80000300800 */
[----:B------:R-:W2:Y:S04]  /*3ff00*/  LDL.LU R28, [R1+0x168] ;  /* 0x00016800011c7983 */ /* 0x000ea80000300800 */
[----:B------:R-:W2:Y:S04]  /*3ff10*/  LDL.LU R19, [R1+0x1de0] ;  /* 0x001de00001137983 */ /* 0x000ea80000300800 */
[----:B------:R-:W2:Y:S04]  /*3ff20*/  LDL.LU R18, [R1+0x1ddc] ;  /* 0x001ddc0001127983 */ /* 0x000ea80000300800 */
[----:B------:R-:W2:Y:S01]  /*3ff30*/  LDL R10, [R1+0x4c4] ;  /* 0x0004c400010a7983 */ /* 0x000ea20000100800 */
[----:B0-----:R-:W-:-:S05]  /*3ff40*/  LOP3.LUT R14, R14, 0x1c, RZ, 0xc0, !PT ;  /* 0x0000001c0e0e7812 */ /* 0x001fca00078ec0ff */
[----:B------:R-:W2:Y:S01]  /*3ff50*/  LDS R4, [R14.X4+0x10780] ;  /* 0x010780000e047984 */ /* 0x000ea20000004800 */
[----:B------:R-:W-:Y:S02]  /*3ff60*/  FADD R2, R8, R2 ;  /* 0x0000000208027221 */ /* 0x000fe40000000000 */
[----:B------:R-:W0:Y:S01]  /*3ff70*/  MUFU.EX2 R8, R24 ;  /* 0x0000001800087308 */ /* 0x000e220000000800 */
[----:B------:R-:W-:Y:S02]  /*3ff80*/  FADD R0, R15, R0 ;  /* 0x000000000f007221 */ /* 0x000fe40000000000 */
[----:B------:R-:W-:Y:S02]  /*3ff90*/  FADD R7, R9, R7 ;  /* 0x0000000709077221 */ /* 0x000fe40000000000 */
[----:B------:R-:W-:Y:S01]  /*3ffa0*/  FADD R0, R12, R0 ;  /* 0x000000000c007221 */ /* 0x000fe20000000000 */
[----:B------:R-:W3:Y:S01]  /*3ffb0*/  LDL.LU R9, [R1+0x300] ;  /* 0x0003000001097983 */ /* 0x000ee20000300800 */
[----:B------:R-:W-:-:S02]  /*3ffc0*/  FADD R17, R11, R17 ;  /* 0x000000110b117221 */ /* 0x000fc40000000000 */
[----:B------:R-:W-:Y:S01]  /*3ffd0*/  FADD R0, R27, R0 ;  /* 0x000000001b007221 */ /* 0x000fe20000000000 */
[----:B------:R-:W4:Y:S04]  /*3ffe0*/  LDL.LU R13, [R1+0x18c] ;  /* 0x00018c00010d7983 */ /* 0x000f280000300800 */
[----:B------:R-:W4:Y:S04]  /*3fff0*/  LDL.LU R11, [R1+0x188] ;  /* 0x00018800010b7983 */ /* 0x000f280000300800 */
[----:B0-----:R-:W-:Y:S04]  /*40000*/  STL [R1+0x6f8], R8 ;  /* 0x0006f80801007387 */ /* 0x001fe80000100800 */
[----:B------:R-:W-:Y:S01]  /*40010*/  STL [R1+0x1da0], R8 ;  /* 0x001da00801007387 */ /* 0x000fe20000100800 */
[----:B------:R-:W-:Y:S01]  /*40020*/  FADD R20, R20, R6 ;  /* 0x0000000614147221 */ /* 0x000fe20000000000 */
[----:B------:R-:W-:Y:S02]  /*40030*/  BSSY B0, `(.L_x_18) ;  /* 0x0000116000007945 */ /* 0x000fe40003800000 */
[----:B------:R-:W-:Y:S01]  /*40040*/  BAR.SYNC.DEFER_BLOCKING 0x0 ;  /* 0x0000000000007b1d */ /* 0x000fe20000010000 */
[----:B--2---:R-:W-:-:S05]  /*40050*/  FMNMX R27, R4, R10, !PT ;  /* 0x0000000a041b7209 */ /* 0x004fca0007800000 */
[----:B------:R-:W-:Y:S04]  /*40060*/  STL [R1+0x67c], R27 ;  /* 0x00067c1b01007387 */ /* 0x000fe80000100800 */
[----:B------:R-:W2:Y:S01]  /*40070*/  LDL.LU R10, [R1+0x170] ;  /* 0x00017000010a7983 */ /* 0x000ea20000300800 */
[----:B------:R-:W-:Y:S02]  /*40080*/  FADD R23, R23, R17 ;  /* 0x0000001117177221 */ /* 0x000fe40000000000 */
[----:B------:R-:W-:Y:S02]  /*40090*/  FADD R17, R29, R3 ;  /* 0x000000031d117221 */ /* 0x000fe40000000000 */
[----:B------:R-:W2:Y:S01]  /*400a0*/  LDL.LU R29, [R1+0x184] ;  /* 0x00018400011d7983 */ /* 0x000ea20000300800 */
[----:B---3--:R-:W-:-:S03]  /*400b0*/  FADD R21, R21, R7 ;  /* 0x0000000715157221 */ /* 0x008fc60000000000 */
[----:B------:R-:W0:Y:S01]  /*400c0*/  SHFL.BFLY PT, R7, R0, 0x2, 0x1f ;  /* 0x0c401f0000077f89 */ /* 0x000e2200000e0000 */
[----:B------:R-:W-:Y:S02]  /*400d0*/  FADD R19, R19, R2 ;  /* 0x0000000213137221 */ /* 0x000fe40000000000 */
[----:B------:R-:W-:Y:S01]  /*400e0*/  FADD R18, R18, R5 ;  /* 0x0000000512127221 */ /* 0x000fe20000000000 */
[----:B------:R-:W-:Y:S01]  /*400f0*/  SHFL.BFLY PT, R2, R23, 0x2, 0x1f ;  /* 0x0c401f0017027f89 */ /* 0x000fe200000e0000 */
[----:B----4-:R-:W-:-:S03]  /*40100*/  FADD R22, R22, R16 ;  /* 0x0000001016167221 */ /* 0x010fc60000000000 */
[----:B------:R-:W1:Y:S04]  /*40110*/  SHFL.BFLY PT, R5, R21, 0x2, 0x1f ;  /* 0x0c401f0015057f89 */ /* 0x000e6800000e0000 */
[----:B------:R-:W3:Y:S01]  /*40120*/  SHFL.BFLY PT, R16, R19, 0x2, 0x1f ;  /* 0x0c401f0013107f89 */ /* 0x000ee200000e0000 */
[----:B------:R-:W-:-:S03]  /*40130*/  FADD R25, R25, -R26 ;  /* 0x8000001a19197221 */ /* 0x000fc60000000000 */
[----:B------:R-:W4:Y:S01]  /*40140*/  SHFL.BFLY PT, R26, R18, 0x2, 0x1f ;  /* 0x0c401f00121a7f89 */ /* 0x000f2200000e0000 */
[----:B------:R-:W-:Y:S02]  /*40150*/  FMUL R4, R25, 1.4426950216293334961 ;  /* 0x3fb8aa3b19047820 */ /* 0x000fe40000400000 */
[----:B0-----:R-:W-:Y:S02]  /*40160*/  FADD R0, R0, R7 ;  /* 0x0000000700007221 */ /* 0x001fe40000000000 */
[----:B------:R-:W-:Y:S02]  /*40170*/  FADD R7, R28, -R27 ;  /* 0x8000001b1c077221 */ /* 0x000fe40000000000 */
[----:B------:R0:W4:Y:S01]  /*40180*/  MUFU.EX2 R28, R4 ;  /* 0x00000004001c7308 */ /* 0x0001220000000800 */
[----:B------:R-:W4:Y:S01]  /*40190*/  SHFL.BFLY PT, R24, R17, 0x2, 0x1f ;  /* 0x0c401f0011187f89 */ /* 0x000f2200000e0000 */
[----:B-1----:R-:W-:Y:S02]  /*401a0*/  FADD R5, R21, R5 ;  /* 0x0000000515057221 */ /* 0x002fe40000000000 */
[----:B------:R-:W-:-:S02]  /*401b0*/  FADD R21, R9, -R27 ;  /* 0x8000001b09157221 */ /* 0x000fc40000000000 */
[----:B0-----:R-:W-:Y:S02]  /*401c0*/  FADD R4, R23, R2 ;  /* 0x0000000217047221 */ /* 0x001fe40000000000 */
[----:B------:R-:W-:Y:S02]  /*401d0*/  FMUL R2, R7, 1.4426950216293334961 ;  /* 0x3fb8aa3b07027820 */ /* 0x000fe40000400000 */
[----:B---3--:R-:W-:Y:S02]  /*401e0*/  FADD R7, R19, R16 ;  /* 0x0000001013077221 */ /* 0x008fe40000000000 */
[--C-:B------:R-:W-:Y:S01]  /*401f0*/  FADD R19, R13, -R27.reuse ;  /* 0x8000001b0d137221 */ /* 0x100fe20000000000 */
[----:B------:R0:W1:Y:S01]  /*40200*/  MUFU.EX2 R12, R2 ;  /* 0x00000002000c7308 */ /* 0x0000620000000800 */
[----:B------:R-:W-:Y:S02]  /*40210*/  FADD R16, R11, -R27 ;  /* 0x8000001b0b107221 */ /* 0x000fe40000000000 */
[----:B------:R-:W-:-:S02]  /*40220*/  FMUL R19, R19, 1.4426950216293334961 ;  /* 0x3fb8aa3b13137820 */ /* 0x000fc40000400000 */
[----:B------:R-:W-:Y:S02]  /*40230*/  FMUL R16, R16, 1.4426950216293334961 ;  /* 0x3fb8aa3b10107820 */ /* 0x000fe40000400000 */
[----:B0-----:R-:W-:Y:S01]  /*40240*/  FMUL R2, R21, 1.4426950216293334961 ;  /* 0x3fb8aa3b15027820 */ /* 0x001fe20000400000 */
[----:B------:R-:W-:Y:S01]  /*40250*/  MUFU.EX2 R8, R19 ;  /* 0x0000001300087308 */ /* 0x000fe20000000800 */
[----:B----4-:R-:W-:Y:S01]  /*40260*/  FADD R18, R18, R26 ;  /* 0x0000001a12127221 */ /* 0x010fe20000000000 */
[----:B------:R-:W-:Y:S06]  /*40270*/  STL [R1+0x6f0], R28 ;  /* 0x0006f01c01007387 */ /* 0x000fec0000100800 */
[----:B------:R-:W0:Y:S01]  /*40280*/  MUFU.EX2 R13, R2 ;  /* 0x00000002000d7308 */ /* 0x000e220000000800 */
[----:B------:R-:W-:Y:S04]  /*40290*/  STL [R1+0x1da4], R28 ;  /* 0x001da41c01007387 */ /* 0x000fe80000100800 */
[----:B------:R-:W3:Y:S01]  /*402a0*/  LDL.LU R9, [R1+0x18] ;  /* 0x0000180001097983 */ /* 0x000ee20000300800 */
[----:B------:R-:W-:-:S03]  /*402b0*/  FADD R17, R17, R24 ;  /* 0x0000001811117221 */ /* 0x000fc60000000000 */
[----:B-1----:R-:W-:Y:S04]  /*402c0*/  STL [R1+0x638], R12 ;  /* 0x0006380c01007387 */ /* 0x002fe80000100800 */
[----:B0-----:R-:W-:Y:S04]  /*402d0*/  STL [R1+0x628], R13 ;  /* 0x0006280d01007387 */ /* 0x001fe80000100800 */
[----:B------:R-:W-:Y:S01]  /*402e0*/  STL [R1+0x6c0], R8 ;  /* 0x0006c00801007387 */ /* 0x000fe20000100800 */
[--C-:B--2---:R-:W-:Y:S02]  /*402f0*/  FADD R26, R10, -R27.reuse ;  /* 0x8000001b0a1a7221 */ /* 0x104fe40000000000 */
[----:B------:R-:W0:Y:S01]  /*40300*/  MUFU.EX2 R10, R16 ;  /* 0x00000010000a7308 */ /* 0x000e220000000800 */
[----:B------:R-:W-:Y:S01]  /*40310*/  FADD R24, R29, -R27 ;  /* 0x8000001b1d187221 */ /* 0x000fe20000000000 */
[----:B0-----:R-:W-:Y:S04]  /*40320*/  STL [R1+0x6b8], R10 ;  /* 0x0006b80a01007387 */ /* 0x001fe80000100800 */
[----:B------:R-:W2:Y:S04]  /*40330*/  LDL.LU R29, [R1+0x304] ;  /* 0x00030400011d7983 */ /* 0x000ea80000300800 */
[----:B------:R-:W0:Y:S04]  /*40340*/  SHFL.BFLY PT, R6, R22, 0x2, 0x1f ;  /* 0x0c401f0016067f89 */ /* 0x000e2800000e0000 */
[----:B------:R-:W1:Y:S04]  /*40350*/  SHFL.BFLY PT, R3, R20, 0x2, 0x1f ;  /* 0x0c401f0014037f89 */ /* 0x000e6800000e0000 */
[----:B------:R-:W4:Y:S04]  /*40360*/  SHFL.BFLY PT, R2, R0, 0x1, 0x1f ;  /* 0x0c201f0000027f89 */ /* 0x000f2800000e0000 */
[----:B------:R-:W4:Y:S01]  /*40370*/  SHFL.BFLY PT, R25, R4, 0x1, 0x1f ;  /* 0x0c201f0004197f89 */ /* 0x000f2200000e0000 */
[----:B------:R-:W-:-:S03]  /*40380*/  FMUL R26, R26, 1.4426950216293334961 ;  /* 0x3fb8aa3b1a1a7820 */ /* 0x000fc60000400000 */
[----:B------:R-:W-:Y:S01]  /*40390*/  SHFL.BFLY PT, R21, R5, 0x1, 0x1f ;  /* 0x0c201f0005157f89 */ /* 0x000fe200000e0000 */
[----:B0-----:R-:W-:Y:S02]  /*403a0*/  FADD R6, R22, R6 ;  /* 0x0000000616067221 */ /* 0x001fe40000000000 */
[----:B-1----:R-:W-:-:S03]  /*403b0*/  FADD R3, R20, R3 ;  /* 0x0000000314037221 */ /* 0x002fc60000000000 */
[----:B------:R-:W0:Y:S01]  /*403c0*/  SHFL.BFLY PT, R20, R6, 0x1, 0x1f ;  /* 0x0c201f0006147f89 */ /* 0x000e2200000e0000 */
[----:B------:R-:W1:Y:S03]  /*403d0*/  MUFU.EX2 R10, R26 ;  /* 0x0000001a000a7308 */ /* 0x000e660000000800 */
[----:B------:R-:W0:Y:S01]  /*403e0*/  SHFL.BFLY PT, R22, R3, 0x1, 0x1f ;  /* 0x0c201f0003167f89 */ /* 0x000e2200000e0000 */
[----:B----4-:R-:W-:-:S03]  /*403f0*/  FADD R2, R0, R2 ;  /* 0x0000000200027221 */ /* 0x010fc60000000000 */
[----:B------:R-:W4:Y:S01]  /*40400*/  SHFL.BFLY PT, R23, R7, 0x1, 0x1f ;  /* 0x0c201f0007177f89 */ /* 0x000f2200000e0000 */
[----:B------:R-:W-:Y:S02]  /*40410*/  FADD R0, R4, R25 ;  /* 0x0000001904007221 */ /* 0x000fe40000000000 */
[----:B------:R-:W-:Y:S01]  /*40420*/  FMUL R4, R24, 1.4426950216293334961 ;  /* 0x3fb8aa3b18047820 */ /* 0x000fe20000400000 */
[----:B------:R-:W3:Y:S04]  /*40430*/  SHFL.BFLY PT, R19, R18, 0x1, 0x1f ;  /* 0x0c201f0012137f89 */ /* 0x000ee800000e0000 */
[----:B-1----:R1:W-:Y:S04]  /*40440*/  STL [R1+0x6b0], R10 ;  /* 0x0006b00a01007387 */ /* 0x0023e80000100800 */
[----:B------:R-:W-:Y:S04]  /*40450*/  STL [R1+0x1da8], R2 ;  /* 0x001da80201007387 */ /* 0x000fe80000100800 */
[----:B------:R0:W-:Y:S01]  /*40460*/  STL [R1+0x1dac], R0 ;  /* 0x001dac0001007387 */ /* 0x0001e20000100800 */
[----:B-1----:R1:W4:Y:S03]  /*40470*/  MUFU.EX2 R10, R4 ;  /* 0x00000004000a7308 */ /* 0x0023260000000800 */
[----:B------:R-:W4:Y:S01]  /*40480*/  SHFL.BFLY PT, R16, R17, 0x1, 0x1f ;  /* 0x0c201f0011107f89 */ /* 0x000f2200000e0000 */
[----:B0-----:R-:W-:-:S02]  /*40490*/  FADD R0, R6, R20 ;  /* 0x0000001406007221 */ /* 0x001fc40000000000 */
[----:B-1----:R-:W-:Y:S01]  /*404a0*/  FADD R4, R5, R21 ;  /* 0x0000001505047221 */ /* 0x002fe20000000000 */
[----:B------:R-:W2:Y:S01]  /*404b0*/  LDL R20, [R1+0x770] ;  /* 0x0007700001147983 */ /* 0x000ea20000100800 */
[----:B---3--:R-:W-:-:S03]  /*404c0*/  FADD R6, R9, -R27 ;  /* 0x8000001b09067221 */ /* 0x008fc60000000000 */
[----:B------:R0:W-:Y:S04]  /*404d0*/  STL [R1+0x4c], R0 ;  /* 0x00004c0001007387 */ /* 0x0001e80000100800 */
[----:B------:R-:W3:Y:S04]  /*404e0*/  LDL R24, [R1+0x77c] ;  /* 0x00077c0001187983 */ /* 0x000ee80000100800 */
[----:B------:R-:W3:Y:S04]  /*404f0*/  LDL R25, [R1+0x7ec] ;  /* 0x0007ec0001197983 */ /* 0x000ee80000100800 */
[----:B0-----:R-:W3:Y:S04]  /*40500*/  LDL R0, [R1+0x824] ;  /* 0x0008240001007983 */ /* 0x001ee80000100800 */
[----:B------:R-:W3:Y:S04]  /*40510*/  LDL R2, [R1+0x7bc] ;  /* 0x0007bc0001027983 */ /* 0x000ee80000100800 */
[----:B------:R-:W3:Y:S04]  /*40520*/  LDL R26, [R1+0x738] ;  /* 0x00073800011a7983 */ /* 0x000ee80000100800 */
[----:B------:R-:W3:Y:S04]  /*40530*/  LDL R28, [R1+0x744] ;  /* 0x00074400011c7983 */ /* 0x000ee80000100800 */
[----:B------:R-:W3:Y:S04]  /*40540*/  LDL R15, [R1+0x71c] ;  /* 0x00071c00010f7983 */ /* 0x000ee80000100800 */
[----:B------:R-:W3:Y:S04]  /*40550*/  LDL R14, [R1+0x724] ;  /* 0x00072400010e7983 */ /* 0x000ee80000100800 */
[----:B------:R-:W3:Y:S04]  /*40560*/  LDL R5, [R1+0x844] ;  /* 0x0008440001057983 */ /* 0x000ee80000100800 */
[----:B------:R-:W3:Y:S04]  /*40570*/  LDL R21, [R1+0x804] ;  /* 0x0008040001157983 */ /* 0x000ee80000100800 */
[----:B------:R0:W-:Y:S04]  /*40580*/  STL [R1+0x44], R4 ;  /* 0x0000440401007387 */ /* 0x0001e80000100800 */
[----:B------:R-:W3:Y:S01]  /*40590*/  LDL R11, [R1+0x784] ;  /* 0x00078400010b7983 */ /* 0x000ee20000100800 */
[----:B0-----:R-:W-:-:S02]  /*405a0*/  FADD R4, R3, R22 ;  /* 0x0000001603047221 */ /* 0x001fc40000000000 */
[----:B------:R-:W-:Y:S02]  /*405b0*/  FMUL R3, R6, 1.4426950216293334961 ;  /* 0x3fb8aa3b06037820 */ /* 0x000fe40000400000 */
[----:B------:R-:W3:Y:S04]  /*405c0*/  LDL R6, [R1+0x7a4] ;  /* 0x0007a40001067983 */ /* 0x000ee80000100800 */
[----:B------:R0:W-:Y:S04]  /*405d0*/  STL [R1+0x38], R4 ;  /* 0x0000380401007387 */ /* 0x0001e80000100800 */
[----:B----4-:R-:W-:Y:S01]  /*405e0*/  STL [R1+0x63c], R10 ;  /* 0x00063c0a01007387 */ /* 0x010fe20000100800 */
[----:B0-----:R-:W-:-:S03]  /*405f0*/  FADD R4, R7, R23 ;  /* 0x0000001707047221 */ /* 0x001fc60000000000 */
[----:B------:R0:W-:Y:S01]  /*40600*/  STL [R1+0x1db0], R10 ;  /* 0x001db00a01007387 */ /* 0x0001e20000100800 */
[----:B------:R1:W4:Y:S03]  /*40610*/  MUFU.EX2 R22, R3 ;  /* 0x0000000300167308 */ /* 0x0003260000000800 */
[----:B------:R-:W3:Y:S04]  /*40620*/  LDL R7, [R1+0x7d4] ;  /* 0x0007d40001077983 */ /* 0x000ee80000100800 */
[----:B------:R-:W3:Y:S04]  /*40630*/  LDL R23, [R1+0x7dc] ;  /* 0x0007dc0001177983 */ /* 0x000ee80000100800 */
[----:B0-----:R-:W3:Y:S01]  /*40640*/  LDL R10, [R1+0x798] ;  /* 0x00079800010a7983 */ /* 0x001ee20000100800 */
[----:B------:R-:W-:-:S03]  /*40650*/  FADD R19, R18, R19 ;  /* 0x0000001312137221 */ /* 0x000fc60000000000 */
[----:B------:R2:W-:Y:S04]  /*40660*/  STL [R1+0x34], R4 ;  /* 0x0000340401007387 */ /* 0x0005e80000100800 */
[----:B------:R-:W3:Y:S01]  /*40670*/  LDL R9, [R1+0x87c] ;  /* 0x00087c0001097983 */ /* 0x000ee20000100800 */
[----:B------:R-:W-:Y:S02]  /*40680*/  FADD R17, R17, R16 ;  /* 0x0000001011117221 */ /* 0x000fe40000000000 */
[----:B--2---:R-:W-:Y:S02]  /*40690*/  FADD R4, R29, -R27 ;  /* 0x8000001b1d047221 */ /* 0x004fe40000000000 */
[----:B------:R-:W2:Y:S04]  /*406a0*/  LDL.LU R27, [R1+0x1dd8] ;  /* 0x001dd800011b7983 */ /* 0x000ea80000300800 */
[----:B-1----:R-:W2:Y:S04]  /*406b0*/  LDL R3, [R1+0x7fc] ;  /* 0x0007fc0001037983 */ /* 0x002ea80000100800 */
[----:B------:R-:W2:Y:S04]  /*406c0*/  LDL R29, [R1+0x84c] ;  /* 0x00084c00011d7983 */ /* 0x000ea80000100800 */
[----:B------:R-:W2:Y:S04]  /*406d0*/  LDL R18, [R1+0x884] ;  /* 0x0008840001127983 */ /* 0x000ea80000100800 */
[----:B------:R0:W-:Y:S04]  /*406e0*/  STL [R1+0x30], R19 ;  /* 0x0000301301007387 */ /* 0x0001e80000100800 */
[----:B------:R-:W2:Y:S04]  /*406f0*/  LDL R16, [R1+0x838] ;  /* 0x0008380001107983 */ /* 0x000ea80000100800 */
[----:B0-----:R-:W2:Y:S01]  /*40700*/  LDL R19, [R1+0x854] ;  /* 0x0008540001137983 */ /* 0x001ea20000100800 */
[----:B------:R-:W-:-:S03]  /*40710*/  FMUL R4, R4, 1.4426950216293334961 ;  /* 0x3fb8aa3b04047820 */ /* 0x000fc60000400000 */
[----:B------:R0:W-:Y:S04]  /*40720*/  STL [R1+0x2c], R17 ;  /* 0x00002c1101007387 */ /* 0x0001e80000100800 */
[----:B----4-:R-:W-:Y:S04]  /*40730*/  STL [R1+0x630], R22 ;  /* 0x0006301601007387 */ /* 0x010fe80000100800 */
[----:B------:R-:W-:Y:S01]  /*40740*/  STL [R1+0x1db4], R22 ;  /* 0x001db41601007387 */ /* 0x000fe20000100800 */
[----:B---3--:R-:W-:-:S04]  /*40750*/  FADD R6, R6, R10 ;  /* 0x0000000a06067221 */ /* 0x008fc80000000000 */
[----:B------:R-:W-:Y:S02]  /*40760*/  FADD R6, R25, R6 ;  /* 0x0000000619067221 */ /* 0x000fe40000000000 */
[----:B--2---:R-:W-:Y:S02]  /*40770*/  FADD R3, R21, R3 ;  /* 0x0000000315037221 */ /* 0x004fe40000000000 */
[----:B------:R1:W2:Y:S02]  /*40780*/  MUFU.EX2 R21, R4 ;  /* 0x0000000400157308 */ /* 0x0002a40000000800 */
[----:B-1----:R-:W-:Y:S02]  /*40790*/  FADD R4, R23, R7 ;  /* 0x0000000717047221 */ /* 0x002fe40000000000 */
[----:B------:R-:W-:Y:S02]  /*407a0*/  FADD R5, R5, R16 ;  /* 0x0000001005057221 */ /* 0x000fe40000000000 */
[----:B------:R-:W-:-:S02]  /*407b0*/  FADD R16, R0, R4 ;  /* 0x0000000400107221 */ /* 0x000fc40000000000 */
[----:B0-----:R-:W-:Y:S02]  /*407c0*/  FADD R17, R19, R3 ;  /* 0x0000000313117221 */ /* 0x001fe40000000000 */
[----:B------:R-:W-:Y:S02]  /*407d0*/  FADD R3, R24, R20 ;  /* 0x0000001418037221 */ /* 0x000fe40000000000 */
[----:B------:R-:W-:Y:S02]  /*407e0*/  FADD R18, R18, R5 ;  /* 0x0000000512127221 */ /* 0x000fe40000000000 */
[----:B------:R-:W-:Y:S02]  /*407f0*/  FADD R4, R2, R3 ;  /* 0x0000000302047221 */ /* 0x000fe40000000000 */
[----:B------:R-:W-:Y:S02]  /*40800*/  FADD R5, R14, R15 ;  /* 0x0000000f0e057221 */ /* 0x000fe40000000000 */
[----:B------:R-:W-:-:S02]  /*40810*/  FADD R3, R12, R13 ;  /* 0x0000000d0c037221 */ /* 0x000fc40000000000 */
[----:B------:R-:W-:Y:S01]  /*40820*/  FADD R5, R27, R5 ;  /* 0x000000051b057221 */ /* 0x000fe20000000000 */
[----:B--2---:R-:W-:Y:S01]  /*40830*/  STL [R1+0x620], R21 ;  /* 0x0006201501007387 */ /* 0x004fe20000100800 */
[----:B------:R-:W-:Y:S02]  /*40840*/  FADD R3, R8, R3 ;  /* 0x0000000308037221 */ /* 0x000fe40000000000 */
[----:B------:R-:W-:Y:S01]  /*40850*/  FADD R18, R9, R18 ;  /* 0x0000001209127221 */ /* 0x000fe20000000000 */
[----:B------:R-:W-:Y:S01]  /*40860*/  STL [R1+0x1db8], R21 ;  /* 0x001db81501007387 */ /* 0x000fe20000100800 */
[----:B------:R-:W-:-:S03]  /*40870*/  FADD R17, R29, R17 ;  /* 0x000000111d117221 */ /* 0x000fc60000000000 */
[----:B------:R-:W2:Y:S01]  /*40880*/  LDL R27, [R1+0x81c] ;  /* 0x00081c00011b7983 */ /* 0x000ea20000100800 */
[----:B------:R-:W-:-:S03]  /*40890*/  FADD R7, R28, R26 ;  /* 0x0000001a1c077221 */ /* 0x000fc60000000000 */
[----:B------:R0:W-:Y:S04]  /*408a0*/  STL [R1+0x1dd4], R5 ;  /* 0x001dd40501007387 */ /* 0x0001e80000100800 */
[----:B------:R1:W-:Y:S04]  /*408b0*/  STL [R1+0x1dd0], R3 ;  /* 0x001dd00301007387 */ /* 0x0003e80000100800 */
[----:B------:R3:W-:Y:S04]  /*408c0*/  STL [R1+0x1dcc], R18 ;  /* 0x001dcc1201007387 */ /* 0x0007e80000100800 */
[----:B------:R-:W4:Y:S04]  /*408d0*/  LDL R25, [R1+0x7e4] ;  /* 0x0007e40001197983 */ /* 0x000f280000100800 */
[----:B------:R-:W2:Y:S04]  /*408e0*/  LDL R26, [R1+0x7b4] ;  /* 0x0007b400011a7983 */ /* 0x000ea80000100800 */
[----:B0-----:R-:W2:Y:S04]  /*408f0*/  LDL R5, [R1+0x778] ;  /* 0x0007780001057983 */ /* 0x001ea80000100800 */
[----:B-1----:R-:W2:Y:S04]  /*40900*/  LDL R3, [R1+0x74c] ;  /* 0x00074c0001037983 */ /* 0x002ea80000100800 */
[----:B---3--:R-:W3:Y:S04]  /*40910*/  LDL R18, [R1+0x6b8] ;  /* 0x0006b80001127983 */ /* 0x008ee80000100800 */
[----:B------:R0:W-:Y:S04]  /*40920*/  STL [R1+0x1dc8], R17 ;  /* 0x001dc81101007387 */ /* 0x0001e80000100800 */
[----:B------:R-:W2:Y:S04]  /*40930*/  LDL R21, [R1+0x7b0] ;  /* 0x0007b00001157983 */ /* 0x000ea80000100800 */
[----:B0-----:R-:W3:Y:S04]  /*40940*/  LDL R17, [R1+0x878] ;  /* 0x0008780001117983 */ /* 0x001ee80000100800 */
[----:B--2---:R0:W-:Y:S04]  /*40950*/  STL [R1+0x1dbc], R21 ;  /* 0x001dbc1501007387 */ /* 0x0041e80000100800 */
[----:B0-----:R-:W2:Y:S01]  /*40960*/  LDL R21, [R1+0x7e0] ;  /* 0x0007e00001157983 */ /* 0x001ea20000100800 */
[----:B------:R-:W-:-:S03]  /*40970*/  FADD R7, R11, R7 ;  /* 0x000000070b077221 */ /* 0x000fc60000000000 */
[----:B--2---:R0:W-:Y:S04]  /*40980*/  STL [R1+0x1dc0], R21 ;  /* 0x001dc01501007387 */ /* 0x0041e80000100800 */
[----:B0-----:R-:W2:Y:S01]  /*40990*/  LDL R21, [R1+0x818] ;  /* 0x0008180001157983 */ /* 0x001ea20000100800 */
[----:B------:R-:W-:Y:S02]  /*409a0*/  FADD R16, R27, R16 ;  /* 0x000000101b107221 */ /* 0x000fe40000000000 */
[----:B----4-:R-:W-:Y:S02]  /*409b0*/  FADD R6, R25, R6 ;  /* 0x0000000619067221 */ /* 0x010fe40000000000 */
[----:B------:R-:W-:Y:S02]  /*409c0*/  FADD R4, R26, R4 ;  /* 0x000000041a047221 */ /* 0x000fe40000000000 */
[----:B------:R-:W-:Y:S01]  /*409d0*/  FADD R7, R5, R7 ;  /* 0x0000000705077221 */ /* 0x000fe20000000000 */
[----:B--2---:R0:W-:Y:S04]  /*409e0*/  STL [R1+0x1dc4], R21 ;  /* 0x001dc41501007387 */ /* 0x0041e80000100800 */
[----:B------:R-:W2:Y:S04]  /*409f0*/  LDL R22, [R1+0x774] ;  /* 0x0007740001167983 */ /* 0x000ea80000100800 */
[----:B------:R-:W4:Y:S04]  /*40a00*/  LDL R10, [R1+0x748] ;  /* 0x00074800010a7983 */ /* 0x000f280000100800 */
        /* <DEDUP_REMOVED lines=19> */
[----:B------:R-:W2:Y:S02]  /*40b40*/  LDL.LU R5, [R1+0x1dd4] ;  /* 0x001dd40001057983 */ /* 0x000ea40000300800 */
[----:B--2---:R-:W-:-:S02]  /*40b50*/  FADD R5, R3, R5 ;  /* 0x0000000503057221 */ /* 0x004fc40000000000 */
[----:B------:R-:W3:Y:S02]  /*40b60*/  LDL.LU R3, [R1+0x1dd0] ;  /* 0x001dd00001037983 */ /* 0x000ee40000300800 */
[----:B---3--:R-:W-:Y:S02]  /*40b70*/  FADD R3, R18, R3 ;  /* 0x0000000312037221 */ /* 0x008fe40000000000 */
[----:B------:R-:W2:Y:S02]  /*40b80*/  LDL.LU R18, [R1+0x1dcc] ;  /* 0x001dcc0001127983 */ /* 0x000ea40000300800 */
[----:B--2---:R-:W-:Y:S02]  /*40b90*/  FADD R18, R17, R18 ;  /* 0x0000001211127221 */ /* 0x004fe40000000000 */
[----:B------:R-:W2:Y:S02]  /*40ba0*/  LDL.LU R17, [R1+0x1dc8] ;  /* 0x001dc80001117983 */ /* 0x000ea40000300800 */
[----:B--2---:R-:W-:-:S02]  /*40bb0*/  FADD R17, R21, R17 ;  /* 0x0000001115117221 */ /* 0x004fc40000000000 */
[----:B------:R-:W2:Y:S02]  /*40bc0*/  LDL.LU R21, [R1+0x1dc4] ;  /* 0x001dc40001157983 */ /* 0x000ea40000300800 */
[----:B--2---:R-:W-:Y:S02]  /*40bd0*/  FADD R16, R21, R16 ;  /* 0x0000001015107221 */ /* 0x004fe40000000000 */
[----:B------:R-:W2:Y:S02]  /*40be0*/  LDL.LU R21, [R1+0x1dc0] ;  /* 0x001dc00001157983 */ /* 0x000ea40000300800 */
[----:B--2---:R-:W-:Y:S02]  /*40bf0*/  FADD R6, R21, R6 ;  /* 0x0000000615067221 */ /* 0x004fe40000000000 */
[----:B------:R-:W2:Y:S01]  /*40c00*/  LDL.LU R21, [R1+0x1dbc] ;  /* 0x001dbc0001157983 */ /* 0x000ea20000300800 */
[----:B------:R-:W-:Y:S02]  /*40c10*/  FADD R7, R22, R7 ;  /* 0x0000000716077221 */ /* 0x000fe40000000000 */
[----:B----4-:R-:W-:-:S02]  /*40c20*/  FADD R5, R10, R5 ;  /* 0x000000050a057221 */ /* 0x010fc40000000000 */
[----:B------:R-:W-:Y:S02]  /*40c30*/  FADD R3, R0, R3 ;  /* 0x0000000300037221 */ /* 0x000fe40000000000 */
[----:B--2---:R-:W-:Y:S02]  /*40c40*/  FADD R4, R21, R4 ;  /* 0x0000000415047221 */ /* 0x004fe40000000000 */
[----:B------:R-:W2:Y:S04]  /*40c50*/  LDL.LU R21, [R1+0x1db8] ;  /* 0x001db80001157983 */ /* 0x000ea80000300800 */
[----:B------:R-:W3:Y:S04]  /*40c60*/  LDL.LU R22, [R1+0x1db4] ;  /* 0x001db40001167983 */ /* 0x000ee80000300800 */
[----:B------:R-:W4:Y:S01]  /*40c70*/  LDL.LU R10, [R1+0x1db0] ;  /* 0x001db000010a7983 */ /* 0x000f220000300800 */
[----:B------:R-:W-:-:S02]  /*40c80*/  FADD R18, R2, R18 ;  /* 0x0000001202127221 */ /* 0x000fc40000000000 */
[----:B------:R-:W-:Y:S01]  /*40c90*/  FADD R17, R28, R17 ;  /* 0x000000111c117221 */ /* 0x000fe20000000000 */
[----:B------:R0:W5:Y:S01]  /*40ca0*/  LDL.LU R0, [R1+0x1dac] ;  /* 0x001dac0001007983 */ /* 0x0001620000300800 */
[----:B------:R-:W-:-:S03]  /*40cb0*/  FADD R16, R8, R16 ;  /* 0x0000001008107221 */ /* 0x000fc60000000000 */
[----:B------:R0:W5:Y:S01]  /*40cc0*/  LDL.LU R2, [R1+0x1da8] ;  /* 0x001da80001027983 */ /* 0x0001620000300800 */
[----:B------:R-:W-:-:S03]  /*40cd0*/  FADD R6, R14, R6 ;  /* 0x000000060e067221 */ /* 0x000fc60000000000 */
[----:B------:R-:W2:Y:S01]  /*40ce0*/  LDL.LU R28, [R1+0x1da4] ;  /* 0x001da400011c7983 */ /* 0x000ea20000300800 */
[----:B------:R-:W-:-:S03]  /*40cf0*/  FADD R4, R15, R4 ;  /* 0x000000040f047221 */ /* 0x000fc60000000000 */
[----:B------:R-:W2:Y:S01]  /*40d00*/  LDL.LU R8, [R1+0x1da0] ;  /* 0x001da00001087983 */ /* 0x000ea20000300800 */
[----:B------:R-:W-:-:S03]  /*40d10*/  FADD R7, R12, R7 ;  /* 0x000000070c077221 */ /* 0x000fc60000000000 */
[----:B------:R0:W5:Y:S01]  /*40d20*/  LDL.LU R14, [R1+0x1d9c] ;  /* 0x001d9c00010e7983 */ /* 0x0001620000300800 */
[----:B------:R-:W-:-:S03]  /*40d30*/  FADD R5, R13, R5 ;  /* 0x000000050d057221 */ /* 0x000fc60000000000 */
[----:B------:R0:W5:Y:S01]  /*40d40*/  LDL.LU R15, [R1+0x1d98] ;  /* 0x001d9800010f7983 */ /* 0x0001620000300800 */
[----:B------:R-:W-:-:S03]  /*40d50*/  FADD R18, R11, R18 ;  /* 0x000000120b127221 */ /* 0x000fc60000000000 */
[----:B------:R0:W5:Y:S01]  /*40d60*/  LDL.LU R12, [R1+0x1d94] ;  /* 0x001d9400010c7983 */ /* 0x0001620000300800 */
[----:B------:R-:W-:-:S03]  /*40d70*/  FADD R17, R9, R17 ;  /* 0x0000001109117221 */ /* 0x000fc60000000000 */
[----:B------:R0:W5:Y:S01]  /*40d80*/  LDL.LU R13, [R1+0x1d90] ;  /* 0x001d9000010d7983 */ /* 0x0001620000300800 */
[----:B------:R-:W-:Y:S02]  /*40d90*/  FADD R16, R29, R16 ;  /* 0x000000101d107221 */ /* 0x000fe40000000000 */
[----:B------:R-:W-:Y:S02]  /*40da0*/  FADD R6, R27, R6 ;  /* 0x000000061b067221 */ /* 0x000fe40000000000 */
[----:B----4-:R-:W-:Y:S02]  /*40db0*/  FADD R3, R10, R3 ;  /* 0x000000030a037221 */ /* 0x010fe40000000000 */
[----:B------:R0:W5:Y:S04]  /*40dc0*/  LDL.LU R10, [R1+0x1d8c] ;  /* 0x001d8c00010a7983 */ /* 0x0001680000300800 */
[----:B------:R0:W5:Y:S04]  /*40dd0*/  LDL.LU R11, [R1+0x1d88] ;  /* 0x001d8800010b7983 */ /* 0x0001680000300800 */
[----:B------:R0:W5:Y:S04]  /*40de0*/  LDL.LU R9, [R1+0x1d84] ;  /* 0x001d840001097983 */ /* 0x0001680000300800 */
[----:B------:R-:W4:Y:S04]  /*40df0*/  LDL.LU R29, [R1+0x1d80] ;  /* 0x001d8000011d7983 */ /* 0x000f280000300800 */
[----:B------:R-:W4:Y:S01]  /*40e00*/  LDL.LU R27, [R1+0x1d7c] ;  /* 0x001d7c00011b7983 */ /* 0x000f220000300800 */
[----:B---3--:R-:W-:-:S02]  /*40e10*/  FADD R3, R22, R3 ;  /* 0x0000000316037221 */ /* 0x008fc40000000000 */
[----:B------:R-:W-:Y:S02]  /*40e20*/  FADD R26, R26, R18 ;  /* 0x000000121a1a7221 */ /* 0x000fe40000000000 */
[----:B------:R-:W-:Y:S02]  /*40e30*/  FADD R4, R19, R4 ;  /* 0x0000000413047221 */ /* 0x000fe40000000000 */
[----:B------:R-:W-:Y:S02]  /*40e40*/  FADD R22, R20, R17 ;  /* 0x0000001114167221 */ /* 0x000fe40000000000 */
[----:B------:R-:W-:Y:S02]  /*40e50*/  FADD R19, R25, R6 ;  /* 0x0000000619137221 */ /* 0x000fe40000000000 */
[----:B------:R-:W-:Y:S02]  /*40e60*/  FADD R20, R24, R16 ;  /* 0x0000001018147221 */ /* 0x000fe40000000000 */
[----:B--2---:R-:W-:Y:S01]  /*40e70*/  FADD R3, R21, R3 ;  /* 0x0000000315037221 */ /* 0x004fe20000000000 */
[----:B------:R-:W1:Y:S01]  /*40e80*/  SHFL.BFLY PT, R24, R26, 0x2, 0x1f ;  /* 0x0c401f001a187f89 */ /* 0x000e6200000e0000 */
[----:B------:R-:W-:-:S03]  /*40e90*/  FADD R7, R23, R7 ;  /* 0x0000000717077221 */ /* 0x000fc60000000000 */
[----:B------:R-:W2:Y:S01]  /*40ea0*/  SHFL.BFLY PT, R23, R19, 0x2, 0x1f ;  /* 0x0c401f0013177f89 */ /* 0x000ea200000e0000 */
[----:B------:R-:W-:-:S03]  /*40eb0*/  FADD R5, R8, R5 ;  /* 0x0000000508057221 */ /* 0x000fc60000000000 */
[----:B------:R-:W3:Y:S01]  /*40ec0*/  SHFL.BFLY PT, R25, R22, 0x2, 0x1f ;  /* 0x0c401f0016197f89 */ /* 0x000ee200000e0000 */
[----:B------:R-:W-:-:S03]  /*40ed0*/  FADD R5, R28, R5 ;  /* 0x000000051c057221 */ /* 0x000fc60000000000 */
[----:B------:R-:W0:Y:S04]  /*40ee0*/  SHFL.BFLY PT, R21, R20, 0x2, 0x1f ;  /* 0x0c401f0014157f89 */ /* 0x000e2800000e0000 */
[----:B------:R-:W0:Y:S04]  /*40ef0*/  SHFL.BFLY PT, R6, R5, 0x2, 0x1f ;  /* 0x0c401f0005067f89 */ /* 0x000e2800000e0000 */
[----:B------:R0:W5:Y:S01]  /*40f00*/  LDL.LU R8, [R1+0x1d78] ;  /* 0x001d780001087983 */ /* 0x0001620000300800 */
[----:B-1----:R-:W-:Y:S02]  /*40f10*/  FADD R26, R26, R24 ;  /* 0x000000181a1a7221 */ /* 0x002fe40000000000 */
[----:B--2---:R-:W-:-:S02]  /*40f20*/  FADD R23, R19, R23 ;  /* 0x0000001713177221 */ /* 0x004fc40000000000 */
[----:B---3--:R-:W-:Y:S02]  /*40f30*/  FADD R25, R22, R25 ;  /* 0x0000001916197221 */ /* 0x008fe40000000000 */
[----:B0-----:R-:W-:Y:S02]  /*40f40*/  FADD R24, R20, R21 ;  /* 0x0000001514187221 */ /* 0x001fe40000000000 */
[----:B------:R-:W-:Y:S02]  /*40f50*/  FADD R20, R5, R6 ;  /* 0x0000000605147221 */ /* 0x000fe40000000000 */
[----:B------:R-:W-:Y:S01]  /*40f60*/  SHFL.BFLY PT, R5, R25, 0x1, 0x1f ;  /* 0x0c201f0019057f89 */ /* 0x000fe200000e0000 */
[----:B----4-:R-:W-:-:S03]  /*40f70*/  FADD R17, R27, R4 ;  /* 0x000000041b117221 */ /* 0x010fc60000000000 */
[----:B------:R-:W0:Y:S01]  /*40f80*/  SHFL.BFLY PT, R4, R3, 0x2, 0x1f ;  /* 0x0c401f0003047f89 */ /* 0x000e2200000e0000 */
[----:B------:R-:W-:-:S03]  /*40f90*/  FADD R7, R29, R7 ;  /* 0x000000071d077221 */ /* 0x000fc60000000000 */
[----:B------:R1:W5:Y:S04]  /*40fa0*/  LDL.LU R27, [R1+0x1d74] ;  /* 0x001d7400011b7983 */ /* 0x0003680000300800 */
[----:B------:R1:W5:Y:S04]  /*40fb0*/  LDL.LU R29, [R1+0x1d70] ;  /* 0x001d7000011d7983 */ /* 0x0003680000300800 */
[----:B------:R1:W5:Y:S01]  /*40fc0*/  LDL.LU R28, [R1+0x1d6c] ;  /* 0x001d6c00011c7983 */ /* 0x0003620000300800 */
[----:B0-----:R-:W-:-:S03]  /*40fd0*/  FADD R19, R3, R4 ;  /* 0x0000000403137221 */ /* 0x001fc60000000000 */
[----:B------:R-:W0:Y:S04]  /*40fe0*/  SHFL.BFLY PT, R3, R26, 0x1, 0x1f ;  /* 0x0c201f001a037f89 */ /* 0x000e2800000e0000 */
[----:B------:R-:W2:Y:S04]  /*40ff0*/  SHFL.BFLY PT, R4, R24, 0x1, 0x1f ;  /* 0x0c201f0018047f89 */ /* 0x000ea800000e0000 */
[----:B0-----:R-:W-:Y:S04]  /*41000*/  STL [R1+0x4], R3 ;  /* 0x0000040301007387 */ /* 0x001fe80000100800 */
[----:B------:R-:W0:Y:S04]  /*41010*/  SHFL.BFLY PT, R3, R23, 0x1, 0x1f ;  /* 0x0c201f0017037f89 */ /* 0x000e2800000e0000 */
[----:B------:R-:W-:Y:S04]  /*41020*/  STL [R1+0x8], R5 ;  /* 0x0000080501007387 */ /* 0x000fe80000100800 */
[----:B--2---:R-:W-:Y:S04]  /*41030*/  STL [R1+0xc], R4 ;  /* 0x00000c0401007387 */ /* 0x004fe80000100800 */
[----:B0-----:R-:W-:Y:S04]  /*41040*/  STL [R1], R3 ;  /* 0x0000000301007387 */ /* 0x001fe80000100800 */
[----:B------:R-:W0:Y:S04]  /*41050*/  SHFL.BFLY PT, R3, R19, 0x1, 0x1f ;  /* 0x0c201f0013037f89 */ /* 0x000e2800000e0000 */
[----:B------:R-:W2:Y:S04]  /*41060*/  SHFL.BFLY PT, R18, R17, 0x2, 0x1f ;  /* 0x0c401f0011127f89 */ /* 0x000ea800000e0000 */
[----:B------:R-:W3:Y:S04]  /*41070*/  SHFL.BFLY PT, R16, R7, 0x2, 0x1f ;  /* 0x0c401f0007107f89 */ /* 0x000ee800000e0000 */
[----:B0-----:R1:W-:Y:S01]  /*41080*/  STL [R1+0x28], R3 ;  /* 0x0000280301007387 */ /* 0x0013e20000100800 */
[----:B--2---:R-:W-:-:S02]  /*41090*/  FADD R22, R17, R18 ;  /* 0x0000001211167221 */ /* 0x004fc40000000000 */
[----:B---3--:R-:W-:Y:S01]  /*410a0*/  FADD R21, R7, R16 ;  /* 0x0000001007157221 */ /* 0x008fe20000000000 */
[----:B------:R1:W0:Y:S04]  /*410b0*/  SHFL.BFLY PT, R18, R20, 0x1, 0x1f ;  /* 0x0c201f0014127f89 */ /* 0x00022800000e0000 */
[----:B------:R1:W2:Y:S04]  /*410c0*/  SHFL.BFLY PT, R16, R22, 0x1, 0x1f ;  /* 0x0c201f0016107f89 */ /* 0x0002a800000e0000 */
[----:B------:R1:W3:Y:S01]  /*410d0*/  SHFL.BFLY PT, R17, R21, 0x1, 0x1f ;  /* 0x0c201f0015117f89 */ /* 0x0002e200000e0000 */
[----:B------:R-:W-:Y:S05]  /*410e0*/  @P6 BRA `(.L_x_19) ;  /* 0x000000a000006947 */ /* 0x000fea0003800000 */
[----:B------:R-:W4:Y:S02]  /*410f0*/  S2R R6, SR_TID.X ;  /* 0x0000000000067919 */ /* 0x000f240000002100 */
[----:B----4-:R-:W-:-:S02]  /*41100*/  LOP3.LUT R7, R6, 0x1c, RZ, 0xc0, !PT ;  /* 0x0000001c06077812 */ /* 0x010fc400078ec0ff */
[----:B------:R-:W-:Y:S02]  /*41110*/  LOP3.LUT R6, R6, 0x7f, RZ, 0xc0, !PT ;  /* 0x0000007f06067812 */ /* 0x000fe400078ec0ff */
[----:B------:R-:W-:Y:S02]  /*41120*/  SHF.L.U32 R7, R7, 0x2, RZ ;  /* 0x0000000207077819 */ /* 0x000fe400000006ff */
[----:B------:R-:W-:-:S04]  /*41130*/  SHF.R.U32.HI R6, RZ, 0x3, R6 ;  /* 0x00000003ff067819 */ /* 0x000fc80000011606 */
[----:B------:R-:W-:-:S04]  /*41140*/  LOP3.LUT R6, R6, 0xc, RZ, 0xc0, !PT ;  /* 0x0000000c06067812 */ /* 0x000fc800078ec0ff */
[----:B------:R-:W-:Y:S02]  /*41150*/  IADD3 R6, R7, R6, RZ ;  /* 0x0000000607067210 */ /* 0x000fe40007ffe0ff */
[----:B------:R-:W4:Y:S04]  /*41160*/  LDL R7, [R1+0xcd8] ;  /* 0x000cd80001077983 */ /* 0x000f280000100800 */
[----:B-----5:R1:W-:Y:S04]  /*41170*/  STS [R6+0x10000], R2 ;  /* 0x0100000206007388 */ /* 0x0203e80000000800 */
[----:B----4-:R1:W-:Y:S02]  /*41180*/  STS [R7+0x10000], R0 ;  /* 0x0100000007007388 */ /* 0x0103e40000000800 */
.L_x_19:
[----:B------:R-:W-:Y:S05]  /*41190*/  BSYNC B0 ;  /* 0x0000000000007941 */ /* 0x000fea0003800000 */
.L_x_18:
[----:B-1---5:R-:W4:Y:S04]  /*411a0*/  LDL R0, [R1+0x6e4] ;  /* 0x0006e40001007983 */ /* 0x022f280000100800 */
[----:B---3--:R-:W3:Y:S04]  /*411b0*/  LDL.LU R7, [R1+0x39c] ;  /* 0x00039c0001077983 */ /* 0x008ee80000300800 */
[----:B------:R-:W3:Y:S04]  /*411c0*/  LDL R2, [R1+0x6dc] ;  /* 0x0006dc0001027983 */ /* 0x000ee80000100800 */
[----:B--2---:R-:W2:Y:S04]  /*411d0*/  LDL R6, [R1+0x6d0] ;  /* 0x0006d00001067983 */ /* 0x004ea80000100800 */
[----:B------:R-:W2:Y:S04]  /*411e0*/  LDL R5, [R1+0x6c8] ;  /* 0x0006c80001057983 */ /* 0x000ea80000100800 */
[----:B------:R-:W2:Y:S04]  /*411f0*/  LDL.LU R4, [R1+0x498] ;  /* 0x0004980001047983 */ /* 0x000ea80000300800 */
[----:B------:R-:W2:Y:S04]  /*41200*/  LDL R3, [R1+0x6b4] ;  /* 0x0006b40001037983 */ /* 0x000ea80000100800 */
[----:B0-----:R0:W-:Y:S04]  /*41210*/  STL [R1+0x1d9c], R18 ;  /* 0x001d9c1201007387 */ /* 0x0011e80000100800 */
[----:B0-----:R-:W4:Y:S04]  /*41220*/  LDL.LU R18, [R1+0x398] ;  /* 0x0003980001127983 */ /* 0x001f280000300800 */
[----:B------:R0:W-:Y:S04]  /*41230*/  STL [R1+0x1d98], R20 ;  /* 0x001d981401007387 */ /* 0x0001e80000100800 */
[----:B0-----:R-:W2:Y:S04]  /*41240*/  LDL.LU R20, [R1+0x490] ;  /* 0x0004900001147983 */ /* 0x001ea80000300800 */
[----:B------:R0:W-:Y:S04]  /*41250*/  STL [R1+0x1d94], R19 ;  /* 0x001d941301007387 */ /* 0x0001e80000100800 */
[----:B0-----:R-:W2:Y:S04]  /*41260*/  LDL.LU R19, [R1+0x494] ;  /* 0x0004940001137983 */ /* 0x001ea80000300800 */
[----:B------:R-:W-:Y:S04]  /*41270*/  STL [R1+0x1d90], R29 ;  /* 0x001d901d01007387 */ /* 0x000fe80000100800 */
[----:B------:R-:W-:Y:S04]  /*41280*/  STL [R1+0x1d8c], R28 ;  /* 0x001d8c1c01007387 */ /* 0x000fe80000100800 */
[----:B------:R0:W-:Y:S04]  /*41290*/  STL [R1+0x1d88], R15 ;  /* 0x001d880f01007387 */ /* 0x0001e80000100800 */
[----:B0-----:R-:W2:Y:S04]  /*412a0*/  LDL R15, [R1+0x6a8] ;  /* 0x0006a800010f7983 */ /* 0x001ea80000100800 */
[----:B------:R0:W-:Y:S04]  /*412b0*/  STL [R1+0x1d84], R14 ;  /* 0x001d840e01007387 */ /* 0x0001e80000100800 */
[----:B0-----:R-:W2:Y:S04]  /*412c0*/  LDL.LU R14, [R1+0x49c] ;  /* 0x00049c00010e7983 */ /* 0x001ea80000300800 */
[----:B------:R0:W-:Y:S04]  /*412d0*/  STL [R1+0x1d80], R13 ;  /* 0x001d800d01007387 */ /* 0x0001e80000100800 */
[----:B0-----:R-:W2:Y:S04]  /*412e0*/  LDL R13, [R1+0x6a0] ;  /* 0x0006a000010d7983 */ /* 0x001ea80000100800 */
[----:B------:R0:W-:Y:S04]  /*412f0*/  STL [R1+0x1d7c], R12 ;  /* 0x001d7c0c01007387 */ /* 0x0001e80000100800 */
[----:B0-----:R-:W2:Y:S04]  /*41300*/  LDL.LU R12, [R1+0x4a4] ;  /* 0x0004a400010c7983 */ /* 0x001ea80000300800 */
[----:B------:R0:W-:Y:S04]  /*41310*/  STL [R1+0x1d78], R11 ;  /* 0x001d780b01007387 */ /* 0x0001e80000100800 */
[----:B0-----:R-:W2:Y:S04]  /*41320*/  LDL.LU R11, [R1+0x4a0] ;  /* 0x0004a000010b7983 */ /* 0x001ea80000300800 */
[----:B------:R0:W-:Y:S04]  /*41330*/  STL [R1+0x1d74], R10 ;  /* 0x001d740a01007387 */ /* 0x0001e80000100800 */
[----:B------:R1:W-:Y:S04]  /*41340*/  STL [R1+0x1d70], R9 ;  /* 0x001d700901007387 */ /* 0x0003e80000100800 */
[----:B------:R0:W-:Y:S01]  /*41350*/  STL [R1+0x1d6c], R8 ;  /* 0x001d6c0801007387 */ /* 0x0001e20000100800 */
[----:B---3--:R-:W-:-:S04]  /*41360*/  FADD R2, -R2, R7 ;  /* 0x0000000702027221 */ /* 0x008fc80000000100 */
[----:B------:R-:W-:Y:S02]  /*41370*/  FMUL R2, R2, 1.4426950216293334961 ;  /* 0x3fb8aa3b02027820 */ /* 0x000fe40000400000 */
[----:B----4-:R-:W-:Y:S02]  /*41380*/  FADD R0, -R0, R18 ;  /* 0x0000001200007221 */ /* 0x010fe40000000100 */
[----:B------:R-:W3:Y:S02]  /*41390*/  LDL.LU R18, [R1+0x4a8] ;  /* 0x0004a80001127983 */ /* 0x000ee40000300800 */
[----:B------:R-:W-:-:S04]  /*413a0*/  FMUL R0, R0, 1.4426950216293334961 ;  /* 0x3fb8aa3b00007820 */ /* 0x000fc80000400000 */
[----:B------:R2:W-:Y:S02]  /*413b0*/  MUFU.EX2 R7, R0 ;  /* 0x0000000000077308 */ /* 0x0005e40000000800 */
[----:B--2---:R-:W-:-:S06]  /*413c0*/  FADD R0, -R6, R20 ;  /* 0x0000001406007221 */ /* 0x004fcc0000000100 */
[----:B------:R2:W-:Y:S01]  /*413d0*/  MUFU.EX2 R6, R2 ;  /* 0x0000000200067308 */ /* 0x0005e20000000800 */
[----:B------:R-:W4:Y:S01]  /*413e0*/  LDL.LU R20, [R1+0x4ac] ;  /* 0x0004ac0001147983 */ /* 0x000f220000300800 */
[----:B------:R-:W-:Y:S02]  /*413f0*/  FMUL R0, R0, 1.4426950216293334961 ;  /* 0x3fb8aa3b00007820 */ /* 0x000fe40000400000 */
[----:B--2---:R-:W-:-:S04]  /*41400*/  FADD R2, -R5, R19 ;  /* 0x0000001305027221 */ /* 0x004fc80000000100 */
[----:B------:R2:W-:Y:S01]  /*41410*/  MUFU.EX2 R5, R0 ;  /* 0x0000000000057308 */ /* 0x0005e20000000800 */
[----:B------:R-:W3:Y:S01]  /*41420*/  LDL.LU R19, [R1+0x4b0] ;  /* 0x0004b00001137983 */ /* 0x000ee20000300800 */
[----:B------:R-:W-:-:S03]  /*41430*/  FMUL R2, R2, 1.4426950216293334961 ;  /* 0x3fb8aa3b02027820 */ /* 0x000fc60000400000 */
[----:B------:R-:W3:Y:S01]  /*41440*/  LDL.LU R29, [R1+0x4b4] ;  /* 0x0004b400011d7983 */ /* 0x000ee20000300800 */
[----:B--2---:R-:W-:-:S03]  /*41450*/  FADD R0, -R3, R4 ;  /* 0x0000000403007221 */ /* 0x004fc60000000100 */
[----:B------:R-:W2:Y:S01]  /*41460*/  LDL.LU R28, [R1+0x4b8] ;  /* 0x0004b800011c7983 */ /* 0x000ea20000300800 */
[----:B------:R-:W-:Y:S01]  /*41470*/  FMUL R3, R0, 1.4426950216293334961 ;  /* 0x3fb8aa3b00037820 */ /* 0x000fe20000400000 */
[----:B------:R0:W-:Y:S01]  /*41480*/  MUFU.EX2 R4, R2 ;  /* 0x0000000200047308 */ /* 0x0001e20000000800 */
[----:B------:R-:W-:Y:S02]  /*41490*/  FADD R0, -R15, R14 ;  /* 0x0000000e0f007221 */ /* 0x000fe40000000100 */
[----:B------:R-:W2:Y:S02]  /*414a0*/  LDL.LU R15, [R1+0x4bc] ;  /* 0x0004bc00010f7983 */ /* 0x000ea40000300800 */
[----:B0-----:R-:W-:Y:S02]  /*414b0*/  FMUL R2, R0, 1.4426950216293334961 ;  /* 0x3fb8aa3b00027820 */ /* 0x001fe40000400000 */
[----:B------:R-:W2:Y:S01]  /*414c0*/  LDL.LU R14, [R1+0x4c0] ;  /* 0x0004c000010e7983 */ /* 0x000ea20000300800 */
[----:B------:R-:W-:-:S04]  /*414d0*/  FADD R27, -R27, R12 ;  /* 0x0000000c1b1b7221 */ /* 0x000fc80000000100 */
[----:B------:R-:W-:Y:S02]  /*414e0*/  FMUL R12, R27, 1.4426950216293334961 ;  /* 0x3fb8aa3b1b0c7820 */ /* 0x000fe40000400000 */
[----:B------:R-:W-:Y:S02]  /*414f0*/  FADD R0, -R13, R11 ;  /* 0x0000000b0d007221 */ /* 0x000fe40000000100 */
[----:B------:R-:W2:Y:S04]  /*41500*/  LDL.LU R13, [R1+0x4c4] ;  /* 0x0004c400010d7983 */ /* 0x000ea80000300800 */
[----:B------:R-:W2:Y:S04]  /*41510*/  LDL.LU R11, [R1+0x4] ;  /* 0x00000400010b7983 */ /* 0x000ea80000300800 */
[----:B------:R-:W2:Y:S04]  /*41520*/  LDL.LU R10, [R1+0x8] ;  /* 0x00000800010a7983 */ /* 0x000ea80000300800 */
[----:B-1----:R-:W2:Y:S04]  /*41530*/  LDL.LU R9, [R1+0xc] ;  /* 0x00000c0001097983 */ /* 0x002ea80000300800 */
[----:B------:R-:W2:Y:S04]  /*41540*/  LDL.LU R8, [R1] ;  /* 0x0000000001087983 */ /* 0x000ea80000300800 */
[----:B------:R-:W3:Y:S01]  /*41550*/  LDL R27, [R1+0x698] ;  /* 0x00069800011b7983 */ /* 0x000ee20000100800 */
[----:B------:R-:W0:Y:S01]  /*41560*/  MUFU.EX2 R12, R12 ;  /* 0x0000000c000c7308 */ /* 0x000e220000000800 */
[----:B---3--:R-:W-:-:S02]  /*41570*/  FADD R27, -R27, R18 ;  /* 0x000000121b1b7221 */ /* 0x008fc40000000100 */
[----:B------:R-:W3:Y:S04]  /*41580*/  LDL.LU R18, [R1+0x1d9c] ;  /* 0x001d9c0001127983 */ /* 0x000ee80000300800 */
[----:B0-----:R0:W-:Y:S02]  /*41590*/  STL [R1+0x10], R12 ;  /* 0x0000100c01007387 */ /* 0x0011e40000100800 */
[----:B0-----:R-:W-:Y:S02]  /*415a0*/  FMUL R12, R27, 1.4426950216293334961 ;  /* 0x3fb8aa3b1b0c7820 */ /* 0x001fe40000400000 */
[----:B------:R-:W4:Y:S04]  /*415b0*/  LDL R27, [R1+0x694] ;  /* 0x00069400011b7983 */ /* 0x000f280000100800 */
[----:B------:R-:W0:Y:S01]  /*415c0*/  MUFU.EX2 R12, R12 ;  /* 0x0000000c000c7308 */ /* 0x000e220000000800 */
[----:B----4-:R-:W-:-:S02]  /*415d0*/  FADD R27, -R27, R20 ;  /* 0x000000141b1b7221 */ /* 0x010fc40000000100 */
[----:B------:R-:W3:Y:S04]  /*415e0*/  LDL.LU R20, [R1+0x1d98] ;  /* 0x001d980001147983 */ /* 0x000ee80000300800 */
[----:B0-----:R0:W-:Y:S02]  /*415f0*/  STL [R1+0x14], R12 ;  /* 0x0000140c01007387 */ /* 0x0011e40000100800 */
[----:B0-----:R-:W-:Y:S02]  /*41600*/  FMUL R12, R27, 1.4426950216293334961 ;  /* 0x3fb8aa3b1b0c7820 */ /* 0x001fe40000400000 */
[----:B------:R-:W4:Y:S04]  /*41610*/  LDL R27, [R1+0x690] ;  /* 0x00069000011b7983 */ /* 0x000f280000100800 */
[----:B------:R-:W0:Y:S01]  /*41620*/  MUFU.EX2 R12, R12 ;  /* 0x0000000c000c7308 */ /* 0x000e220000000800 */
[----:B----4-:R-:W-:-:S02]  /*41630*/  FADD R27, -R27, R19 ;  /* 0x000000131b1b7221 */ /* 0x010fc40000000100 */
[----:B------:R-:W4:Y:S04]  /*41640*/  LDL.LU R19, [R1+0x1d94] ;  /* 0x001d940001137983 */ /* 0x000f280000300800 */
[----:B0-----:R0:W-:Y:S02]  /*41650*/  STL [R1+0x18], R12 ;  /* 0x0000180c01007387 */ /* 0x0011e40000100800 */
[----:B0-----:R-:W-:Y:S02]  /*41660*/  FMUL R12, R27, 1.4426950216293334961 ;  /* 0x3fb8aa3b1b0c7820 */ /* 0x001fe40000400000 */
[----:B------:R-:W2:Y:S04]  /*41670*/  LDL R27, [R1+0x68c] ;  /* 0x00068c00011b7983 */ /* 0x000ea80000100800 */
[----:B------:R-:W0:Y:S01]  /*41680*/  MUFU.EX2 R12, R12 ;  /* 0x0000000c000c7308 */ /* 0x000e220000000800 */
[----:B--2---:R-:W-:-:S02]  /*41690*/  FADD R27, -R27, R29 ;  /* 0x0000001d1b1b7221 */ /* 0x004fc40000000100 */
[----:B------:R1:W5:Y:S04]  /*416a0*/  LDL.LU R29, [R1+0x1d90] ;  /* 0x001d9000011d7983 */ /* 0x0003680000300800 */
        /* <DEDUP_REMOVED lines=22> */
[----:B------:R-:W-:-:S02]  /*41810*/  FADD R26, R26, R11 ;  /* 0x0000000b1a1a7221 */ /* 0x000fc40000000000 */
[----:B------:R-:W-:Y:S02]  /*41820*/  FADD R25, R25, R10 ;  /* 0x0000000a19197221 */ /* 0x000fe40000000000 */
[----:B------:R-:W-:Y:S02]  /*41830*/  FADD R24, R24, R9 ;  /* 0x0000000918187221 */ /* 0x000fe40000000000 */
[----:B------:R-:W-:Y:S02]  /*41840*/  FADD R23, R23, R8 ;  /* 0x0000000817177221 */ /* 0x000fe40000000000 */
[----:B--2---:R-:W-:Y:S02]  /*41850*/  FADD R27, -R27, R13 ;  /* 0x0000000d1b1b7221 */ /* 0x004fe40000000100 */
[----:B------:R1:W5:Y:S02]  /*41860*/  LDL.LU R13, [R1+0x1d80] ;  /* 0x001d8000010d7983 */ /* 0x0003640000300800 */
[----:B------:R-:W-:-:S06]  /*41870*/  FMUL R27, R27, 1.4426950216293334961 ;  /* 0x3fb8aa3b1b1b7820 */ /* 0x000fcc0000400000 */
[----:B------:R-:W2:Y:S01]  /*41880*/  MUFU.EX2 R27, R27 ;  /* 0x0000001b001b7308 */ /* 0x000ea20000000800 */
[----:B0-----:R0:W-:Y:S04]  /*41890*/  STL [R1+0x668], R12 ;  /* 0x0006680c01007387 */ /* 0x0011e80000100800 */
[----:B0-----:R1:W5:Y:S04]  /*418a0*/  LDL.LU R12, [R1+0x1d7c] ;  /* 0x001d7c00010c7983 */ /* 0x0013680000300800 */
[----:B------:R1:W5:Y:S04]  /*418b0*/  LDL.LU R11, [R1+0x1d78] ;  /* 0x001d7800010b7983 */ /* 0x0003680000300800 */
[----:B--2---:R0:W-:Y:S04]  /*418c0*/  STL [R1+0x664], R27 ;  /* 0x0006641b01007387 */ /* 0x0041e80000100800 */
[----:B0-----:R-:W4:Y:S04]  /*418d0*/  LDL.LU R27, [R1+0x28] ;  /* 0x00002800011b7983 */ /* 0x001f280000300800 */
[----:B------:R1:W5:Y:S04]  /*418e0*/  LDL.LU R10, [R1+0x1d74] ;  /* 0x001d7400010a7983 */ /* 0x0003680000300800 */
[----:B------:R1:W5:Y:S04]  /*418f0*/  LDL.LU R9, [R1+0x1d70] ;  /* 0x001d700001097983 */ /* 0x0003680000300800 */
[----:B------:R1:W5:Y:S01]  /*41900*/  LDL.LU R8, [R1+0x1d6c] ;  /* 0x001d6c0001087983 */ /* 0x0003620000300800 */
[----:B------:R-:W-:Y:S01]  /*41910*/  FMUL R0, R0, 1.4426950216293334961 ;  /* 0x3fb8aa3b00007820 */ /* 0x000fe20000400000 */
[----:B------:R-:W0:Y:S08]  /*41920*/  MUFU.EX2 R3, R3 ;  /* 0x0000000300037308 */ /* 0x000e300000000800 */
[----:B------:R-:W2:Y:S08]  /*41930*/  MUFU.EX2 R2, R2 ;  /* 0x0000000200027308 */ /* 0x000eb00000000800 */
[----:B------:R-:W0:Y:S01]  /*41940*/  MUFU.EX2 R0, R0 ;  /* 0x0000000000007308 */ /* 0x000e220000000800 */
[----:B------:R-:W-:Y:S01]  /*41950*/  BSSY B0, `(.L_x_20) ;  /* 0x0000089000007945 */ /* 0x000fe20003800000 */
[----:B------:R-:W-:Y:S01]  /*41960*/  BSSY B1, `(.L_x_21) ;  /* 0x000007f000017945 */ /* 0x000fe20003800000 */
[----:B------:R-:W-:-:S02]  /*41970*/  FADD R16, R22, R16 ;  /* 0x0000001016107221 */ /* 0x000fc40000000000 */
[----:B------:R-:W-:Y:S02]  /*41980*/  FADD R17, R21, R17 ;  /* 0x0000001115117221 */ /* 0x000fe40000000000 */
[----:B---3--:R-:W-:Y:S02]  /*41990*/  FADD R18, R20, R18 ;  /* 0x0000001214127221 */ /* 0x008fe40000000000 */
[----:B----4-:R-:W-:Y:S01]  /*419a0*/  FADD R19, R19, R27 ;  /* 0x0000001b13137221 */ /* 0x010fe20000000000 */
[----:B------:R-:W-:Y:S05]  /*419b0*/  @P6 BRA `(.L_x_22) ;  /* 0x0000007000006947 */ /* 0x000fea0003800000 */
[----:B012---:R-:W2:Y:S04]  /*419c0*/  LDL R22, [R1+0xcd4] ;  /* 0x000cd40001167983 */ /* 0x007ea80000100800 */
[----:B------:R-:W2:Y:S04]  /*419d0*/  LDL.LU R27, [R1+0x4c] ;  /* 0x00004c00011b7983 */ /* 0x000ea80000300800 */
[----:B--2---:R0:W-:Y:S01]  /*419e0*/  STS [R22+0x10000], R27 ;  /* 0x0100001b16007388 */ /* 0x0041e20000000800 */
[----:B------:R-:W-:Y:S05]  /*419f0*/  @P6 BRA `(.L_x_23) ;  /* 0x000000e000006947 */ /* 0x000fea0003800000 */
[----:B0-----:R-:W2:Y:S04]  /*41a00*/  LDL R22, [R1+0xcd0] ;  /* 0x000cd00001167983 */ /* 0x001ea80000100800 */
[----:B------:R-:W2:Y:S04]  /*41a10*/  LDL.LU R27, [R1+0x44] ;  /* 0x00004400011b7983 */ /* 0x000ea80000300800 */
[----:B--2---:R0:W-:Y:S02]  /*41a20*/  STS [R22+0x10000], R27 ;  /* 0x0100001b16007388 */ /* 0x0041e40000000800 */
.L_x_22:
[----:B012---:R-:W-:Y:S05]  /*41a30*/  @P6 BRA `(.L_x_24) ;  /* 0x0000015000006947 */ /* 0x007fea0003800000 */
[----:B------:R-:W0:Y:S02]  /*41a40*/  S2R R20, SR_TID.X ;  /* 0x0000000000147919 */ /* 0x000e240000002100 */
[----:B0-----:R-:W-:-:S02]  /*41a50*/  LOP3.LUT R21, R20, 0x1c, RZ, 0xc0, !PT ;  /* 0x0000001c14157812 */ /* 0x001fc400078ec0ff */
[----:B------:R-:W-:Y:S02]  /*41a60*/  LOP3.LUT R20, R20, 0x7f, RZ, 0xc0, !PT ;  /* 0x0000007f14147812 */ /* 0x000fe400078ec0ff */
[----:B------:R-:W-:-:S05]  /*41a70*/  LEA.HI R21, R21, 0x20, RZ, 0x1e ;  /* 0x0000002015157811 */ /* 0x000fca00078ff0ff */
[----:B------:R-:W-:Y:S01]  /*41a80*/  IMAD.SHL.U32 R22, R21, 0x10, RZ ;  /* 0x0000001015167824 */ /* 0x000fe200078e00ff */
[----:B------:R-:W-:Y:S02]  /*41a90*/  SHF.R.U32.HI R21, RZ, 0x3, R20 ;  /* 0x00000003ff157819 */ /* 0x000fe40000011614 */
[----:B------:R-:W2:Y:S02]  /*41aa0*/  LDL.LU R20, [R1+0x38] ;  /* 0x0000380001147983 */ /* 0x000ea40000300800 */
[----:B------:R-:W-:-:S04]  /*41ab0*/  LOP3.LUT R21, R21, 0xc, RZ, 0xc0, !PT ;  /* 0x0000000c15157812 */ /* 0x000fc800078ec0ff */
[----:B------:R-:W-:-:S05]  /*41ac0*/  IADD3 R21, R21, R22, RZ ;  /* 0x0000001615157210 */ /* 0x000fca0007ffe0ff */
[----:B--2---:R0:W-:Y:S02]  /*41ad0*/  STS [R21+0x10000], R20 ;  /* 0x0100001415007388 */ /* 0x0041e40000000800 */
.L_x_23:
[----:B------:R-:W-:Y:S05]  /*41ae0*/  @P6 BRA `(.L_x_25) ;  /* 0x0000015000006947 */ /* 0x000fea0003800000 */
[----:B0-----:R-:W0:Y:S02]  /*41af0*/  S2R R20, SR_TID.X ;  /* 0x0000000000147919 */ /* 0x001e240000002100 */
[C---:B0-----:R-:W-:Y:S02]  /*41b00*/  LOP3.LUT R21, R20.reuse, 0x1c, RZ, 0xc0, !PT ;  /* 0x0000001c14157812 */ /* 0x041fe400078ec0ff */
[----:B------:R-:W-:Y:S02]  /*41b10*/  LOP3.LUT R20, R20, 0x7f, RZ, 0xc0, !PT ;  /* 0x0000007f14147812 */ /* 0x000fe400078ec0ff */
[----:B------:R-:W-:-:S04]  /*41b20*/  LEA.HI R21, R21, 0x28, RZ, 0x1e ;  /* 0x0000002815157811 */ /* 0x000fc800078ff0ff */
[----:B------:R-:W-:Y:S02]  /*41b30*/  SHF.L.U32 R22, R21, 0x4, RZ ;  /* 0x0000000415167819 */ /* 0x000fe400000006ff */
[----:B------:R-:W-:Y:S02]  /*41b40*/  SHF.R.U32.HI R21, RZ, 0x3, R20 ;  /* 0x00000003ff157819 */ /* 0x000fe40000011614 */
[----:B------:R-:W2:Y:S02]  /*41b50*/  LDL.LU R20, [R1+0x34] ;  /* 0x0000340001147983 */ /* 0x000ea40000300800 */
[----:B------:R-:W-:-:S05]  /*41b60*/  LOP3.LUT R21, R21, 0xc, RZ, 0xc0, !PT ;  /* 0x0000000c15157812 */ /* 0x000fca00078ec0ff */
[----:B------:R-:W-:-:S05]  /*41b70*/  IMAD.IADD R21, R21, 0x1, R22 ;  /* 0x0000000115157824 */ /* 0x000fca00078e0216 */
[----:B--2---:R0:W-:Y:S02]  /*41b80*/  STS [R21+0x10000], R20 ;  /* 0x0100001415007388 */ /* 0x0041e40000000800 */
.L_x_24:
        /* <DEDUP_REMOVED lines=8> */
[----:B------:R-:W-:-:S04]  /*41c10*/  LOP3.LUT R21, R21, 0xc, RZ, 0xc0, !PT ;  /* 0x0000000c15157812 */ /* 0x000fc800078ec0ff */
[----:B------:R-:W-:-:S05]  /*41c20*/  IADD3 R21, R21, R22, RZ ;  /* 0x0000001615157210 */ /* 0x000fca0007ffe0ff */
[----:B--2---:R0:W-:Y:S02]  /*41c30*/  STS [R21+0x10000], R20 ;  /* 0x0100001415007388 */ /* 0x0041e40000000800 */
.L_x_25:
[----:B------:R-:W-:Y:S05]  /*41c40*/  @P6 BRA `(.L_x_27) ;  /* 0x0000014000006947 */ /* 0x000fea0003800000 */
[----:B0-----:R-:W0:Y:S02]  /*41c50*/  S2R R20, SR_TID.X ;  /* 0x0000000000147919 */ /* 0x001e240000002100 */
[C---:B0-----:R-:W-:Y:S02]  /*41c60*/  LOP3.LUT R21, R20.reuse, 0x1c, RZ, 0xc0, !PT ;  /* 0x0000001c14157812 */ /* 0x041fe400078ec0ff */
        /* <DEDUP_REMOVED lines=8> */
.L_x_26:
        /* <DEDUP_REMOVED lines=10> */
.L_x_27:
        /* <DEDUP_REMOVED lines=10> */
.L_x_28:
        /* <DEDUP_REMOVED lines=10> */
.L_x_29:
        /* <DEDUP_REMOVED lines=10> */
.L_x_30:
        /* <DEDUP_REMOVED lines=10> */
.L_x_31:
        /* <DEDUP_REMOVED lines=10> */
.L_x_32:
[----:B------:R-:W-:Y:S01]  /*420b0*/  @P6 BREAK B1 ;  /* 0x0000000000016942 */ /* 0x000fe20003800000 */
[----:B------:R-:W-:Y:S05]  /*420c0*/  @P6 BRA `(.L_x_34) ;  /* 0x0000011000006947 */ /* 0x000fea0003800000 */
[----:B0-----:R-:W0:Y:S02]  /*420d0*/  S2R R16, SR_TID.X ;  /* 0x0000000000107919 */ /* 0x001e240000002100 */
[C---:B0-----:R-:W-:Y:S02]  /*420e0*/  LOP3.LUT R17, R16.reuse, 0x1c, RZ, 0xc0, !PT ;  /* 0x0000001c10117812 */ /* 0x041fe400078ec0ff */
[----:B------:R-:W-:Y:S02]  /*420f0*/  LOP3.LUT R16, R16, 0x7f, RZ, 0xc0, !PT ;  /* 0x0000007f10107812 */ /* 0x000fe400078ec0ff */
[----:B------:R-:W-:Y:S02]  /*42100*/  SHF.L.U32 R17, R17, 0x2, RZ ;  /* 0x0000000211117819 */ /* 0x000fe400000006ff */
[----:B------:R-:W-:-:S04]  /*42110*/  SHF.R.U32.HI R16, RZ, 0x3, R16 ;  /* 0x00000003ff107819 */ /* 0x000fc80000011610 */
[----:B------:R-:W-:-:S05]  /*42120*/  LOP3.LUT R16, R16, 0xc, RZ, 0xc0, !PT ;  /* 0x0000000c10107812 */ /* 0x000fca00078ec0ff */
[----:B------:R-:W-:-:S05]  /*42130*/  IMAD.IADD R16, R17, 0x1, R16 ;  /* 0x0000000111107824 */ /* 0x000fca00078e0210 */
[----:B------:R0:W-:Y:S02]  /*42140*/  STS [R16+0x10700], R18 ;  /* 0x0107001210007388 */ /* 0x0001e40000000800 */
.L_x_33:
[----:B------:R-:W-:Y:S05]  /*42150*/  BSYNC B1 ;  /* 0x0000000000017941 */ /* 0x000fea0003800000 */
.L_x_21:
[----:B0-----:R-:W0:Y:S02]  /*42160*/  S2R R16, SR_TID.X ;  /* 0x0000000000107919 */ /* 0x001e240000002100 */
[C---:B0-----:R-:W-:Y:S02]  /*42170*/  LOP3.LUT R17, R16.reuse, 0x1c, RZ, 0xc0, !PT ;  /* 0x0000001c10117812 */ /* 0x041fe400078ec0ff */
[----:B------:R-:W-:Y:S02]  /*42180*/  LOP3.LUT R16, R16, 0x7f, RZ, 0xc0, !PT ;  /* 0x0000007f10107812 */ /* 0x000fe400078ec0ff */
[----:B------:R-:W-:Y:S02]  /*42190*/  SHF.L.U32 R17, R17, 0x2, RZ ;  /* 0x0000000211117819 */ /* 0x000fe400000006ff */
[----:B------:R-:W-:-:S04]  /*421a0*/  SHF.R.U32.HI R16, RZ, 0x3, R16 ;  /* 0x00000003ff107819 */ /* 0x000fc80000011610 */
[----:B------:R-:W-:-:S04]  /*421b0*/  LOP3.LUT R16, R16, 0xc, RZ, 0xc0, !PT ;  /* 0x0000000c10107812 */ /* 0x000fc800078ec0ff */
[----:B------:R-:W-:-:S05]  /*421c0*/  IADD3 R16, R17, R16, RZ ;  /* 0x0000001011107210 */ /* 0x000fca0007ffe0ff */
[----:B------:R0:W-:Y:S02]  /*421d0*/  @!P6 STS [R16+0x10780], R19 ;  /* 0x010780131000e388 */ /* 0x0001e40000000800 */
.L_x_34:
[----:B------:R-:W-:Y:S05]  /*421e0*/  BSYNC B0 ;  /* 0x0000000000007941 */ /* 0x000fea0003800000 */
.L_x_20:
[----:B------:R-:W-:Y:S01]  /*421f0*/  WARPSYNC 0xffffffff ;  /* 0xffffffff00007948 */ /* 0x000fe20003800000 */
[----:B------:R-:W2:Y:S04]  /*42200*/  LDL.LU R27, [R1+0xe8] ;  /* 0x0000e800011b7983 */ /* 0x000ea80000300800 */
[----:B------:R-:W3:Y:S04]  /*42210*/  LDL.LU R26, [R1+0x104] ;  /* 0x00010400011a7983 */ /* 0x000ee80000300800 */
[----:B0-----:R-:W3:Y:S04]  /*42220*/  LDL.LU R25, [R1+0x108] ;  /* 0x0001080001197983 */ /* 0x001ee80000300800 */
[----:B-----5:R0:W-:Y:S04]  /*42230*/  STL [R1+0x3e44], R9 ;  /* 0x003e440901007387 */ /* 0x0201e80000100800 */
[----:B0-----:R-:W2:Y:S04]  /*42240*/  LDL.LU R9, [R1+0xe4] ;  /* 0x0000e40001097983 */ /* 0x001ea80000300800 */
[----:B------:R0:W-:Y:S04]  /*42250*/  STL [R1+0x3e40], R11 ;  /* 0x003e400b01007387 */ /* 0x0001e80000100800 */
[----:B0-----:R-:W4:Y:S04]  /*42260*/  LDL.LU R11, [R1+0x118] ;  /* 0x00011800010b7983 */ /* 0x001f280000300800 */
[----:B------:R0:W-:Y:S04]  /*42270*/  STL [R1+0x3e3c], R10 ;  /* 0x003e3c0a01007387 */ /* 0x0001e80000100800 */
[----:B0-----:R-:W4:Y:S04]  /*42280*/  LDL.LU R10, [R1+0x110] ;  /* 0x00011000010a7983 */ /* 0x001f280000300800 */
[----:B------:R0:W-:Y:S04]  /*42290*/  STL [R1+0x3e38], R12 ;  /* 0x003e380c01007387 */ /* 0x0001e80000100800 */
[----:B0-----:R-:W2:Y:S04]  /*422a0*/  LDL.LU R12, [R1+0xc0] ;  /* 0x0000c000010c7983 */ /* 0x001ea80000300800 */
[----:B------:R0:W-:Y:S04]  /*422b0*/  STL [R1+0x3e34], R13 ;  /* 0x003e340d01007387 */ /* 0x0001e80000100800 */
[----:B0-----:R-:W3:Y:S04]  /*422c0*/  LDL.LU R13, [R1+0x100] ;  /* 0x00010000010d7983 */ /* 0x001ee80000300800 */
[----:B------:R0:W-:Y:S04]  /*422d0*/  STL [R1+0x3e30], R14 ;  /* 0x003e300e01007387 */ /* 0x0001e80000100800 */
[----:B0-----:R-:W3:Y:S04]  /*422e0*/  LDL.LU R14, [R1+0xfc] ;  /* 0x0000fc00010e7983 */ /* 0x001ee80000300800 */
[----:B------:R-:W0:Y:S04]  /*422f0*/  S2R R16, SR_TID.X ;  /* 0x0000000000107919 */ /* 0x000e280000002100 */
[----:B------:R-:W-:Y:S04]  /*42300*/  STL [R1+0x3e2c], R15 ;  /* 0x003e2c0f01007387 */ /* 0x000fe80000100800 */
[----:B------:R-:W-:Y:S04]  /*42310*/  STL [R1+0x3e28], R29 ;  /* 0x003e281d01007387 */ /* 0x000fe80000100800 */
[----:B------:R-:W-:Y:S04]  /*42320*/  STL [R1+0x3e24], R7 ;  /* 0x003e240701007387 */ /* 0x000fe80000100800 */
[----:B------:R-:W-:Y:S04]  /*42330*/  STL [R1+0x3e20], R6 ;  /* 0x003e200601007387 */ /* 0x000fe80000100800 */
[----:B------:R-:W-:Y:S01]  /*42340*/  STL [R1+0x3e1c], R5 ;  /* 0x003e1c0501007387 */ /* 0x000fe20000100800 */
[----:B0-----:R-:W-:-:S03]  /*42350*/  LOP3.LUT R24, R16, 0x7f, RZ, 0xc0, !PT ;  /* 0x0000007f10187812 */ /* 0x001fc600078ec0ff */
[----:B------:R-:W-:Y:S06]  /*42360*/  BAR.SYNC.DEFER_BLOCKING 0x0 ;  /* 0x0000000000007b1d */ /* 0x000fec0000010000 */
[----:B------:R-:W-:Y:S04]  /*42370*/  STL [R1+0x3e18], R4 ;  /* 0x003e180401007387 */ /* 0x000fe80000100800 */
[----:B------:R-:W-:Y:S04]  /*42380*/  STL [R1+0x3e14], R3 ;  /* 0x003e140301007387 */ /* 0x000fe80000100800 */
[----:B------:R-:W-:Y:S04]  /*42390*/  STL [R1+0x3e10], R2 ;  /* 0x003e100201007387 */ /* 0x000fe80000100800 */
[----:B------:R-:W-:Y:S04]  /*423a0*/  STL [R1+0x3e0c], R0 ;  /* 0x003e0c0001007387 */ /* 0x000fe80000100800 */
[----:B------:R-:W-:Y:S04]  /*423b0*/  STL [R1+0x1e28], R28 ;  /* 0x001e281c01007387 */ /* 0x000fe80000100800 */
[----:B------:R-:W0:Y:S04]  /*423c0*/  LDS R18, [R24.X4+0x10400] ;  /* 0x0104000018127984 */ /* 0x000e280000004800 */
[----:B------:R-:W-:Y:S04]  /*423d0*/  STL [R1+0x3e48], R24 ;  /* 0x003e481801007387 */ /* 0x000fe80000100800 */
[----:B------:R-:W1:Y:S04]  /*423e0*/  LDS R16, [R24.X4+0x10000] ;  /* 0x0100000018107984 */ /* 0x000e680000004800 */
[----:B------:R-:W1:Y:S04]  /*423f0*/  LDS R17, [R24.X4+0x10200] ;  /* 0x0102000018117984 */ /* 0x000e680000004800 */
[----:B------:R-:W1:Y:S04]  /*42400*/  LDS R19, [R24.X4+0x10600] ;  /* 0x0106000018137984 */ /* 0x000e680000004800 */
[----:B0-----:R-:W0:Y:S04]  /*42410*/  SHFL.BFLY PT, R22, R18, 0x2, 0x1f ;  /* 0x0c401f0012167f89 */ /* 0x001e2800000e0000 */
[----:B-1----:R-:W1:Y:S04]  /*42420*/  SHFL.BFLY PT, R20, R16, 0x2, 0x1f ;  /* 0x0c401f0010147f89 */ /* 0x002e6800000e0000 */
[----:B------:R-:W1:Y:S04]  /*42430*/  SHFL.BFLY PT, R21, R17, 0x2, 0x1f ;  /* 0x0c401f0011157f89 */ /* 0x000e6800000e0000 */
[----:B------:R-:W1:Y:S04]  /*42440*/  SHFL.BFLY PT, R23, R19, 0x2, 0x1f ;  /* 0x0c401f0013177f89 */ /* 0x000e6800000e0000 */
[----:B0-----:R-:W-:Y:S04]  /*42450*/  STL [R1+0x3e68], R22 ;  /* 0x003e681601007387 */ /* 0x001fe80000100800 */
[----:B------:R-:W-:Y:S01]  /*42460*/  STL [R1+0x3e64], R18 ;  /* 0x003e641201007387 */ /* 0x000fe20000100800 */
[----:B----4-:R-:W-:-:S02]  /*42470*/  F2FP.BF16.PACK_AB R3, R10, R11 ;  /* 0x0000000b0a03723e */ /* 0x010fc400000010ff */
[----:B--2---:R-:W-:Y:S02]  /*42480*/  F2FP.BF16.PACK_AB R0, R8, R12 ;  /* 0x0000000c0800723e */ /* 0x004fe400000010ff */
[----:B---3--:R-:W-:-:S05]  /*42490*/  F2FP.BF16.PACK_AB R2, R14, R13 ;  /* 0x0000000d0e02723e */ /* 0x008fca00000010ff */
[----:B------:R0:W-:Y:S04]  /*424a0*/  STL [R1+0x590], R2 ;  /* 0x0005900201007387 */ /* 0x0001e80000100800 */
[----:B------:R2:W-:Y:S04]  /*424b0*/  STL [R1+0x588], R0 ;  /* 0x0005880001007387 */ /* 0x0005e80000100800 */
[----:B------:R-:W-:Y:S01]  /*424c0*/  STL [R1+0x584], R3 ;  /* 0x0005840301007387 */ /* 0x000fe20000100800 */
[----:B0-----:R-:W-:-:S03]  /*424d0*/  F2FP.BF16.PACK_AB R2, R9, R27 ;  /* 0x0000001b0902723e */ /* 0x001fc600000010ff */
[----:B------:R-:W3:Y:S01]  /*424e0*/  LDL.LU R22, [R1+0xdc] ;  /* 0x0000dc0001167983 */ /* 0x000ee20000300800 */
[----:B--2---:R-:W-:-:S03]  /*424f0*/  F2FP.BF16.PACK_AB R0, R26, R25 ;  /* 0x000000191a00723e */ /* 0x004fc600000010ff */
[----:B------:R-:W-:Y:S04]  /*42500*/  STL [R1+0x57c], R2 ;  /* 0x00057c0201007387 */ /* 0x000fe80000100800 */
[----:B------:R-:W3:Y:S04]  /*42510*/  LDL.LU R18, [R1+0xe0] ;  /* 0x0000e00001127983 */ /* 0x000ee80000300800 */
[----:B------:R-:W-:Y:S04]  /*42520*/  STL [R1+0x578], R0 ;  /* 0x0005780001007387 */ /* 0x000fe80000100800 */
[----:B------:R-:W2:Y:S04]  /*42530*/  LDL.LU R28, [R1+0xd4] ;  /* 0x0000d400011c7983 */ /* 0x000ea80000300800 */
[----:B------:R-:W2:Y:S04]  /*42540*/  LDL.LU R25, [R1+0xd8] ;  /* 0x0000d80001197983 */ /* 0x000ea80000300800 */
[----:B------:R-:W4:Y:S04]  /*42550*/  LDL.LU R24, [R1+0xc4] ;  /* 0x0000c40001187983 */ /* 0x000f280000300800 */
[----:B----4-:R0:W-:Y:S04]  /*42560*/  STL [R1+0x3e4c], R24 ;  /* 0x003e4c1801007387 */ /* 0x0101e80000100800 */
[----:B0-----:R-:W4:Y:S04]  /*42570*/  LDL.LU R24, [R1+0xb4] ;  /* 0x0000b40001187983 */ /* 0x001f280000300800 */
[----:B----4-:R0:W-:Y:S04]  /*42580*/  STL [R1+0x3e54], R24 ;  /* 0x003e541801007387 */ /* 0x0101e80000100800 */
[----:B0-----:R-:W4:Y:S04]  /*42590*/  LDL.LU R24, [R1+0x40] ;  /* 0x0000400001187983 */ /* 0x001f280000300800 */
[----:B----4-:R0:W-:Y:S04]  /*425a0*/  STL [R1+0x3e5c], R24 ;  /* 0x003e5c1801007387 */ /* 0x0101e80000100800 */
[----:B0-----:R-:W4:Y:S04]  /*425b0*/  LDL.LU R24, [R1+0xa8] ;  /* 0x0000a80001187983 */ /* 0x001f280000300800 */
[----:B------:R-:W2:Y:S04]  /*425c0*/  LDL.LU R9, [R1+0xc8] ;  /* 0x0000c80001097983 */ /* 0x000ea80000300800 */
[----:B--2---:R0:W-:Y:S04]  /*425d0*/  STL [R1+0x3e50], R9 ;  /* 0x003e500901007387 */ /* 0x0041e80000100800 */
[----:B0-----:R-:W2:Y:S04]  /*425e0*/  LDL.LU R9, [R1+0xb0] ;  /* 0x0000b00001097983 */ /* 0x001ea80000300800 */
[----:B--2---:R0:W-:Y:S04]  /*425f0*/  STL [R1+0x3e58], R9 ;  /* 0x003e580901007387 */ /* 0x0041e80000100800 */
[----:B0-----:R-:W2:Y:S01]  /*42600*/  LDL.LU R9, [R1+0x3c] ;  /* 0x00003c0001097983 */ /* 0x001ea20000300800 */
[----:B-1----:R-:W-:Y:S01]  /*42610*/  FADD R8, R16, R20 ;  /* 0x0000001410087221 */ /* 0x002fe20000000000 */
[----:B---3--:R-:W-:Y:S01]  /*42620*/  F2FP.BF16.PACK_AB R18, R22, R18 ;  /* 0x000000121612723e */ /* 0x008fe200000010ff */
[----:B------:R-:W-:Y:S01]  /*42630*/  FADD R17, R17, R21 ;  /* 0x0000001511117221 */ /* 0x000fe20000000000 */
[----:B--2---:R0:W-:Y:S04]  /*42640*/  STL [R1+0x3e60], R9 ;  /* 0x003e600901007387 */ /* 0x0041e80000100800 */
[----:B0-----:R-:W4:Y:S04]  /*42650*/  LDL.LU R9, [R1+0x90] ;  /* 0x0000900001097983 */ /* 0x001f280000300800 */
[----:B------:R-:W2:Y:S04]  /*42660*/  LDL.LU R11, [R1+0xa4] ;  /* 0x0000a400010b7983 */ /* 0x000ea80000300800 */
[----:B------:R-:W2:Y:S04]  /*42670*/  LDL.LU R10, [R1+0xac] ;  /* 0x0000ac00010a7983 */ /* 0x000ea80000300800 */
[----:B------:R-:W3:Y:S04]  /*42680*/  LDL.LU R12, [R1+0xb8] ;  /* 0x0000b800010c7983 */ /* 0x000ee80000300800 */
[----:B------:R-:W3:Y:S04]  /*42690*/  LDL.LU R13, [R1+0xbc] ;  /* 0x0000bc00010d7983 */ /* 0x000ee80000300800 */
        /* <DEDUP_REMOVED lines=15> */
[----:B------:R-:W3:Y:S04]  /*42790*/  LDL.LU R22, [R1+0x3e68] ;  /* 0x003e680001167983 */ /* 0x000ee80000300800 */
[----:B------:R0:W-:Y:S04]  /*427a0*/  STL [R1+0x56c], R18 ;  /* 0x00056c1201007387 */ /* 0x0001e80000100800 */
[----:B0-----:R-:W3:Y:S01]  /*427b0*/  LDL.LU R18, [R1+0x3e64] ;  /* 0x003e640001127983 */ /* 0x001ee20000300800 */
[----:B------:R-:W-:Y:S01]  /*427c0*/  FADD R19, R19, R23 ;  /* 0x0000001713137221 */ /* 0x000fe20000000000 */
[----:B----4-:R-:W-:-:S02]  /*427d0*/  F2FP.BF16.PACK_AB R24, R9, R24 ;  /* 0x000000180918723e */ /* 0x010fc400000010ff */
[----:B--2---:R-:W-:Y:S02]  /*427e0*/  F2FP.BF16.PACK_AB R20, R16, R20 ;  /* 0x000000141014723e */ /* 0x004fe400000010ff */
[----:B------:R-:W-:Y:S02]  /*427f0*/  F2FP.BF16.PACK_AB R16, R28, R25 ;  /* 0x000000191c10723e */ /* 0x000fe400000010ff */
[----:B------:R-:W2:Y:S04]  /*42800*/  LDL.LU R28, [R1+0x58] ;  /* 0x00005800011c7983 */ /* 0x000ea80000300800 */
[----:B------:R-:W-:Y:S04]  /*42810*/  STL [R1+0x568], R20 ;  /* 0x0005681401007387 */ /* 0x000fe80000100800 */
[----:B------:R-:W2:Y:S04]  /*42820*/  LDL.LU R25, [R1+0x60] ;  /* 0x0000600001197983 */ /* 0x000ea80000300800 */
[----:B------:R-:W-:Y:S01]  /*42830*/  STL [R1+0x564], R16 ;  /* 0x0005641001007387 */ /* 0x000fe20000100800 */
[----:B---3--:R-:W-:-:S03]  /*42840*/  FADD R18, R18, R22 ;  /* 0x0000001612127221 */ /* 0x008fc60000000000 */
[----:B------:R-:W3:Y:S04]  /*42850*/  LDL.LU R22, [R1+0xcc] ;  /* 0x0000cc0001167983 */ /* 0x000ee80000300800 */
[----:B------:R-:W4:Y:S04]  /*42860*/  LDL.LU R23, [R1+0x54] ;  /* 0x0000540001177983 */ /* 0x000f280000300800 */
[----:B------:R-:W2:Y:S04]  /*42870*/  LDL.LU R9, [R1+0x3e60] ;  /* 0x003e600001097983 */ /* 0x000ea80000300800 */
[----:B------:R0:W-:Y:S04]  /*42880*/  STL [R1+0x558], R24 ;  /* 0x0005581801007387 */ /* 0x0001e80000100800 */
[----:B0-----:R-:W2:Y:S02]  /*42890*/  LDL.LU R24, [R1+0x3e5c] ;  /* 0x003e5c0001187983 */ /* 0x001ea40000300800 */
[----:B--2---:R-:W-:-:S02]  /*428a0*/  F2FP.BF16.PACK_AB R24, R9, R24 ;  /* 0x000000180918723e */ /* 0x004fc400000010ff */
[----:B------:R-:W2:Y:S04]  /*428b0*/  LDL.LU R9, [R1+0x3e58] ;  /* 0x003e580001097983 */ /* 0x000ea80000300800 */
[----:B------:R0:W-:Y:S04]  /*428c0*/  STL [R1+0x554], R24 ;  /* 0x0005541801007387 */ /* 0x0001e80000100800 */
[----:B0-----:R-:W2:Y:S01]  /*428d0*/  LDL.LU R24, [R1+0x3e54] ;  /* 0x003e540001187983 */ /* 0x001ea20000300800 */
[----:B---3--:R-:W-:-:S05]  /*428e0*/  F2FP.BF16.PACK_AB R22, R22, R21 ;  /* 0x000000151616723e */ /* 0x008fca00000010ff */
[----:B------:R-:W-:Y:S01]  /*428f0*/  STL [R1+0x54c], R22 ;  /* 0x00054c1601007387 */ /* 0x000fe20000100800 */
[----:B--2---:R-:W-:-:S03]  /*42900*/  F2FP.BF16.PACK_AB R24, R9, R24 ;  /* 0x000000180918723e */ /* 0x004fc600000010ff */
[----:B------:R-:W2:Y:S04]  /*42910*/  LDL.LU R9, [R1+0x3e50] ;  /* 0x003e500001097983 */ /* 0x000ea80000300800 */
[----:B------:R0:W-:Y:S04]  /*42920*/  STL [R1+0x548], R24 ;  /* 0x0005481801007387 */ /* 0x0001e80000100800 */
[----:B0-----:R-:W2:Y:S01]  /*42930*/  LDL.LU R24, [R1+0x3e4c] ;  /* 0x003e4c0001187983 */ /* 0x001ea20000300800 */
[----:B------:R-:W-:Y:S02]  /*42940*/  F2FP.BF16.PACK_AB R10, R11, R10 ;  /* 0x0000000a0b0a723e */ /* 0x000fe400000010ff */
[----:B--2---:R-:W-:-:S02]  /*42950*/  F2FP.BF16.PACK_AB R9, R24, R9 ;  /* 0x000000091809723e */ /* 0x004fc400000010ff */
[----:B------:R-:W2:Y:S04]  /*42960*/  LDL.LU R24, [R1+0x3e48] ;  /* 0x003e480001187983 */ /* 0x000ea80000300800 */
[----:B------:R0:W-:Y:S04]  /*42970*/  STL [R1+0x540], R9 ;  /* 0x0005400901007387 */ /* 0x0001e80000100800 */
[----:B0-----:R-:W3:Y:S04]  /*42980*/  LDL.LU R9, [R1+0x3e44] ;  /* 0x003e440001097983 */ /* 0x001ee80000300800 */
[----:B------:R-:W2:Y:S04]  /*42990*/  LDL.LU R11, [R1+0x3e40] ;  /* 0x003e4000010b7983 */ /* 0x000ea80000300800 */
[----:B------:R0:W-:Y:S04]  /*429a0*/  STL [R1+0x53c], R10 ;  /* 0x00053c0a01007387 */ /* 0x0001e80000100800 */
[----:B0-----:R-:W2:Y:S01]  /*429b0*/  LDL.LU R10, [R1+0x3e3c] ;  /* 0x003e3c00010a7983 */ /* 0x001ea20000300800 */
[----:B------:R-:W-:-:S02]  /*429c0*/  F2FP.BF16.PACK_AB R13, R12, R13 ;  /* 0x0000000d0c0d723e */ /* 0x000fc400000010ff */
[----:B------:R-:W-:Y:S01]  /*429d0*/  F2FP.BF16.PACK_AB R15, R14, R15 ;  /* 0x0000000f0e0f723e */ /* 0x000fe200000010ff */
[----:B------:R-:W4:Y:S04]  /*429e0*/  LDL.LU R12, [R1+0x3e38] ;  /* 0x003e3800010c7983 */ /* 0x000f280000300800 */
[----:B------:R0:W-:Y:S04]  /*429f0*/  STL [R1+0x538], R13 ;  /* 0x0005380d01007387 */ /* 0x0001e80000100800 */
[----:B0-----:R-:W4:Y:S04]  /*42a00*/  LDL.LU R13, [R1+0x3e34] ;  /* 0x003e3400010d7983 */ /* 0x001f280000300800 */
[----:B------:R-:W4:Y:S04]  /*42a10*/  LDL.LU R14, [R1+0x3e30] ;  /* 0x003e3000010e7983 */ /* 0x000f280000300800 */
[----:B------:R0:W-:Y:S04]  /*42a20*/  STL [R1+0x530], R15 ;  /* 0x0005300f01007387 */ /* 0x0001e80000100800 */
[----:B0-----:R-:W4:Y:S01]  /*42a30*/  LDL.LU R15, [R1+0x3e2c] ;  /* 0x003e2c00010f7983 */ /* 0x001f220000300800 */
[----:B---3--:R-:W-:-:S03]  /*42a40*/  F2FP.BF16.PACK_AB R9, R9, R29 ;  /* 0x0000001d0909723e */ /* 0x008fc600000010ff */
[----:B------:R-:W3:Y:S04]  /*42a50*/  LDL.LU R29, [R1+0x3e28] ;  /* 0x003e2800011d7983 */ /* 0x000ee80000300800 */
[----:B------:R0:W-:Y:S04]  /*42a60*/  STL [R1+0x52c], R9 ;  /* 0x00052c0901007387 */ /* 0x0001e80000100800 */
[----:B0-----:R-:W3:Y:S01]  /*42a70*/  LDL.LU R9, [R1+0x68] ;  /* 0x0000680001097983 */ /* 0x001ee20000300800 */
[----:B--2---:R-:W-:-:S03]  /*42a80*/  F2FP.BF16.PACK_AB R11, R11, R10 ;  /* 0x0000000a0b0b723e */ /* 0x004fc600000010ff */
[----:B------:R-:W2:Y:S04]  /*42a90*/  LDL.LU R10, [R1+0x88] ;  /* 0x00008800010a7983 */ /* 0x000ea80000300800 */
[----:B------:R0:W-:Y:S04]  /*42aa0*/  STL [R1+0x524], R11 ;  /* 0x0005240b01007387 */ /* 0x0001e80000100800 */
[----:B0-----:R-:W2:Y:S01]  /*42ab0*/  LDL.LU R11, [R1+0x8c] ;  /* 0x00008c00010b7983 */ /* 0x001ea20000300800 */
[----:B------:R-:W-:Y:S02]  /*42ac0*/  F2FP.BF16.PACK_AB R6, R7, R6 ;  /* 0x000000060706723e */ /* 0x000fe400000010ff */
[----:B------:R-:W-:Y:S01]  /*42ad0*/  F2FP.BF16.PACK_AB R4, R5, R4 ;  /* 0x000000040504723e */ /* 0x000fe200000010ff */
[----:B------:R-:W4:Y:S04]  /*42ae0*/  LDL.LU R7, [R1+0x3e24] ;  /* 0x003e240001077983 */ /* 0x000f280000300800 */
[----:B------:R0:W-:Y:S01]  /*42af0*/  STL [R1+0x520], R6 ;  /* 0x0005200601007387 */ /* 0x0001e20000100800 */
[----:B------:R-:W-:-:S03]  /*42b00*/  F2FP.BF16.PACK_AB R2, R3, R2 ;  /* 0x000000020302723e */ /* 0x000fc600000010ff */
[----:B0-----:R-:W4:Y:S04]  /*42b10*/  LDL.LU R6, [R1+0x3e20] ;  /* 0x003e200001067983 */ /* 0x001f280000300800 */
[----:B------:R-:W4:Y:S04]  /*42b20*/  LDL.LU R5, [R1+0x3e1c] ;  /* 0x003e1c0001057983 */ /* 0x000f280000300800 */
[----:B------:R0:W-:Y:S04]  /*42b30*/  STL [R1+0x518], R4 ;  /* 0x0005180401007387 */ /* 0x0001e80000100800 */
[----:B0-----:R-:W4:Y:S01]  /*42b40*/  LDL.LU R4, [R1+0x3e18] ;  /* 0x003e180001047983 */ /* 0x001f220000300800 */
[----:B---3--:R-:W-:-:S02]  /*42b50*/  F2FP.BF16.PACK_AB R9, R0, R9 ;  /* 0x000000090009723e */ /* 0x008fc400000010ff */
[----:B--2---:R-:W-:Y:S02]  /*42b60*/  F2FP.BF16.PACK_AB R10, R10, R11 ;  /* 0x0000000b0a0a723e */ /* 0x004fe400000010ff */
[----:B------:R-:W-:Y:S02]  /*42b70*/  F2FP.BF16.PACK_AB R11, R27, R26 ;  /* 0x0000001a1b0b723e */ /* 0x000fe400000010ff */
[----:B------:R-:W2:Y:S04]  /*42b80*/  LDL.64 R26, [R1+0x648] ;  /* 0x00064800011a7983 */ /* 0x000ea80000100a00 */
[----:B------:R-:W-:Y:S04]  /*42b90*/  STL [R1+0x514], R10 ;  /* 0x0005140a01007387 */ /* 0x000fe80000100800 */
[----:B------:R0:W-:Y:S04]  /*42ba0*/  STL [R1+0x510], R11 ;  /* 0x0005100b01007387 */ /* 0x0001e80000100800 */
[----:B0-----:R-:W3:Y:S04]  /*42bb0*/  LDL.64 R10, [R1+0x14d0] ;  /* 0x0014d000010a7983 */ /* 0x001ee80000100a00 */
[----:B------:R-:W3:Y:S04]  /*42bc0*/  LDL.LU R3, [R1+0x3e14] ;  /* 0x003e140001037983 */ /* 0x000ee80000300800 */
[----:B------:R0:W-:Y:S04]  /*42bd0*/  STL [R1+0x508], R2 ;  /* 0x0005080201007387 */ /* 0x0001e80000100800 */
[----:B0-----:R-:W3:Y:S04]  /*42be0*/  LDL.LU R2, [R1+0x3e10] ;  /* 0x003e100001027983 */ /* 0x001ee80000300800 */
[----:B------:R-:W3:Y:S04]  /*42bf0*/  LDL.LU R0, [R1+0x3e0c] ;  /* 0x003e0c0001007983 */ /* 0x000ee80000300800 */
[----:B------:R4:W-:Y:S02]  /*42c00*/  STL [R1+0x504], R9 ;  /* 0x0005040901007387 */ /* 0x0009e40000100800 */
[----:B----4-:R-:W-:-:S02]  /*42c10*/  F2FP.BF16.PACK_AB R9, R13, R12 ;  /* 0x0000000c0d09723e */ /* 0x010fc400000010ff */
[----:B------:R-:W4:Y:S04]  /*42c20*/  LDL.LU R12, [R1+0x6c] ;  /* 0x00006c00010c7983 */ /* 0x000f280000300800 */
[----:B------:R-:W3:Y:S04]  /*42c30*/  LDL.LU R13, [R1+0x50] ;  /* 0x00005000010d7983 */ /* 0x000ee80000300800 */
[----:B------:R0:W-:Y:S02]  /*42c40*/  STL [R1+0x4fc], R9 ;  /* 0x0004fc0901007387 */ /* 0x0001e40000100800 */
[----:B0-----:R-:W-:-:S02]  /*42c50*/  F2FP.BF16.PACK_AB R9, R15, R14 ;  /* 0x0000000e0f09723e */ /* 0x001fc400000010ff */
[----:B------:R-:W4:Y:S04]  /*42c60*/  LDL.LU R15, [R1+0x64] ;  /* 0x00006400010f7983 */ /* 0x000f280000300800 */
[----:B------:R-:W0:Y:S04]  /*42c70*/  SHFL.BFLY PT, R16, R8, 0x1, 0x1f ;  /* 0x0c201f0008107f89 */ /* 0x000e2800000e0000 */
[----:B------:R-:W1:Y:S04]  /*42c80*/  SHFL.BFLY PT, R20, R17, 0x1, 0x1f ;  /* 0x0c201f0011147f89 */ /* 0x000e6800000e0000 */
[----:B------:R-:W-:Y:S04]  /*42c90*/  SHFL.BFLY PT, R21, R18, 0x1, 0x1f ;  /* 0x0c201f0012157f89 */ /* 0x000fe800000e0000 */
[----:B------:R-:W2:Y:S04]  /*42ca0*/  SHFL.BFLY PT, R22, R19, 0x1, 0x1f ;  /* 0x0c201f0013167f89 */ /* 0x000ea800000e0000 */
[----:B------:R1:W-:Y:S01]  /*42cb0*/  STL [R1+0x4f8], R9 ;  /* 0x0004f80901007387 */ /* 0x0003e20000100800 */
[----:B0-----:R-:W-:-:S02]  /*42cc0*/  FADD R8, R8, R16 ;  /* 0x0000001008087221 */ /* 0x001fc40000000000 */
[----:B-1----:R-:W-:-:S03]  /*42cd0*/  FADD R9, R17, R20 ;  /* 0x0000001411097221 */ /* 0x002fc60000000000 */
[----:B------:R-:W-:Y:S04]  /*42ce0*/  @!P6 STS [R24.X4+0x10000], R8 ;  /* 0x010000081800e388 */ /* 0x000fe80000004800 */
[----:B------:R2:W-:Y:S02]  /*42cf0*/  @!P6 STS [R24.X4+0x10200], R9 ;  /* 0x010200091800e388 */ /* 0x0005e40000004800 */
[----:B--2---:R-:W-:Y:S01]  /*42d00*/  IMAD.WIDE R8, R29, 0x2, R26 ;  /* 0x000000021d087825 */ /* 0x004fe200078e021a */
[----:B---3--:R-:W-:Y:S02]  /*42d10*/  F2FP.BF16.PACK_AB R13, R13, R23 ;  /* 0x000000170d0d723e */ /* 0x008fe400000010ff */
[----:B----4-:R-:W-:Y:S02]  /*42d20*/  F2FP.BF16.PACK_AB R14, R15, R12 ;  /* 0x0000000c0f0e723e */ /* 0x010fe400000010ff */
[----:B------:R-:W-:-:S03]  /*42d30*/  F2FP.BF16.PACK_AB R12, R28, R25 ;  /* 0x000000191c0c723e */ /* 0x000fc600000010ff */
[----:B------:R0:W-:Y:S04]  /*42d40*/  STL [R1+0x4ec], R14 ;  /* 0x0004ec0e01007387 */ /* 0x0001e80000100800 */
[----:B0-----:R-:W2:Y:S04]  /*42d50*/  LDL.64 R14, [R1+0x14b0] ;  /* 0x0014b000010e7983 */ /* 0x001ea80000100a00 */
[----:B------:R0:W-:Y:S04]  /*42d60*/  STL [R1+0x4e8], R13 ;  /* 0x0004e80d01007387 */ /* 0x0001e80000100800 */
[----:B------:R-:W3:Y:S04]  /*42d70*/  LDL.64 R16, [R1+0x14a8] ;  /* 0x0014a80001107983 */ /* 0x000ee80000100a00 */
[----:B------:R1:W-:Y:S01]  /*42d80*/  STL [R1+0x4e0], R12 ;  /* 0x0004e00c01007387 */ /* 0x0003e20000100800 */
[----:B0-----:R-:W-:-:S02]  /*42d90*/  FADD R13, R19, R22 ;  /* 0x00000016130d7221 */ /* 0x001fc40000000000 */
[----:B------:R-:W-:Y:S01]  /*42da0*/  IMAD.WIDE R10, R29, 0x2, R10 ;  /* 0x000000021d0a7825 */ /* 0x000fe200078e020a */
[----:B------:R-:W4:Y:S04]  /*42db0*/  LDL.64 R26, [R1+0x14a0] ;  /* 0x0014a000011a7983 */ /* 0x000f280000100a00 */
[----:B------:R-:W2:Y:S01]  /*42dc0*/  LDL.64 R22, [R1+0x1490] ;  /* 0x0014900001167983 */ /* 0x000ea20000100a00 */
[----:B-1----:R-:W-:-:S03]  /*42dd0*/  FADD R12, R18, R21 ;  /* 0x00000015120c7221 */ /* 0x002fc60000000000 */
[----:B------:R-:W2:Y:S04]  /*42de0*/  LDL.64 R20, [R1+0x1488] ;  /* 0x0014880001147983 */ /* 0x000ea80000100a00 */
[----:B------:R-:W-:Y:S04]  /*42df0*/  @!P6 STS [R24.X4+0x10400], R12 ;  /* 0x0104000c1800e388 */ /* 0x000fe80000004800 */
[----:B------:R0:W-:Y:S04]  /*42e00*/  @!P6 STS [R24.X4+0x10600], R13 ;  /* 0x0106000d1800e388 */ /* 0x0001e80000004800 */
[----:B------:R-:W-:Y:S06]  /*42e10*/  BAR.SYNC.DEFER_BLOCKING 0x0 ;  /* 0x0000000000007b1d */ /* 0x000fec0000010000 */
[----:B0-----:R-:W2:Y:S04]  /*42e20*/  LDL.64 R12, [R1+0x14b8] ;  /* 0x0014b800010c7983 */ /* 0x001ea80000100a00 */
[----:B------:R-:W2:Y:S04]  /*42e30*/  LDL.64 R24, [R1+0x1498] ;  /* 0x0014980001187983 */ /* 0x000ea80000100a00 */
[----:B------:R-:W2:Y:S04]  /*42e40*/  LDL.64 R18, [R1+0x1480] ;  /* 0x0014800001127983 */ /* 0x000ea80000100a00 */
[----:B------:R0:W2:Y:S04]  /*42e50*/  LDG.E.U16 R28, [R8.64] ;  /* 0x00000006081c7981 */ /* 0x0000a8000c1e1500 */
[----:B0-----:R-:W3:Y:S04]  /*42e60*/  LDL.64 R8, [R1+0x14c8] ;  /* 0x0014c80001087983 */ /* 0x001ee80000100a00 */
[----:B--2---:R0:W-:Y:S04]  /*42e70*/  STL [R1+0x92c], R28 ;  /* 0x00092c1c01007387 */ /* 0x0041e80000100800 */
[----:B0-----:R0:W2:Y:S04]  /*42e80*/  LDG.E.U16 R28, [R10.64] ;  /* 0x000000060a1c7981 */ /* 0x0010a8000c1e1500 */
[----:B0-----:R-:W2:Y:S01]  /*42e90*/  LDL.64 R10, [R1+0x14c0] ;  /* 0x0014c000010a7983 */ /* 0x001ea20000100a00 */
[----:B---3--:R-:W-:-:S04]  /*42ea0*/  IMAD.WIDE R8, R29, 0x2, R8 ;  /* 0x000000021d087825 */ /* 0x008fc800078e0208 */
[C---:B------:R-:W-:Y:S02]  /*42eb0*/  IMAD.WIDE R12, R29.reuse, 0x2, R12 ;  /* 0x000000021d0c7825 */ /* 0x040fe400078e020c */
[----:B------:R-:W3:Y:S02]  /*42ec0*/  LDG.E.U16 R9, [R8.64] ;  /* 0x0000000608097981 */ /* 0x000ee4000c1e1500 */
[C---:B------:R-:W-:Y:S02]  /*42ed0*/  IMAD.WIDE R14, R29.reuse, 0x2, R14 ;  /* 0x000000021d0e7825 */ /* 0x040fe400078e020e */
[----:B------:R-:W3:Y:S02]  /*42ee0*/  LDG.E.U16 R13, [R12.64] ;  /* 0x000000060c0d7981 */ /* 0x000ee4000c1e1500 */
[C---:B------:R-:W-:Y:S02]  /*42ef0*/  IMAD.WIDE R16, R29.reuse, 0x2, R16 ;  /* 0x000000021d107825 */ /* 0x040fe400078e0210 */
[----:B------:R-:W3:Y:S02]  /*42f00*/  LDG.E.U16 R15, [R14.64] ;  /* 0x000000060e0f7981 */ /* 0x000ee4000c1e1500 */
[----:B--2---:R-:W-:-:S06]  /*42f10*/  IMAD.WIDE R10, R29, 0x2, R10 ;  /* 0x000000021d0a7825 */ /* 0x004fcc00078e020a */
[----:B------:R-:W2:Y:S04]  /*42f20*/  LDG.E.U16 R11, [R10.64] ;  /* 0x000000060a0b7981 */ /* 0x000ea8000c1e1500 */
[----:B------:R0:W-:Y:S04]  /*42f30*/  STL [R1+0x928], R28 ;  /* 0x0009281c01007387 */ /* 0x0001e80000100800 */
[----:B0-----:R0:W2:Y:S04]  /*42f40*/  LDG.E.U16 R28, [R16.64] ;  /* 0x00000006101c7981 */ /* 0x0010a8000c1e1500 */
[----:B---3--:R4:W-:Y:S01]  /*42f50*/  STL [R1+0x924], R9 ;  /* 0x0009240901007387 */ /* 0x0089e20000100800 */
[----:B0-----:R-:W-:-:S04]  /*42f60*/  IMAD.WIDE R16, R29, 0x2, R18 ;  /* 0x000000021d107825 */ /* 0x001fc800078e0212 */
[----:B----4-:R-:W-:-:S05]  /*42f70*/  IMAD.WIDE R8, R29, 0x2, R26 ;  /* 0x000000021d087825 */ /* 0x010fca00078e021a */
[----:B------:R0:W3:Y:S04]  /*42f80*/  LDG.E.U16 R18, [R8.64] ;  /* 0x0000000608127981 */ /* 0x0000e8000c1e1500 */
[----:B--2---:R1:W-:Y:S04]  /*42f90*/  STL [R1+0x920], R11 ;  /* 0x0009200b01007387 */ /* 0x0043e80000100800 */
[----:B------:R2:W-:Y:S01]  /*42fa0*/  STL [R1+0x91c], R13 ;  /* 0x00091c0d01007387 */ /* 0x0005e20000100800 */
[----:B-1----:R-:W-:-:S03]  /*42fb0*/  IMAD.WIDE R10, R29, 0x2, R24 ;  /* 0x000000021d0a7825 */ /* 0x002fc600078e0218 */
[----:B------:R1:W-:Y:S01]  /*42fc0*/  STL [R1+0x918], R15 ;  /* 0x0009180f01007387 */ /* 0x0003e20000100800 */
[----:B--2---:R-:W-:-:S03]  /*42fd0*/  IMAD.WIDE R12, R29, 0x2, R22 ;  /* 0x000000021d0c7825 */ /* 0x004fc600078e0216 */
[----:B------:R2:W4:Y:S04]  /*42fe0*/  LDG.E.U16 R19, [R10.64] ;  /* 0x000000060a137981 */ /* 0x000528000c1e1500 */
[----:B0-----:R-:W3:Y:S04]  /*42ff0*/  LDL.64 R8, [R1+0x1478] ;  /* 0x0014780001087983 */ /* 0x001ee80000100a00 */
[----:B--2---:R-:W2:Y:S04]  /*43000*/  LDL.64 R10, [R1+0x1470] ;  /* 0x00147000010a7983 */ /* 0x004ea80000100a00 */
[----:B------:R0:W-:Y:S01]  /*43010*/  STL [R1+0x914], R28 ;  /* 0x0009141c01007387 */ /* 0x0001e20000100800 */
[----:B-1----:R-:W-:-:S03]  /*43020*/  IMAD.WIDE R14, R29, 0x2, R20 ;  /* 0x000000021d0e7825 */ /* 0x002fc600078e0214 */
[----:B------:R-:W2:Y:S04]  /*43030*/  LDL.64 R26, [R1+0x1450] ;  /* 0x00145000011a7983 */ /* 0x000ea80000100a00 */
[----:B------:R-:W2:Y:S04]  /*43040*/  LDL.64 R24, [R1+0x1448] ;  /* 0x0014480001187983 */ /* 0x000ea80000100a00 */
[----:B0-----:R0:W2:Y:S04]  /*43050*/  LDG.E.U16 R28, [R12.64] ;  /* 0x000000060c1c7981 */ /* 0x0010a8000c1e1500 */
[----:B------:R-:W2:Y:S04]  /*43060*/  LDL.64 R22, [R1+0x1440] ;  /* 0x0014400001167983 */ /* 0x000ea80000100a00 */
[----:B------:R-:W2:Y:S04]  /*43070*/  LDL.64 R20, [R1+0x1438] ;  /* 0x0014380001147983 */ /* 0x000ea80000100a00 */
[----:B0-----:R-:W2:Y:S04]  /*43080*/  LDL.64 R12, [R1+0x1468] ;  /* 0x00146800010c7983 */ /* 0x001ea80000100a00 */
[----:B----4-:R-:W-:Y:S04]  /*43090*/  STL [R1+0x90c], R19 ;  /* 0x00090c1301007387 */ /* 0x010fe80000100800 */
[----:B---3--:R0:W-:Y:S04]  /*430a0*/  STL [R1+0x910], R18 ;  /* 0x0009101201007387 */ /* 0x0081e80000100800 */
[----:B0-----:R-:W3:Y:S04]  /*430b0*/  LDL.64 R18, [R1+0x1430] ;  /* 0x0014300001127983 */ /* 0x001ee80000100a00 */
[----:B--2---:R0:W-:Y:S04]  /*430c0*/  STL [R1+0x908], R28 ;  /* 0x0009081c01007387 */ /* 0x0041e80000100800 */
[----:B0-----:R0:W2:Y:S04]  /*430d0*/  LDG.E.U16 R28, [R14.64] ;  /* 0x000000060e1c7981 */ /* 0x0010a8000c1e1500 */
[----:B0-----:R-:W4:Y:S04]  /*430e0*/  LDL.64 R14, [R1+0x1460] ;  /* 0x00146000010e7983 */ /* 0x001f280000100a00 */
[----:B--2---:R0:W-:Y:S04]  /*430f0*/  STL [R1+0x904], R28 ;  /* 0x0009041c01007387 */ /* 0x0041e80000100800 */
[----:B0-----:R0:W2:Y:S04]  /*43100*/  LDG.E.U16 R28, [R16.64] ;  /* 0x00000006101c7981 */ /* 0x0010a8000c1e1500 */
[----:B0-----:R-:W3:Y:S01]  /*43110*/  LDL.64 R16, [R1+0x1458] ;  /* 0x0014580001107983 */ /* 0x001ee20000100a00 */
[----:B------:R-:W-:-:S04]  /*43120*/  IMAD.WIDE R8, R29, 0x2, R8 ;  /* 0x000000021d087825 */ /* 0x000fc800078e0208 */
[C---:B------:R-:W-:Y:S02]  /*43130*/  IMAD.WIDE R10, R29.reuse, 0x2, R10 ;  /* 0x000000021d0a7825 */ /* 0x040fe400078e020a */
[----:B------:R-:W3:Y:S02]  /*43140*/  LDG.E.U16 R9, [R8.64] ;  /* 0x0000000608097981 */ /* 0x000ee4000c1e1500 */
[C---:B------:R-:W-:Y:S02]  /*43150*/  IMAD.WIDE R12, R29.reuse, 0x2, R12 ;  /* 0x000000021d0c7825 */ /* 0x040fe400078e020c */
[----:B------:R-:W3:Y:S02]  /*43160*/  LDG.E.U16 R11, [R10.64] ;  /* 0x000000060a0b7981 */ /* 0x000ee4000c1e1500 */
[C---:B----4-:R-:W-:Y:S02]  /*43170*/  IMAD.WIDE R14, R29.reuse, 0x2, R14 ;  /* 0x000000021d0e7825 */ /* 0x050fe400078e020e */
[----:B------:R-:W4:Y:S04]  /*43180*/  LDG.E.U16 R13, [R12.64] ;  /* 0x000000060c0d7981 */ /* 0x000f28000c1e1500 */
[----:B------:R-:W4:Y:S04]  /*43190*/  LDG.E.U16 R15, [R14.64] ;  /* 0x000000060e0f7981 */ /* 0x000f28000c1e1500 */
[----:B--2---:R0:W-:Y:S01]  /*431a0*/  STL [R1+0x900], R28 ;  /* 0x0009001c01007387 */ /* 0x0041e20000100800 */
[----:B---3--:R-:W-:-:S05]  /*431b0*/  IMAD.WIDE R16, R29, 0x2, R16 ;  /* 0x000000021d107825 */ /* 0x008fca00078e0210 */
[----:B0-----:R0:W2:Y:S04]  /*431c0*/  LDG.E.U16 R28, [R16.64] ;  /* 0x00000006101c7981 */ /* 0x0010a8000c1e1500 */
[----:B------:R1:W-:Y:S04]  /*431d0*/  STL [R1+0x8fc], R9 ;  /* 0x0008fc0901007387 */ /* 0x0003e80000100800 */
[----:B------:R3:W-:Y:S01]  /*431e0*/  STL [R1+0x8f8], R11 ;  /* 0x0008f80b01007387 */ /* 0x0007e20000100800 */
[----:B0-----:R-:W-:-:S03]  /*431f0*/  IMAD.WIDE R16, R29, 0x2, R18 ;  /* 0x000000021d107825 */ /* 0x001fc600078e0212 */
[----:B----4-:R0:W-:Y:S01]  /*43200*/  STL [R1+0x8f4], R13 ;  /* 0x0008f40d01007387 */ /* 0x0101e20000100800 */
[----:B-1----:R-:W-:-:S04]  /*43210*/  IMAD.WIDE R8, R29, 0x2, R26 ;  /* 0x000000021d087825 */ /* 0x002fc800078e021a */
[C---:B---3--:R-:W-:Y:S01]  /*43220*/  IMAD.WIDE R10, R29.reuse, 0x2, R24 ;  /* 0x000000021d0a7825 */ /* 0x048fe200078e0218 */
[----:B------:R1:W-:Y:S03]  /*43230*/  STL [R1+0x8f0], R15 ;  /* 0x0008f00f01007387 */ /* 0x0003e60000100800 */
[C---:B0-----:R-:W-:Y:S01]  /*43240*/  IMAD.WIDE R12, R29.reuse, 0x2, R22 ;  /* 0x000000021d0c7825 */ /* 0x041fe200078e0216 */
[----:B------:R0:W3:Y:S04]  /*43250*/  LDG.E.U16 R18, [R8.64] ;  /* 0x0000000608127981 */ /* 0x0000e8000c1e1500 */
[----:B------:R4:W3:Y:S04]  /*43260*/  LDG.E.U16 R19, [R10.64] ;  /* 0x000000060a137981 */ /* 0x0008e8000c1e1500 */
[----:B0-----:R-:W3:Y:S04]  /*43270*/  LDL.64 R8, [R1+0x1428] ;  /* 0x0014280001087983 */ /* 0x001ee80000100a00 */
[----:B----4-:R-:W4:Y:S04]  /*43280*/  LDL.64 R10, [R1+0x1420] ;  /* 0x00142000010a7983 */ /* 0x010f280000100a00 */
[----:B--2---:R0:W-:Y:S01]  /*43290*/  STL [R1+0x8ec], R28 ;  /* 0x0008ec1c01007387 */ /* 0x0041e20000100800 */
[----:B-1----:R-:W-:-:S03]  /*432a0*/  IMAD.WIDE R14, R29, 0x2, R20 ;  /* 0x000000021d0e7825 */ /* 0x002fc600078e0214 */
[----:B------:R-:W2:Y:S04]  /*432b0*/  LDL.64 R26, [R1+0x1400] ;  /* 0x00140000011a7983 */ /* 0x000ea80000100a00 */
[----:B------:R-:W2:Y:S04]  /*432c0*/  LDL.64 R24, [R1+0x13f8] ;  /* 0x0013f80001187983 */ /* 0x000ea80000100a00 */
[----:B0-----:R0:W2:Y:S04]  /*432d0*/  LDG.E.U16 R28, [R12.64] ;  /* 0x000000060c1c7981 */ /* 0x0010a8000c1e1500 */
[----:B------:R-:W4:Y:S04]  /*432e0*/  LDL.64 R22, [R1+0x13f0] ;  /* 0x0013f00001167983 */ /* 0x000f280000100a00 */
[----:B------:R-:W4:Y:S04]  /*432f0*/  LDL.64 R20, [R1+0x13e8] ;  /* 0x0013e80001147983 */ /* 0x000f280000100a00 */
[----:B0-----:R-:W4:Y:S04]  /*43300*/  LDL.64 R12, [R1+0x1418] ;  /* 0x00141800010c7983 */ /* 0x001f280000100a00 */
[----:B---3--:R-:W-:Y:S04]  /*43310*/  STL [R1+0x8e4], R19 ;  /* 0x0008e41301007387 */ /* 0x008fe80000100800 */
[----:B------:R0:W-:Y:S04]  /*43320*/  STL [R1+0x8e8], R18 ;  /* 0x0008e81201007387 */ /* 0x0001e80000100800 */
[----:B0-----:R-:W3:Y:S04]  /*43330*/  LDL.64 R18, [R1+0x13e0] ;  /* 0x0013e00001127983 */ /* 0x001ee80000100a00 */
[----:B--2---:R0:W-:Y:S04]  /*43340*/  STL [R1+0x8e0], R28 ;  /* 0x0008e01c01007387 */ /* 0x0041e80000100800 */
[----:B0-----:R0:W2:Y:S04]  /*43350*/  LDG.E.U16 R28, [R14.64] ;  /* 0x000000060e1c7981 */ /* 0x0010a8000c1e1500 */
[----:B0-----:R-:W3:Y:S04]  /*43360*/  LDL.64 R14, [R1+0x1410] ;  /* 0x00141000010e7983 */ /* 0x001ee80000100a00 */
[----:B--2---:R0:W-:Y:S04]  /*43370*/  STL [R1+0x8dc], R28 ;  /* 0x0008dc1c01007387 */ /* 0x0041e80000100800 */
[----:B0-----:R0:W2:Y:S04]  /*43380*/  LDG.E.U16 R28, [R16.64] ;  /* 0x00000006101c7981 */ /* 0x0010a8000c1e1500 */
[----:B0-----:R-:W2:Y:S01]  /*43390*/  LDL.64 R16, [R1+0x1408] ;  /* 0x0014080001107983 */ /* 0x001ea20000100a00 */
[----:B------:R-:W-:-:S04]  /*433a0*/  IMAD.WIDE R8, R29, 0x2, R8 ;  /* 0x000000021d087825 */ /* 0x000fc800078e0208 */
[C---:B----4-:R-:W-:Y:S02]  /*433b0*/  IMAD.WIDE R10, R29.reuse, 0x2, R10 ;  /* 0x000000021d0a7825 */ /* 0x050fe400078e020a */
[----:B------:R-:W4:Y:S02]  /*433c0*/  LDG.E.U16 R9, [R8.64] ;  /* 0x0000000608097981 */ /* 0x000f24000c1e1500 */
[C---:B------:R-:W-:Y:S02]  /*433d0*/  IMAD.WIDE R12, R29.reuse, 0x2, R12 ;  /* 0x000000021d0c7825 */ /* 0x040fe400078e020c */
[----:B------:R-:W4:Y:S02]  /*433e0*/  LDG.E.U16 R11, [R10.64] ;  /* 0x000000060a0b7981 */ /* 0x000f24000c1e1500 */
[C---:B---3--:R-:W-:Y:S02]  /*433f0*/  IMAD.WIDE R14, R29.reuse, 0x2, R14 ;  /* 0x000000021d0e7825 */ /* 0x048fe400078e020e */
[----:B------:R-:W3:Y:S04]  /*43400*/  LDG.E.U16 R13, [R12.64] ;  /* 0x000000060c0d7981 */ /* 0x000ee8000c1e1500 */
[----:B------:R-:W3:Y:S04]  /*43410*/  LDG.E.U16 R15, [R14.64] ;  /* 0x000000060e0f7981 */ /* 0x000ee8000c1e1500 */
[----:B--2---:R0:W-:Y:S01]  /*43420*/  STL [R1+0x8d8], R28 ;  /* 0x0008d81c01007387 */ /* 0x0041e20000100800 */
[----:B------:R-:W-:-:S05]  /*43430*/  IMAD.WIDE R16, R29, 0x2, R16 ;  /* 0x000000021d107825 */ /* 0x000fca00078e0210 */
[----:B0-----:R0:W2:Y:S04]  /*43440*/  LDG.E.U16 R28, [R16.64] ;  /* 0x00000006101c7981 */ /* 0x0010a8000c1e1500 */
[----:B----4-:R1:W-:Y:S04]  /*43450*/  STL [R1+0x8d4], R9 ;  /* 0x0008d40901007387 */ /* 0x0103e80000100800 */
[----:B------:R4:W-:Y:S01]  /*43460*/  STL [R1+0x8d0], R11 ;  /* 0x0008d00b01007387 */ /* 0x0009e20000100800 */
[----:B0-----:R-:W-:-:S03]  /*43470*/  IMAD.WIDE R16, R29, 0x2, R18 ;  /* 0x000000021d107825 */ /* 0x001fc600078e0212 */
[----:B---3--:R0:W-:Y:S01]  /*43480*/  STL [R1+0x8cc], R13 ;  /* 0x0008cc0d01007387 */ /* 0x0081e20000100800 */
[----:B-1----:R-:W-:-:S04]  /*43490*/  IMAD.WIDE R8, R29, 0x2, R26 ;  /* 0x000000021d087825 */ /* 0x002fc800078e021a */
[C---:B----4-:R-:W-:Y:S01]  /*434a0*/  IMAD.WIDE R10, R29.reuse, 0x2, R24 ;  /* 0x000000021d0a7825 */ /* 0x050fe200078e0218 */
        /* <DEDUP_REMOVED lines=395> */
[----:B------:R4:W-:Y:S04]  /*44d60*/  STL [R1+0x5ac], R11 ;  /* 0x0005ac0b01007387 */ /* 0x0009e80000100800 */
[----:B---3--:R3:W-:Y:S01]  /*44d70*/  STL [R1+0x5a8], R13 ;  /* 0x0005a80d01007387 */ /* 0x0087e20000100800 */
[----:B-1----:R-:W-:-:S03]  /*44d80*/  IMAD.WIDE R8, R29, 0x2, R26 ;  /* 0x000000021d087825 */ /* 0x002fc600078e021a */
[----:B------:R1:W-:Y:S01]  /*44d90*/  STL [R1+0x5a4], R15 ;  /* 0x0005a40f01007387 */ /* 0x0003e20000100800 */
[----:B----4-:R-:W-:-:S03]  /*44da0*/  IMAD.WIDE R10, R29, 0x2, R24 ;  /* 0x000000021d0a7825 */ /* 0x010fc600078e0218 */
[----:B------:R-:W4:Y:S01]  /*44db0*/  LDL.64 R26, [R1+0x1098] ;  /* 0x00109800011a7983 */ /* 0x000f220000100a00 */
[----:B---3--:R-:W-:-:S03]  /*44dc0*/  IMAD.WIDE R12, R29, 0x2, R22 ;  /* 0x000000021d0c7825 */ /* 0x008fc600078e0216 */
[----:B------:R-:W3:Y:S01]  /*44dd0*/  LDL.64 R24, [R1+0x1090] ;  /* 0x0010900001187983 */ /* 0x000ee20000100a00 */
[----:B-1----:R-:W-:-:S03]  /*44de0*/  IMAD.WIDE R14, R29, 0x2, R20 ;  /* 0x000000021d0e7825 */ /* 0x002fc600078e0214 */
[----:B------:R1:W3:Y:S01]  /*44df0*/  LDG.E.U16 R21, [R8.64] ;  /* 0x0000000608157981 */ /* 0x0002e2000c1e1500 */
[----:B0-----:R-:W-:-:S03]  /*44e00*/  IMAD.WIDE R16, R29, 0x2, R18 ;  /* 0x000000021d107825 */ /* 0x001fc600078e0212 */
[----:B------:R0:W4:Y:S04]  /*44e10*/  LDG.E.U16 R18, [R10.64] ;  /* 0x000000060a127981 */ /* 0x000128000c1e1500 */
[----:B------:R0:W4:Y:S04]  /*44e20*/  LDG.E.U16 R19, [R12.64] ;  /* 0x000000060c137981 */ /* 0x000128000c1e1500 */
[----:B-1----:R-:W4:Y:S04]  /*44e30*/  LDL.64 R8, [R1+0x10c0] ;  /* 0x0010c00001087983 */ /* 0x002f280000100a00 */
[----:B0-----:R-:W4:Y:S04]  /*44e40*/  LDL.64 R10, [R1+0x10b8] ;  /* 0x0010b800010a7983 */ /* 0x001f280000100a00 */
[----:B------:R-:W4:Y:S04]  /*44e50*/  LDL.64 R12, [R1+0x10b0] ;  /* 0x0010b000010c7983 */ /* 0x000f280000100a00 */
[----:B--2---:R0:W-:Y:S04]  /*44e60*/  STL [R1+0x5a0], R28 ;  /* 0x0005a01c01007387 */ /* 0x0041e80000100800 */
[----:B------:R-:W2:Y:S04]  /*44e70*/  LDL.64 R22, [R1+0x1088] ;  /* 0x0010880001167983 */ /* 0x000ea80000100a00 */
[----:B0-----:R0:W2:Y:S04]  /*44e80*/  LDG.E.U16 R28, [R14.64] ;  /* 0x000000060e1c7981 */ /* 0x0010a8000c1e1500 */
[----:B0-----:R-:W2:Y:S04]  /*44e90*/  LDL.64 R14, [R1+0x10a8] ;  /* 0x0010a800010e7983 */ /* 0x001ea80000100a00 */
[----:B---3--:R0:W-:Y:S04]  /*44ea0*/  STL [R1+0x59c], R21 ;  /* 0x00059c1501007387 */ /* 0x0081e80000100800 */
[----:B0-----:R-:W3:Y:S04]  /*44eb0*/  LDL.64 R20, [R1+0x1080] ;  /* 0x0010800001147983 */ /* 0x001ee80000100a00 */
[----:B----4-:R-:W-:Y:S04]  /*44ec0*/  STL [R1+0x594], R19 ;  /* 0x0005941301007387 */ /* 0x010fe80000100800 */
[----:B------:R0:W-:Y:S04]  /*44ed0*/  STL [R1+0x598], R18 ;  /* 0x0005981201007387 */ /* 0x0001e80000100800 */
[----:B0-----:R-:W4:Y:S04]  /*44ee0*/  LDL.64 R18, [R1+0x1078] ;  /* 0x0010780001127983 */ /* 0x001f280000100a00 */
[----:B--2---:R0:W-:Y:S04]  /*44ef0*/  STL [R1+0x58c], R28 ;  /* 0x00058c1c01007387 */ /* 0x0041e80000100800 */
[----:B0-----:R0:W2:Y:S04]  /*44f00*/  LDG.E.U16 R28, [R16.64] ;  /* 0x00000006101c7981 */ /* 0x0010a8000c1e1500 */
[----:B0-----:R-:W3:Y:S01]  /*44f10*/  LDL.64 R16, [R1+0x10a0] ;  /* 0x0010a00001107983 */ /* 0x001ee20000100a00 */
[----:B------:R-:W-:-:S04]  /*44f20*/  IMAD.WIDE R8, R29, 0x2, R8 ;  /* 0x000000021d087825 */ /* 0x000fc800078e0208 */
[C---:B------:R-:W-:Y:S02]  /*44f30*/  IMAD.WIDE R10, R29.reuse, 0x2, R10 ;  /* 0x000000021d0a7825 */ /* 0x040fe400078e020a */
[----:B------:R-:W4:Y:S02]  /*44f40*/  LDG.E.U16 R9, [R8.64] ;  /* 0x0000000608097981 */ /* 0x000f24000c1e1500 */
[C---:B------:R-:W-:Y:S02]  /*44f50*/  IMAD.WIDE R12, R29.reuse, 0x2, R12 ;  /* 0x000000021d0c7825 */ /* 0x040fe400078e020c */
[----:B------:R-:W4:Y:S02]  /*44f60*/  LDG.E.U16 R11, [R10.64] ;  /* 0x000000060a0b7981 */ /* 0x000f24000c1e1500 */
[C---:B------:R-:W-:Y:S02]  /*44f70*/  IMAD.WIDE R14, R29.reuse, 0x2, R14 ;  /* 0x000000021d0e7825 */ /* 0x040fe400078e020e */
[----:B------:R-:W4:Y:S04]  /*44f80*/  LDG.E.U16 R13, [R12.64] ;  /* 0x000000060c0d7981 */ /* 0x000f28000c1e1500 */
[----:B------:R-:W4:Y:S04]  /*44f90*/  LDG.E.U16 R15, [R14.64] ;  /* 0x000000060e0f7981 */ /* 0x000f28000c1e1500 */
[----:B--2---:R0:W-:Y:S01]  /*44fa0*/  STL [R1+0x580], R28 ;  /* 0x0005801c01007387 */ /* 0x0041e20000100800 */
[----:B---3--:R-:W-:-:S05]  /*44fb0*/  IMAD.WIDE R16, R29, 0x2, R16 ;  /* 0x000000021d107825 */ /* 0x008fca00078e0210 */
[----:B0-----:R0:W2:Y:S04]  /*44fc0*/  LDG.E.U16 R28, [R16.64] ;  /* 0x00000006101c7981 */ /* 0x0010a8000c1e1500 */
[----:B----4-:R1:W-:Y:S04]  /*44fd0*/  STL [R1+0x574], R9 ;  /* 0x0005740901007387 */ /* 0x0103e80000100800 */
[----:B------:R3:W-:Y:S01]  /*44fe0*/  STL [R1+0x570], R11 ;  /* 0x0005700b01007387 */ /* 0x0007e20000100800 */
[----:B-1----:R-:W-:-:S03]  /*44ff0*/  IMAD.WIDE R8, R29, 0x2, R26 ;  /* 0x000000021d087825 */ /* 0x002fc600078e021a */
[----:B------:R-:W4:Y:S01]  /*45000*/  LDL.64 R26, [R1+0x1050] ;  /* 0x00105000011a7983 */ /* 0x000f220000100a00 */
[----:B---3--:R-:W-:-:S03]  /*45010*/  IMAD.WIDE R10, R29, 0x2, R24 ;  /* 0x000000021d0a7825 */ /* 0x008fc600078e0218 */
[----:B------:R1:W-:Y:S04]  /*45020*/  STL [R1+0x560], R13 ;  /* 0x0005600d01007387 */ /* 0x0003e80000100800 */
[----:B------:R3:W-:Y:S01]  /*45030*/  STL [R1+0x55c], R15 ;  /* 0x00055c0f01007387 */ /* 0x0007e20000100800 */
[----:B0-----:R-:W-:-:S03]  /*45040*/  IMAD.WIDE R16, R29, 0x2, R18 ;  /* 0x000000021d107825 */ /* 0x001fc600078e0212 */
[----:B------:R0:W4:Y:S01]  /*45050*/  LDG.E.U16 R18, [R10.64] ;  /* 0x000000060a127981 */ /* 0x000122000c1e1500 */
[----:B-1----:R-:W-:-:S03]  /*45060*/  IMAD.WIDE R12, R29, 0x2, R22 ;  /* 0x000000021d0c7825 */ /* 0x002fc600078e0216 */
[----:B------:R-:W4:Y:S01]  /*45070*/  LDL.64 R22, [R1+0x1048] ;  /* 0x0010480001167983 */ /* 0x000f220000100a00 */
[----:B---3--:R-:W-:-:S03]  /*45080*/  IMAD.WIDE R14, R29, 0x2, R20 ;  /* 0x000000021d0e7825 */ /* 0x008fc600078e0214 */
[----:B------:R1:W3:Y:S04]  /*45090*/  LDG.E.U16 R21, [R8.64] ;  /* 0x0000000608157981 */ /* 0x0002e8000c1e1500 */
[----:B------:R1:W4:Y:S04]  /*450a0*/  LDG.E.U16 R19, [R12.64] ;  /* 0x000000060c137981 */ /* 0x000328000c1e1500 */
[----:B0-----:R-:W4:Y:S04]  /*450b0*/  LDL.64 R10, [R1+0x1068] ;  /* 0x00106800010a7983 */ /* 0x001f280000100a00 */
[----:B-1----:R-:W4:Y:S04]  /*450c0*/  LDL.64 R8, [R1+0x1070] ;  /* 0x0010700001087983 */ /* 0x002f280000100a00 */
        /* <DEDUP_REMOVED lines=11> */
[----:B0-----:R-:W2:Y:S01]  /*45180*/  LDG.E.U16 R28, [R16.64] ;  /* 0x00000006101c7981 */ /* 0x001ea2000c1e1500 */
[----:B------:R-:W-:-:S04]  /*45190*/  IMAD.WIDE R8, R29, 0x2, R8 ;  /* 0x000000021d087825 */ /* 0x000fc800078e0208 */
[C---:B------:R-:W-:Y:S02]  /*451a0*/  IMAD.WIDE R10, R29.reuse, 0x2, R10 ;  /* 0x000000021d0a7825 */ /* 0x040fe400078e020a */
[----:B------:R0:W3:Y:S02]  /*451b0*/  LDG.E.U16 R8, [R8.64] ;  /* 0x0000000608087981 */ /* 0x0000e4000c1e1500 */
[C---:B------:R-:W-:Y:S02]  /*451c0*/  IMAD.WIDE R12, R29.reuse, 0x2, R12 ;  /* 0x000000021d0c7825 */ /* 0x040fe400078e020c */
[----:B0-----:R0:W3:Y:S04]  /*451d0*/  LDG.E.U16 R9, [R10.64] ;  /* 0x000000060a097981 */ /* 0x0010e8000c1e1500 */
[----:B--2---:R1:W-:Y:S04]  /*451e0*/  STL [R1+0x50c], R28 ;  /* 0x00050c1c01007387 */ /* 0x0043e80000100800 */
[----:B-1----:R1:W2:Y:S01]  /*451f0*/  LDG.E.U16 R28, [R12.64] ;  /* 0x000000060c1c7981 */ /* 0x0022a2000c1e1500 */
[----:B------:R-:W-:-:S05]  /*45200*/  IMAD.WIDE R16, R29, 0x2, R26 ;  /* 0x000000021d107825 */ /* 0x000fca00078e021a */
[----:B------:R3:W2:Y:S01]  /*45210*/  LDG.E.U16 R27, [R16.64] ;  /* 0x00000006101b7981 */ /* 0x0006a2000c1e1500 */
[----:B------:R-:W-:-:S04]  /*45220*/  IMAD.WIDE R14, R29, 0x2, R14 ;  /* 0x000000021d0e7825 */ /* 0x000fc800078e020e */
[C---:B0-----:R-:W-:Y:S01]  /*45230*/  IMAD.WIDE R10, R29.reuse, 0x2, R22 ;  /* 0x000000021d0a7825 */ /* 0x041fe200078e0216 */
[----:B------:R0:W2:Y:S03]  /*45240*/  LDG.E.U16 R26, [R14.64] ;  /* 0x000000060e1a7981 */ /* 0x0000a6000c1e1500 */
[C---:B-1----:R-:W-:Y:S01]  /*45250*/  IMAD.WIDE R12, R29.reuse, 0x2, R24 ;  /* 0x000000021d0c7825 */ /* 0x042fe200078e0218 */
[----:B---3--:R-:W3:Y:S04]  /*45260*/  LDL.64 R16, [R1+0x1008] ;  /* 0x0010080001107983 */ /* 0x008ee80000100a00 */
[----:B------:R-:W-:Y:S04]  /*45270*/  STL [R1+0x4f4], R9 ;  /* 0x0004f40901007387 */ /* 0x000fe80000100800 */
[----:B------:R4:W-:Y:S01]  /*45280*/  STL [R1+0x500], R8 ;  /* 0x0005000801007387 */ /* 0x0009e20000100800 */
[----:B0-----:R-:W-:-:S03]  /*45290*/  IMAD.WIDE R14, R29, 0x2, R20 ;  /* 0x000000021d0e7825 */ /* 0x001fc600078e0214 */
[----:B------:R0:W3:Y:S01]  /*452a0*/  LDG.E.U16 R22, [R12.64] ;  /* 0x000000060c167981 */ /* 0x0000e2000c1e1500 */
[----:B----4-:R-:W-:-:S03]  /*452b0*/  IMAD.WIDE R8, R29, 0x2, R18 ;  /* 0x000000021d087825 */ /* 0x010fc600078e0212 */
[----:B------:R1:W4:Y:S04]  /*452c0*/  LDG.E.U16 R19, [R10.64] ;  /* 0x000000060a137981 */ /* 0x000328000c1e1500 */
[----:B0-----:R-:W3:Y:S04]  /*452d0*/  LDL.64 R12, [R1+0x1018] ;  /* 0x00101800010c7983 */ /* 0x001ee80000100a00 */
[----:B------:R0:W3:Y:S04]  /*452e0*/  LDG.E.U16 R20, [R8.64] ;  /* 0x0000000608147981 */ /* 0x0000e8000c1e1500 */
[----:B-1----:R-:W3:Y:S04]  /*452f0*/  LDL.64 R10, [R1+0x1020] ;  /* 0x00102000010a7983 */ /* 0x002ee80000100a00 */
[----:B--2---:R1:W-:Y:S04]  /*45300*/  STL [R1+0x4f0], R28 ;  /* 0x0004f01c01007387 */ /* 0x0043e80000100800 */
[----:B0-----:R-:W2:Y:S04]  /*45310*/  LDL.64 R8, [R1+0x1028] ;  /* 0x0010280001087983 */ /* 0x001ea80000100a00 */
[----:B------:R-:W3:Y:S04]  /*45320*/  LDL.64 R24, [R1+0xff0] ;  /* 0x000ff00001187983 */ /* 0x000ee80000100a00 */
[----:B-1----:R0:W3:Y:S04]  /*45330*/  LDG.E.U16 R28, [R14.64] ;  /* 0x000000060e1c7981 */ /* 0x0020e8000c1e1500 */
[----:B0-----:R-:W3:Y:S04]  /*45340*/  LDL.64 R14, [R1+0x1010] ;  /* 0x00101000010e7983 */ /* 0x001ee80000100a00 */
[----:B------:R-:W-:Y:S04]  /*45350*/  STL [R1+0x4dc], R27 ;  /* 0x0004dc1b01007387 */ /* 0x000fe80000100800 */
[----:B------:R0:W-:Y:S04]  /*45360*/  STL [R1+0x4e4], R26 ;  /* 0x0004e41a01007387 */ /* 0x0001e80000100800 */
[----:B0-----:R-:W3:Y:S04]  /*45370*/  LDL.64 R26, [R1+0xfe8] ;  /* 0x000fe800011a7983 */ /* 0x001ee80000100a00 */
[----:B----4-:R0:W-:Y:S01]  /*45380*/  STL [R1+0x4d8], R19 ;  /* 0x0004d81301007387 */ /* 0x0101e20000100800 */
[----:B--2---:R-:W-:-:S05]  /*45390*/  IMAD.WIDE R8, R29, 0x2, R8 ;  /* 0x000000021d087825 */ /* 0x004fca00078e0208 */
[----:B0-----:R0:W2:Y:S01]  /*453a0*/  LDG.E.U16 R19, [R8.64] ;  /* 0x0000000608137981 */ /* 0x0010a2000c1e1500 */
[----:B---3--:R-:W-:-:S04]  /*453b0*/  IMAD.WIDE R10, R29, 0x2, R10 ;  /* 0x000000021d0a7825 */ /* 0x008fc800078e020a */
[C---:B------:R-:W-:Y:S01]  /*453c0*/  IMAD.WIDE R12, R29.reuse, 0x2, R12 ;  /* 0x000000021d0c7825 */ /* 0x040fe200078e020c */
[----:B0-----:R-:W3:Y:S04]  /*453d0*/  LDL.64 R8, [R1+0x1000] ;  /* 0x0010000001087983 */ /* 0x001ee80000100a00 */
[----:B------:R0:W-:Y:S04]  /*453e0*/  STL [R1+0x4d4], R22 ;  /* 0x0004d41601007387 */ /* 0x0001e80000100800 */
[----:B0-----:R0:W2:Y:S04]  /*453f0*/  LDG.E.U16 R22, [R10.64] ;  /* 0x000000060a167981 */ /* 0x0010a8000c1e1500 */
[----:B0-----:R-:W2:Y:S04]  /*45400*/  LDL.64 R10, [R1+0xff8] ;  /* 0x000ff800010a7983 */ /* 0x001ea80000100a00 */
[----:B------:R0:W-:Y:S04]  /*45410*/  STL [R1+0x4cc], R28 ;  /* 0x0004cc1c01007387 */ /* 0x0001e80000100800 */
[----:B0-----:R0:W2:Y:S01]  /*45420*/  LDG.E.U16 R28, [R12.64] ;  /* 0x000000060c1c7981 */ /* 0x0010a2000c1e1500 */
[----:B------:R-:W-:-:S04]  /*45430*/  IMAD.WIDE R14, R29, 0x2, R14 ;  /* 0x000000021d0e7825 */ /* 0x000fc800078e020e */
[C---:B------:R-:W-:Y:S01]  /*45440*/  IMAD.WIDE R16, R29.reuse, 0x2, R16 ;  /* 0x000000021d107825 */ /* 0x040fe200078e0210 */
[----:B------:R1:W-:Y:S04]  /*45450*/  STL [R1+0x4c8], R20 ;  /* 0x0004c81401007387 */ /* 0x0003e80000100800 */
[----:B-1----:R1:W2:Y:S04]  /*45460*/  LDG.E.U16 R20, [R14.64] ;  /* 0x000000060e147981 */ /* 0x0022a8000c1e1500 */
[----:B--2---:R2:W-:Y:S04]  /*45470*/  STL [R1+0x4c4], R19 ;  /* 0x0004c41301007387 */ /* 0x0045e80000100800 */
[----:B--2---:R2:W4:Y:S01]  /*45480*/  LDG.E.U16 R19, [R16.64] ;  /* 0x0000000610137981 */ /* 0x004522000c1e1500 */
[----:B0-----:R-:W-:-:S04]  /*45490*/  IMAD.WIDE R12, R29, 0x2, R24 ;  /* 0x000000021d0c7825 */ /* 0x001fc800078e0218 */
[C---:B---3--:R-:W-:Y:S01]  /*454a0*/  IMAD.WIDE R8, R29.reuse, 0x2, R8 ;  /* 0x000000021d087825 */ /* 0x048fe200078e0208 */
[----:B--2---:R-:W2:Y:S04]  /*454b0*/  LDL.64 R16, [R1+0xfd8] ;  /* 0x000fd80001107983 */ /* 0x004ea80000100a00 */
[----:B------:R-:W3:Y:S04]  /*454c0*/  LDL.LU R25, [R1+0xc68] ;  /* 0x000c680001197983 */ /* 0x000ee80000300800 */
[----:B------:R-:W3:Y:S04]  /*454d0*/  LDL.LU R24, [R1+0xac0] ;  /* 0x000ac00001187983 */ /* 0x000ee80000300800 */
[----:B------:R0:W-:Y:S01]  /*454e0*/  STL [R1+0x4c0], R22 ;  /* 0x0004c01601007387 */ /* 0x0001e20000100800 */
[----:B------:R-:W-:-:S04]  /*454f0*/  IMAD.WIDE R10, R29, 0x2, R10 ;  /* 0x000000021d0a7825 */ /* 0x000fc800078e020a */
[----:B-1----:R-:W-:Y:S02]  /*45500*/  IMAD.WIDE R14, R29, 0x2, R26 ;  /* 0x000000021d0e7825 */ /* 0x002fe400078e021a */
[----:B------:R-:W3:Y:S04]  /*45510*/  LDG.E.U16 R11, [R10.64] ;  /* 0x000000060a0b7981 */ /* 0x000ee8000c1e1500 */
[----:B0-----:R-:W3:Y:S04]  /*45520*/  LDL.LU R22, [R1+0xac4] ;  /* 0x000ac40001167983 */ /* 0x001ee80000300800 */
[----:B------:R0:W-:Y:S04]  /*45530*/  STL [R1+0x4bc], R28 ;  /* 0x0004bc1c01007387 */ /* 0x0001e80000100800 */
[----:B------:R2:W3:Y:S04]  /*45540*/  LDG.E.U16 R27, [R12.64] ;  /* 0x000000060c1b7981 */ /* 0x0004e8000c1e1500 */
[----:B0-----:R0:W3:Y:S04]  /*45550*/  LDG.E.U16 R28, [R8.64] ;  /* 0x00000006081c7981 */ /* 0x0010e8000c1e1500 */
[----:B0-----:R-:W3:Y:S04]  /*45560*/  LDL.64 R8, [R1+0xfe0] ;  /* 0x000fe00001087983 */ /* 0x001ee80000100a00 */
[----:B------:R0:W-:Y:S04]  /*45570*/  STL [R1+0x4b8], R20 ;  /* 0x0004b81401007387 */ /* 0x0001e80000100800 */
[----:B0-----:R-:W3:Y:S04]  /*45580*/  LDL.LU R20, [R1+0xad0] ;  /* 0x000ad00001147983 */ /* 0x001ee80000300800 */
[----:B------:R-:W0:Y:S04]  /*45590*/  S2R R23, SR_TID.X ;  /* 0x0000000000177919 */ /* 0x000e280000002100 */
[----:B----4-:R1:W-:Y:S04]  /*455a0*/  STL [R1+0x4b4], R19 ;  /* 0x0004b41301007387 */ /* 0x0103e80000100800 */
[----:B-1----:R-:W4:Y:S01]  /*455b0*/  LDL.LU R19, [R1+0xad4] ;  /* 0x000ad40001137983 */ /* 0x002f220000300800 */
[----:B0-----:R-:W-:-:S05]  /*455c0*/  LOP3.LUT R21, R23, 0x1c, RZ, 0xc0, !PT ;  /* 0x0000001c17157812 */ /* 0x001fca00078ec0ff */
[----:B------:R-:W0:Y:S01]  /*455d0*/  LDS R18, [R21.X4+0x10000] ;  /* 0x0100000015127984 */ /* 0x000e220000004800 */
[----:B--2---:R-:W-:-:S03]  /*455e0*/  IMAD.WIDE R12, R29, 0x2, R16 ;  /* 0x000000021d0c7825 */ /* 0x004fc600078e0210 */
[----:B------:R-:W1:Y:S04]  /*455f0*/  S2R R26, SR_TID.X ;  /* 0x00000000001a7919 */ /* 0x000e680000002100 */
[----:B------:R2:W4:Y:S04]  /*45600*/  LDG.E.U16 R13, [R12.64] ;  /* 0x000000060c0d7981 */ /* 0x000528000c1e1500 */
[----:B---3--:R-:W-:Y:S04]  /*45610*/  STL [R1+0x4b0], R28 ;  /* 0x0004b01c01007387 */ /* 0x008fe80000100800 */
[----:B------:R3:W-:Y:S04]  /*45620*/  STL [R1+0x4ac], R11 ;  /* 0x0004ac0b01007387 */ /* 0x0007e80000100800 */
[----:B------:R0:W-:Y:S04]  /*45630*/  STL [R1+0x4a8], R27 ;  /* 0x0004a81b01007387 */ /* 0x0001e80000100800 */
[----:B------:R-:W4:Y:S01]  /*45640*/  LDL.LU R16, [R1+0xae0] ;  /* 0x000ae00001107983 */ /* 0x000f220000300800 */
[----:B---3--:R-:W-:-:S03]  /*45650*/  IMAD.WIDE R10, R29, 0x2, R8 ;  /* 0x000000021d0a7825 */ /* 0x008fc600078e0208 */
[----:B------:R3:W4:Y:S01]  /*45660*/  LDG.E.U16 R28, [R14.64] ;  /* 0x000000060e1c7981 */ /* 0x000722000c1e1500 */
[----:B------:R-:W-:-:S03]  /*45670*/  FMUL R9, R7, R24 ;  /* 0x0000001807097220 */ /* 0x000fc60000400000 */
[----:B------:R-:W2:Y:S01]  /*45680*/  S2R R24, SR_TID.X ;  /* 0x0000000000187919 */ /* 0x000ea20000002100 */
[----:B0-----:R-:W-:-:S03]  /*45690*/  FFMA R25, R7, R25, R18 ;  /* 0x0000001907197223 */ /* 0x001fc60000000012 */
[----:B------:R-:W4:Y:S04]  /*456a0*/  LDL.LU R17, [R1+0xae4] ;  /* 0x000ae40001117983 */ /* 0x000f280000300800 */
[----:B------:R0:W4:Y:S04]  /*456b0*/  LDG.E.U16 R27, [R10.64] ;  /* 0x000000060a1b7981 */ /* 0x000128000c1e1500 */
[----:B------:R-:W-:Y:S04]  /*456c0*/  STL [R1+0xc68], R25 ;  /* 0x000c681901007387 */ /* 0x000fe80000100800 */
[----:B------:R2:W-:Y:S01]  /*456d0*/  STL [R1+0x2c0], R9 ;  /* 0x0002c00901007387 */ /* 0x0005e20000100800 */
[----:B-1----:R-:W-:Y:S01]  /*456e0*/  LOP3.LUT R26, R26, 0x1c, RZ, 0xc0, !PT ;  /* 0x0000001c1a1a7812 */ /* 0x002fe200078ec0ff */
[----:B0-----:R-:W-:-:S02]  /*456f0*/  FMUL R10, R7, R22 ;  /* 0x00000016070a7220 */ /* 0x001fc40000400000 */
[----:B------:R-:W4:Y:S01]  /*45700*/  LDL.LU R11, [R1+0xaf0] ;  /* 0x000af000010b7983 */ /* 0x000f220000300800 */
[----:B------:R-:W-:-:S03]  /*45710*/  LEA.HI R26, R26, 0x8, RZ, 0x1e ;  /* 0x000000081a1a7811 */ /* 0x000fc600078ff0ff */
[----:B--2---:R-:W2:Y:S01]  /*45720*/  LDL.LU R9, [R1+0xaf4] ;  /* 0x000af40001097983 */ /* 0x004ea20000300800 */
[C---:B------:R-:W-:Y:S01]  /*45730*/  FMUL R12, R7.reuse, R20 ;  /* 0x00000014070c7220 */ /* 0x040fe20000400000 */
[----:B------:R-:W-:Y:S02]  /*45740*/  LOP3.LUT R24, R24, 0x1c, RZ, 0xc0, !PT ;  /* 0x0000001c18187812 */ /* 0x000fe400078ec0ff */
[----:B------:R-:W-:Y:S04]  /*45750*/  STL [R1+0x2c4], R10 ;  /* 0x0002c40a01007387 */ /* 0x000fe80000100800 */
[----:B------:R-:W2:Y:S04]  /*45760*/  LDL.LU R25, [R1+0xb00] ;  /* 0x000b000001197983 */ /* 0x000ea80000300800 */
[----:B------:R0:W1:Y:S04]  /*45770*/  LDS R8, [R26.X16+0x10000] ;  /* 0x010000001a087984 */ /* 0x000068000000c800 */
[----:B------:R1:W-:Y:S01]  /*45780*/  STL [R1+0x2b0], R12 ;  /* 0x0002b00c01007387 */ /* 0x0003e20000100800 */
[----:B0-----:R-:W-:Y:S01]  /*45790*/  LEA.HI R26, R24, 0x10, RZ, 0x1e ;  /* 0x00000010181a7811 */ /* 0x001fe200078ff0ff */
[----:B----4-:R-:W-:-:S05]  /*457a0*/  FMUL R10, R7, R19 ;  /* 0x00000013070a7220 */ /* 0x010fca0000400000 */
[----:B------:R-:W-:Y:S04]  /*457b0*/  STL [R1+0x2b4], R10 ;  /* 0x0002b40a01007387 */ /* 0x000fe80000100800 */
[----:B------:R-:W4:Y:S04]  /*457c0*/  LDL.LU R24, [R1+0xb04] ;  /* 0x000b040001187983 */ /* 0x000f280000300800 */
[----:B------:R-:W4:Y:S04]  /*457d0*/  LDL.LU R19, [R1+0xb10] ;  /* 0x000b100001137983 */ /* 0x000f280000300800 */
[----:B---3--:R-:W3:Y:S04]  /*457e0*/  LDL.LU R15, [R1+0xb20] ;  /* 0x000b2000010f7983 */ /* 0x008ee80000300800 */
[----:B------:R-:W3:Y:S04]  /*457f0*/  LDL.LU R18, [R1+0xb14] ;  /* 0x000b140001127983 */ /* 0x000ee80000300800 */
[----:B------:R-:W3:Y:S04]  /*45800*/  LDL.LU R14, [R1+0xb24] ;  /* 0x000b2400010e7983 */ /* 0x000ee80000300800 */
[----:B------:R-:W0:Y:S01]  /*45810*/  LDS R10, [R26.X16+0x10000] ;  /* 0x010000001a0a7984 */ /* 0x000e22000000c800 */
[----:B------:R-:W-:-:S03]  /*45820*/  FMUL R16, R7, R16 ;  /* 0x0000001007107220 */ /* 0x000fc60000400000 */
[----:B------:R-:W-:Y:S04]  /*45830*/  STL [R1+0x4a4], R28 ;  /* 0x0004a41c01007387 */ /* 0x000fe80000100800 */
[----:B------:R-:W-:Y:S04]  /*45840*/  STL [R1+0x3d30], R16 ;  /* 0x003d301001007387 */ /* 0x000fe80000100800 */
[----:B------:R-:W3:Y:S01]  /*45850*/  LDL.LU R22, [R1+0xb30] ;  /* 0x000b300001167983 */ /* 0x000ee20000300800 */
[----:B------:R-:W-:-:S03]  /*45860*/  FMUL R17, R7, R17 ;  /* 0x0000001107117220 */ /* 0x000fc60000400000 */
[----:B------:R-:W3:Y:S04]  /*45870*/  LDL.LU R20, [R1+0xb34] ;  /* 0x000b340001147983 */ /* 0x000ee80000300800 */
[----:B------:R-:W-:Y:S04]  /*45880*/  STL [R1+0x4a0], R27 ;  /* 0x0004a01b01007387 */ /* 0x000fe80000100800 */
[----:B------:R0:W-:Y:S04]  /*45890*/  STL [R1+0x3d34], R17 ;  /* 0x003d341101007387 */ /* 0x0001e80000100800 */
[----:B------:R2:W-:Y:S01]  /*458a0*/  STL [R1+0x49c], R13 ;  /* 0x00049c0d01007387 */ /* 0x0005e20000100800 */
[----:B-1----:R-:W-:-:S03]  /*458b0*/  FMUL R12, R7, R11 ;  /* 0x0000000b070c7220 */ /* 0x002fc60000400000 */
[----:B0-----:R-:W3:Y:S04]  /*458c0*/  LDL.LU R17, [R1+0xac8] ;  /* 0x000ac80001117983 */ /* 0x001ee80000300800 */
[----:B------:R-:W3:Y:S01]  /*458d0*/  LDL.LU R16, [R1+0xacc] ;  /* 0x000acc0001107983 */ /* 0x000ee20000300800 */
[----:B--2---:R-:W-:-:S03]  /*458e0*/  FMUL R13, R7, R9 ;  /* 0x00000009070d7220 */ /* 0x004fc60000400000 */
[----:B------:R-:W2:Y:S04]  /*458f0*/  LDL.LU R11, [R1+0xad8] ;  /* 0x000ad800010b7983 */ /* 0x000ea80000300800 */
[----:B------:R-:W2:Y:S01]  /*45900*/  LDL.LU R9, [R1+0xadc] ;  /* 0x000adc0001097983 */ /* 0x000ea20000300800 */
[----:B------:R-:W-:-:S05]  /*45910*/  FMUL R25, R7, R25 ;  /* 0x0000001907197220 */ /* 0x000fca0000400000 */
[----:B------:R-:W-:Y:S01]  /*45920*/  STL [R1+0x2e0], R25 ;  /* 0x0002e01901007387 */ /* 0x000fe20000100800 */
[C---:B----4-:R-:W-:Y:S02]  /*45930*/  FMUL R24, R7.reuse, R24 ;  /* 0x0000001807187220 */ /* 0x050fe40000400000 */
[----:B------:R-:W-:-:S03]  /*45940*/  FMUL R19, R7, R19 ;  /* 0x0000001307137220 */ /* 0x000fc60000400000 */
[----:B------:R-:W-:Y:S01]  /*45950*/  STL [R1+0x2e4], R24 ;  /* 0x0002e41801007387 */ /* 0x000fe20000100800 */
[C---:B---3--:R-:W-:Y:S02]  /*45960*/  FMUL R15, R7.reuse, R15 ;  /* 0x0000000f070f7220 */ /* 0x048fe40000400000 */
[C---:B------:R-:W-:Y:S01]  /*45970*/  FMUL R18, R7.reuse, R18 ;  /* 0x0000001207127220 */ /* 0x040fe20000400000 */
[----:B------:R-:W-:Y:S01]  /*45980*/  STL [R1+0x330], R19 ;  /* 0x0003301301007387 */ /* 0x000fe20000100800 */
[----:B------:R-:W-:-:S03]  /*45990*/  FMUL R14, R7, R14 ;  /* 0x0000000e070e7220 */ /* 0x000fc60000400000 */
[----:B------:R0:W-:Y:S04]  /*459a0*/  STL [R1+0x334], R18 ;  /* 0x0003341201007387 */ /* 0x0001e80000100800 */
[----:B0-----:R-:W3:Y:S04]  /*459b0*/  LDL.LU R18, [R1+0xae8] ;  /* 0x000ae80001127983 */ /* 0x001ee80000300800 */
[----:B------:R-:W-:Y:S04]  /*459c0*/  STL [R1+0x320], R15 ;  /* 0x0003200f01007387 */ /* 0x000fe80000100800 */
[----:B------:R-:W4:Y:S04]  /*459d0*/  LDL.LU R19, [R1+0xaec] ;  /* 0x000aec0001137983 */ /* 0x000f280000300800 */
[----:B------:R0:W-:Y:S04]  /*459e0*/  STL [R1+0x324], R14 ;  /* 0x0003240e01007387 */ /* 0x0001e80000100800 */
[----:B0-----:R-:W3:Y:S04]  /*459f0*/  LDL.LU R14, [R1+0xaf8] ;  /* 0x000af800010e7983 */ /* 0x001ee80000300800 */
[----:B------:R-:W4:Y:S04]  /*45a00*/  LDL.LU R15, [R1+0xafc] ;  /* 0x000afc00010f7983 */ /* 0x000f280000300800 */
[----:B------:R-:W4:Y:S01]  /*45a10*/  LDL.LU R25, [R1+0xb08] ;  /* 0x000b080001197983 */ /* 0x000f220000300800 */
[----:B------:R-:W-:-:S02]  /*45a20*/  FMUL R22, R7, R22 ;  /* 0x0000001607167220 */ /* 0x000fc40000400000 */
[----:B------:R-:W-:-:S03]  /*45a30*/  FMUL R7, R7, R20 ;  /* 0x0000001407077220 */ /* 0x000fc60000400000 */
[----:B------:R-:W-:Y:S04]  /*45a40*/  STL [R1+0x310], R22 ;  /* 0x0003101601007387 */ /* 0x000fe80000100800 */
[----:B------:R-:W4:Y:S04]  /*45a50*/  LDL.LU R24, [R1+0xb0c] ;  /* 0x000b0c0001187983 */ /* 0x000f280000300800 */
[----:B------:R0:W-:Y:S01]  /*45a60*/  STL [R1+0x314], R7 ;  /* 0x0003140701007387 */ /* 0x0001e20000100800 */
[C---:B------:R-:W-:Y:S02]  /*45a70*/  FMUL R16, R6.reuse, R16 ;  /* 0x0000001006107220 */ /* 0x040fe40000400000 */
[----:B0-----:R-:W-:-:S02]  /*45a80*/  FMUL R7, R6, R17 ;  /* 0x0000001106077220 */ /* 0x001fc40000400000 */
[----:B--2---:R-:W-:-:S03]  /*45a90*/  FMUL R11, R6, R11 ;  /* 0x0000000b060b7220 */ /* 0x004fc60000400000 */
[----:B------:R0:W-:Y:S04]  /*45aa0*/  STL [R1+0x2c8], R7 ;  /* 0x0002c80701007387 */ /* 0x0001e80000100800 */
[----:B------:R1:W-:Y:S04]  /*45ab0*/  STL [R1+0x2cc], R16 ;  /* 0x0002cc1001007387 */ /* 0x0003e80000100800 */
[----:B------:R-:W2:Y:S01]  /*45ac0*/  LDL.LU R22, [R1+0xb18] ;  /* 0x000b180001167983 */ /* 0x000ea20000300800 */
[----:B0-----:R-:W-:-:S03]  /*45ad0*/  FMUL R7, R6, R9 ;  /* 0x0000000906077220 */ /* 0x001fc60000400000 */
[----:B------:R0:W-:Y:S04]  /*45ae0*/  STL [R1+0x2b8], R11 ;  /* 0x0002b80b01007387 */ /* 0x0001e80000100800 */
[----:B------:R-:W2:Y:S04]  /*45af0*/  LDL.LU R20, [R1+0xb1c] ;  /* 0x000b1c0001147983 */ /* 0x000ea80000300800 */
[----:B------:R0:W-:Y:S04]  /*45b00*/  STL [R1+0x2bc], R7 ;  /* 0x0002bc0701007387 */ /* 0x0001e80000100800 */
[----:B------:R-:W2:Y:S04]  /*45b10*/  LDL.LU R17, [R1+0xb28] ;  /* 0x000b280001117983 */ /* 0x000ea80000300800 */
[----:B-1----:R-:W2:Y:S04]  /*45b20*/  LDL.LU R16, [R1+0xb2c] ;  /* 0x000b2c0001107983 */ /* 0x002ea80000300800 */
[----:B0-----:R-:W2:Y:S04]  /*45b30*/  LDL.LU R11, [R1+0xb38] ;  /* 0x000b3800010b7983 */ /* 0x001ea80000300800 */
[----:B------:R-:W2:Y:S01]  /*45b40*/  LDL.LU R9, [R1+0xb3c] ;  /* 0x000b3c0001097983 */ /* 0x000ea20000300800 */
[----:B---3--:R-:W-:-:S02]  /*45b50*/  FMUL R14, R6, R14 ;  /* 0x0000000e060e7220 */ /* 0x008fc40000400000 */
[----:B----4-:R-:W-:-:S05]  /*45b60*/  FMUL R15, R6, R15 ;  /* 0x0000000f060f7220 */ /* 0x010fca0000400000 */
[----:B------:R-:W-:Y:S04]  /*45b70*/  STL.64 [R1+0x3d28], R14 ;  /* 0x003d280e01007387 */ /* 0x000fe80000100a00 */
[----:B------:R0:W-:Y:S04]  /*45b80*/  STL.64 [R1+0x3d20], R12 ;  /* 0x003d200c01007387 */ /* 0x0001e80000100a00 */
[----:B------:R-:W3:Y:S01]  /*45b90*/  LDL.LU R7, [R1+0xc6c] ;  /* 0x000c6c0001077983 */ /* 0x000ee20000300800 */
[----:B0-----:R-:W-:-:S05]  /*45ba0*/  FMUL R13, R6, R25 ;  /* 0x00000019060d7220 */ /* 0x001fca0000400000 */
[----:B------:R-:W-:Y:S04]  /*45bb0*/  STL [R1+0x2e8], R13 ;  /* 0x0002e80d01007387 */ /* 0x000fe80000100800 */
[----:B------:R-:W4:Y:S01]  /*45bc0*/  LDL.64 R14, [R1+0xfd0] ;  /* 0x000fd000010e7983 */ /* 0x000f220000100a00 */
[----:B------:R-:W-:-:S05]  /*45bd0*/  FMUL R12, R6, R24 ;  /* 0x00000018060c7220 */ /* 0x000fca0000400000 */
[----:B------:R0:W-:Y:S01]  /*45be0*/  STL [R1+0x2ec], R12 ;  /* 0x0002ec0c01007387 */ /* 0x0001e20000100800 */
[----:B--2---:R-:W-:-:S03]  /*45bf0*/  FMUL R25, R6, R22 ;  /* 0x0000001606197220 */ /* 0x004fc60000400000 */
[----:B0-----:R-:W2:Y:S01]  /*45c00*/  LDL.64 R12, [R1+0xfc8] ;  /* 0x000fc800010c7983 */ /* 0x001ea20000100a00 */
[----:B------:R-:W-:-:S03]  /*45c10*/  FMUL R24, R6, R20 ;  /* 0x0000001406187220 */ /* 0x000fc60000400000 */
[----:B------:R0:W-:Y:S01]  /*45c20*/  STL [R1+0x338], R25 ;  /* 0x0003381901007387 */ /* 0x0001e20000100800 */
[----:B------:R-:W-:-:S03]  /*45c30*/  FMUL R22, R6, R17 ;  /* 0x0000001106167220 */ /* 0x000fc60000400000 */
[----:B------:R-:W-:Y:S01]  /*45c40*/  STL [R1+0x33c], R24 ;  /* 0x00033c1801007387 */ /* 0x000fe20000100800 */
[----:B------:R-:W-:-:S03]  /*45c50*/  FMUL R20, R6, R16 ;  /* 0x0000001006147220 */ /* 0x000fc60000400000 */
[----:B------:R1:W-:Y:S04]  /*45c60*/  STL [R1+0x328], R22 ;  /* 0x0003281601007387 */ /* 0x0003e80000100800 */
[----:B------:R0:W-:Y:S04]  /*45c70*/  STL [R1+0x32c], R20 ;  /* 0x00032c1401007387 */ /* 0x0001e80000100800 */
[----:B------:R-:W2:Y:S04]  /*45c80*/  LDL.LU R27, [R1+0xc70] ;  /* 0x000c7000011b7983 */ /* 0x000ea80000300800 */
[----:B------:R-:W2:Y:S04]  /*45c90*/  LDL.LU R26, [R1+0x480] ;  /* 0x00048000011a7983 */ /* 0x000ea80000300800 */
[----:B0-----:R-:W2:Y:S04]  /*45ca0*/  LDL.LU R25, [R1+0x484] ;  /* 0x0004840001197983 */ /* 0x001ea80000300800 */
[----:B-1----:R-:W2:Y:S04]  /*45cb0*/  LDL.LU R22, [R1+0xa50] ;  /* 0x000a500001167983 */ /* 0x002ea80000300800 */
[----:B------:R-:W2:Y:S01]  /*45cc0*/  LDL.LU R20, [R1+0xa54] ;  /* 0x000a540001147983 */ /* 0x000ea20000300800 */
[----:B------:R-:W-:-:S02]  /*45cd0*/  FMUL R18, R6, R18 ;  /* 0x0000001206127220 */ /* 0x000fc40000400000 */
[C---:B------:R-:W-:Y:S02]  /*45ce0*/  FMUL R19, R6.reuse, R19 ;  /* 0x0000001306137220 */ /* 0x040fe40000400000 */
[C---:B------:R-:W-:Y:S02]  /*45cf0*/  FMUL R17, R6.reuse, R11 ;  /* 0x0000000b06117220 */ /* 0x040fe40000400000 */
[C---:B------:R-:W-:Y:S01]  /*45d00*/  FMUL R16, R6.reuse, R9 ;  /* 0x0000000906107220 */ /* 0x040fe20000400000 */
[----:B------:R-:W-:Y:S04]  /*45d10*/  STL.64 [R1+0x3d40], R18 ;  /* 0x003d401201007387 */ /* 0x000fe80000100a00 */
[----:B------:R-:W-:Y:S01]  /*45d20*/  STL.64 [R1+0x3d38], R16 ;  /* 0x003d381001007387 */ /* 0x000fe20000100a00 */
[----:B---3--:R-:W-:-:S05]  /*45d30*/  FFMA R7, R6, R7, R8 ;  /* 0x0000000706077223 */ /* 0x008fca0000000008 */
[----:B------:R4:W-:Y:S02]  /*45d40*/  STL [R1+0xc6c], R7 ;  /* 0x000c6c0701007387 */ /* 0x0009e40000100800 */
[C---:B----4-:R-:W-:Y:S02]  /*45d50*/  IMAD.WIDE R6, R29.reuse, 0x2, R14 ;  /* 0x000000021d067825 */ /* 0x050fe400078e020e */
[----:B------:R-:W3:Y:S04]  /*45d60*/  LDL.LU R15, [R1+0xa60] ;  /* 0x000a6000010f7983 */ /* 0x000ee80000300800 */
[----:B------:R-:W4:Y:S04]  /*45d70*/  LDL.LU R14, [R1+0xa64] ;  /* 0x000a6400010e7983 */ /* 0x000f280000300800 */
[----:B------:R0:W4:Y:S01]  /*45d80*/  LDG.E.U16 R17, [R6.64] ;  /* 0x0000000606117981 */ /* 0x000122000c1e1500 */
[----:B--2---:R-:W-:-:S03]  /*45d90*/  IMAD.WIDE R8, R29, 0x2, R12 ;  /* 0x000000021d087825 */ /* 0x004fc600078e020c */
[----:B------:R-:W2:Y:S04]  /*45da0*/  LDL.LU R13, [R1+0xa70] ;  /* 0x000a7000010d7983 */ /* 0x000ea80000300800 */
[----:B------:R-:W2:Y:S04]  /*45db0*/  LDL.LU R12, [R1+0xa74] ;  /* 0x000a7400010c7983 */ /* 0x000ea80000300800 */
[----:B------:R1:W2:Y:S01]  /*45dc0*/  LDG.E.U16 R16, [R8.64] ;  /* 0x0000000608107981 */ /* 0x0002a2000c1e1500 */
[C---:B------:R-:W-:Y:S02]  /*45dd0*/  FFMA R27, R5.reuse, R27, R10 ;  /* 0x0000001b051b7223 */ /* 0x040fe4000000000a */
[----:B0-----:R-:W-:-:S03]  /*45de0*/  FMUL R7, R5, R26 ;  /* 0x0000001a05077220 */ /* 0x001fc60000400000 */
[----:B------:R-:W-:Y:S01]  /*45df0*/  STL [R1+0xc70], R27 ;  /* 0x000c701b01007387 */ /* 0x000fe20000100800 */
[----:B------:R-:W-:-:S03]  /*45e00*/  FMUL R6, R5, R25 ;  /* 0x0000001905067220 */ /* 0x000fc60000400000 */
[----:B------:R0:W-:Y:S04]  /*45e10*/  STL [R1+0x220], R7 ;  /* 0x0002200701007387 */ /* 0x0001e80000100800 */
[----:B------:R1:W-:Y:S01]  /*45e20*/  STL [R1+0x224], R6 ;  /* 0x0002240601007387 */ /* 0x0003e20000100800 */
[----:B0-----:R-:W-:-:S03]  /*45e30*/  FMUL R7, R5, R22 ;  /* 0x0000001605077220 */ /* 0x001fc60000400000 */
[----:B------:R-:W2:Y:S01]  /*45e40*/  LDL.LU R22, [R1+0xa80] ;  /* 0x000a800001167983 */ /* 0x000ea20000300800 */
[----:B-1----:R-:W-:-:S03]  /*45e50*/  FMUL R6, R5, R20 ;  /* 0x0000001405067220 */ /* 0x002fc60000400000 */
[----:B------:R3:W-:Y:S04]  /*45e60*/  STL [R1+0x210], R7 ;  /* 0x0002100701007387 */ /* 0x0007e80000100800 */
[----:B------:R4:W-:Y:S04]  /*45e70*/  STL [R1+0x214], R6 ;  /* 0x0002140601007387 */ /* 0x0009e80000100800 */
[----:B------:R-:W2:Y:S04]  /*45e80*/  LDL.LU R20, [R1+0xa84] ;  /* 0x000a840001147983 */ /* 0x000ea80000300800 */
[----:B------:R-:W2:Y:S04]  /*45e90*/  LDL.LU R10, [R1+0xa90] ;  /* 0x000a9000010a7983 */ /* 0x000ea80000300800 */
[----:B------:R-:W2:Y:S04]  /*45ea0*/  LDL.LU R9, [R1+0xa94] ;  /* 0x000a940001097983 */ /* 0x000ea80000300800 */
[----:B------:R-:W2:Y:S01]  /*45eb0*/  LDL.LU R19, [R1+0xaa0] ;  /* 0x000aa00001137983 */ /* 0x000ea20000300800 */
[----:B---3--:R-:W-:-:S02]  /*45ec0*/  FMUL R7, R5, R15 ;  /* 0x0000000f05077220 */ /* 0x008fc40000400000 */
[----:B----4-:R-:W-:-:S03]  /*45ed0*/  FMUL R6, R5, R14 ;  /* 0x0000000e05067220 */ /* 0x010fc60000400000 */
[----:B------:R0:W-:Y:S04]  /*45ee0*/  STL [R1+0x80], R7 ;  /* 0x0000800701007387 */ /* 0x0001e80000100800 */
[----:B------:R-:W3:Y:S04]  /*45ef0*/  LDL.LU R18, [R1+0xaa4] ;  /* 0x000aa40001127983 */ /* 0x000ee80000300800 */
[----:B------:R1:W-:Y:S04]  /*45f00*/  STL [R1+0x84], R6 ;  /* 0x0000840601007387 */ /* 0x0003e80000100800 */
[----:B0-----:R-:W4:Y:S04]  /*45f10*/  LDL.LU R7, [R1+0xab0] ;  /* 0x000ab00001077983 */ /* 0x001f280000300800 */
[----:B-1----:R-:W4:Y:S04]  /*45f20*/  LDL.LU R6, [R1+0xab4] ;  /* 0x000ab40001067983 */ /* 0x002f280000300800 */
[----:B------:R-:W0:Y:S02]  /*45f30*/  S2R R24, SR_TID.X ;  /* 0x0000000000187919 */ /* 0x000e240000002100 */
[----:B0-----:R-:W-:-:S04]  /*45f40*/  LOP3.LUT R24, R24, 0x1c, RZ, 0xc0, !PT ;  /* 0x0000001c18187812 */ /* 0x001fc800078ec0ff */
[----:B------:R-:W-:-:S05]  /*45f50*/  LEA.HI R24, R24, 0x18, RZ, 0x1e ;  /* 0x0000001818187811 */ /* 0x000fca00078ff0ff */
[----:B------:R0:W1:Y:S04]  /*45f60*/  LDS R11, [R24.X16+0x10000] ;  /* 0x01000000180b7984 */ /* 0x000068000000c800 */
[----:B0-----:R-:W0:Y:S01]  /*45f70*/  S2R R24, SR_TID.X ;  /* 0x0000000000187919 */ /* 0x001e220000002100 */
[C---:B--2---:R-:W-:Y:S02]  /*45f80*/  FMUL R13, R5.reuse, R13 ;  /* 0x0000000d050d7220 */ /* 0x044fe40000400000 */
[----:B------:R-:W-:Y:S01]  /*45f90*/  FMUL R12, R5, R12 ;  /* 0x0000000c050c7220 */ /* 0x000fe20000400000 */
[----:B------:R2:W-:Y:S04]  /*45fa0*/  STL [R1+0x498], R17 ;  /* 0x0004981101007387 */ /* 0x0005e80000100800 */
[----:B--2---:R-:W2:Y:S04]  /*45fb0*/  LDL.LU R17, [R1+0x488] ;  /* 0x0004880001117983 */ /* 0x004ea80000300800 */
[----:B------:R-:W-:Y:S01]  /*45fc0*/  STL [R1+0x40], R13 ;  /* 0x0000400d01007387 */ /* 0x000fe20000100800 */
[----:B0-----:R-:W-:-:S03]  /*45fd0*/  LOP3.LUT R24, R24, 0x1c, RZ, 0xc0, !PT ;  /* 0x0000001c18187812 */ /* 0x001fc600078ec0ff */
[----:B------:R0:W-:Y:S01]  /*45fe0*/  STL [R1+0x494], R16 ;  /* 0x0004941001007387 */ /* 0x0001e20000100800 */
[----:B------:R-:W-:-:S05]  /*45ff0*/  LEA.HI R24, R24, 0x20, RZ, 0x1e ;  /* 0x0000002018187811 */ /* 0x000fca00078ff0ff */
[----:B------:R1:W2:Y:S04]  /*46000*/  LDS R8, [R24.X16+0x10000] ;  /* 0x0100000018087984 */ /* 0x0002a8000000c800 */
[----:B0-----:R-:W2:Y:S04]  /*46010*/  LDL.LU R16, [R1+0x48c] ;  /* 0x00048c0001107983 */ /* 0x001ea80000300800 */
[----:B------:R0:W-:Y:S01]  /*46020*/  STL [R1+0x44], R12 ;  /* 0x0000440c01007387 */ /* 0x0001e20000100800 */
[----:B-1----:R-:W-:-:S03]  /*46030*/  FMUL R24, R5, R22 ;  /* 0x0000001605187220 */ /* 0x002fc60000400000 */
[----:B------:R-:W2:Y:S01]  /*46040*/  LDL.LU R15, [R1+0xa58] ;  /* 0x000a5800010f7983 */ /* 0x000ea20000300800 */
[----:B------:R-:W-:-:S03]  /*46050*/  FMUL R22, R5, R10 ;  /* 0x0000000a05167220 */ /* 0x000fc60000400000 */
[----:B------:R-:W2:Y:S04]  /*46060*/  LDL.LU R14, [R1+0xa5c] ;  /* 0x000a5c00010e7983 */ /* 0x000ea80000300800 */
[----:B------:R-:W2:Y:S01]  /*46070*/  LDL.LU R13, [R1+0xa68] ;  /* 0x000a6800010d7983 */ /* 0x000ea20000300800 */
[----:B------:R-:W-:-:S03]  /*46080*/  FMUL R25, R5, R20 ;  /* 0x0000001405197220 */ /* 0x000fc60000400000 */
[----:B0-----:R-:W2:Y:S01]  /*46090*/  LDL.LU R12, [R1+0xa6c] ;  /* 0x000a6c00010c7983 */ /* 0x001ea20000300800 */
[----:B------:R-:W-:-:S03]  /*460a0*/  FMUL R20, R5, R9 ;  /* 0x0000000905147220 */ /* 0x000fc60000400000 */
[----:B------:R-:W2:Y:S04]  /*460b0*/  LDL.LU R10, [R1+0xa78] ;  /* 0x000a7800010a7983 */ /* 0x000ea80000300800 */
[----:B------:R-:W-:Y:S04]  /*460c0*/  STL [R1+0x2d0], R22 ;  /* 0x0002d01601007387 */ /* 0x000fe80000100800 */
[----:B------:R-:W2:Y:S04]  /*460d0*/  LDL.LU R9, [R1+0xa7c] ;  /* 0x000a7c0001097983 */ /* 0x000ea80000300800 */
[----:B------:R0:W-:Y:S02]  /*460e0*/  STL [R1+0x2d4], R20 ;  /* 0x0002d41401007387 */ /* 0x0001e40000100800 */
[----:B0-----:R-:W-:-:S05]  /*460f0*/  FMUL R20, R5, R19 ;  /* 0x0000001305147220 */ /* 0x001fca0000400000 */
[----:B------:R-:W-:Y:S01]  /*46100*/  STL [R1+0x300], R20 ;  /* 0x0003001401007387 */ /* 0x000fe20000100800 */
[----:B---3--:R-:W-:-:S05]  /*46110*/  FMUL R19, R5, R18 ;  /* 0x0000001205137220 */ /* 0x008fca0000400000 */
[----:B------:R-:W-:Y:S01]  /*46120*/  STL [R1+0x304], R19 ;  /* 0x0003041301007387 */ /* 0x000fe20000100800 */
[----:B----4-:R-:W-:-:S03]  /*46130*/  FMUL R18, R5, R7 ;  /* 0x0000000705127220 */ /* 0x010fc60000400000 */
[----:B------:R-:W3:Y:S01]  /*46140*/  LDL.LU R7, [R1+0xa88] ;  /* 0x000a880001077983 */ /* 0x000ee20000300800 */
[----:B------:R-:W-:-:S03]  /*46150*/  FMUL R5, R5, R6 ;  /* 0x0000000605057220 */ /* 0x000fc60000400000 */
[----:B------:R-:W-:Y:S04]  /*46160*/  STL [R1+0x2f0], R18 ;  /* 0x0002f01201007387 */ /* 0x000fe80000100800 */
[----:B------:R-:W4:Y:S04]  /*46170*/  LDL.LU R6, [R1+0xa8c] ;  /* 0x000a8c0001067983 */ /* 0x000f280000300800 */
[----:B------:R0:W-:Y:S01]  /*46180*/  STL [R1+0x2f4], R5 ;  /* 0x0002f40501007387 */ /* 0x0001e20000100800 */
[----:B--2---:R-:W-:-:S05]  /*46190*/  FMUL R17, R4, R17 ;  /* 0x0000001104117220 */ /* 0x004fca0000400000 */
[----:B------:R-:W-:Y:S01]  /*461a0*/  STL [R1+0x228], R17 ;  /* 0x0002281101007387 */ /* 0x000fe20000100800 */
[----:B0-----:R-:W-:-:S05]  /*461b0*/  FMUL R5, R4, R16 ;  /* 0x0000001004057220 */ /* 0x001fca0000400000 */
[----:B------:R0:W-:Y:S01]  /*461c0*/  STL [R1+0x22c], R5 ;  /* 0x00022c0501007387 */ /* 0x0001e20000100800 */
[C---:B------:R-:W-:Y:S02]  /*461d0*/  FMUL R15, R4.reuse, R15 ;  /* 0x0000000f040f7220 */ /* 0x040fe40000400000 */
[----:B------:R-:W-:-:S03]  /*461e0*/  FMUL R14, R4, R14 ;  /* 0x0000000e040e7220 */ /* 0x000fc60000400000 */
[----:B------:R-:W-:Y:S01]  /*461f0*/  STL [R1+0x218], R15 ;  /* 0x0002180f01007387 */ /* 0x000fe20000100800 */
[----:B0-----:R-:W-:-:S03]  /*46200*/  FMUL R5, R4, R13 ;  /* 0x0000000d04057220 */ /* 0x001fc60000400000 */
[----:B------:R-:W-:Y:S01]  /*46210*/  STL [R1+0x21c], R14 ;  /* 0x00021c0e01007387 */ /* 0x000fe20000100800 */
[----:B------:R-:W-:-:S03]  /*46220*/  FMUL R28, R4, R12 ;  /* 0x0000000c041c7220 */ /* 0x000fc60000400000 */
[----:B------:R-:W2:Y:S01]  /*46230*/  LDL.LU R20, [R1+0xa98] ;  /* 0x000a980001147983 */ /* 0x000ea20000300800 */
[----:B------:R-:W-:-:S03]  /*46240*/  FMUL R10, R4, R10 ;  /* 0x0000000a040a7220 */ /* 0x000fc60000400000 */
[----:B------:R0:W-:Y:S04]  /*46250*/  STL [R1+0x88], R5 ;  /* 0x0000880501007387 */ /* 0x0001e80000100800 */
[----:B------:R-:W2:Y:S04]  /*46260*/  LDL.LU R19, [R1+0xa9c] ;  /* 0x000a9c0001137983 */ /* 0x000ea80000300800 */
[----:B------:R-:W-:Y:S01]  /*46270*/  STL [R1+0x3d78], R28 ;  /* 0x003d781c01007387 */ /* 0x000fe20000100800 */
[----:B0-----:R-:W-:-:S03]  /*46280*/  FMUL R5, R4, R9 ;  /* 0x0000000904057220 */ /* 0x001fc60000400000 */
[----:B------:R-:W2:Y:S04]  /*46290*/  LDL.LU R18, [R1+0xaa8] ;  /* 0x000aa80001127983 */ /* 0x000ea80000300800 */
[----:B------:R0:W-:Y:S04]  /*462a0*/  STL [R1+0x48], R10 ;  /* 0x0000480a01007387 */ /* 0x0001e80000100800 */
[----:B------:R-:W2:Y:S04]  /*462b0*/  LDL.LU R12, [R1+0xaac] ;  /* 0x000aac00010c7983 */ /* 0x000ea80000300800 */
[----:B------:R1:W-:Y:S04]  /*462c0*/  STL [R1+0x4c], R5 ;  /* 0x00004c0501007387 */ /* 0x0003e80000100800 */
[----:B0-----:R-:W2:Y:S04]  /*462d0*/  LDL.LU R10, [R1+0xab8] ;  /* 0x000ab800010a7983 */ /* 0x001ea80000300800 */
[----:B------:R-:W2:Y:S04]  /*462e0*/  LDL.LU R9, [R1+0xabc] ;  /* 0x000abc0001097983 */ /* 0x000ea80000300800 */
[----:B-1----:R-:W2:Y:S04]  /*462f0*/  LDL.LU R5, [R1+0xc74] ;  /* 0x000c740001057983 */ /* 0x002ea80000300800 */
[----:B------:R-:W2:Y:S01]  /*46300*/  LDL.64 R16, [R1+0xfb8] ;  /* 0x000fb80001107983 */ /* 0x000ea20000100a00 */
[----:B---3--:R-:W-:-:S02]  /*46310*/  FMUL R26, R4, R7 ;  /* 0x00000007041a7220 */ /* 0x008fc40000400000 */
[C---:B----4-:R-:W-:Y:S02]  /*46320*/  FMUL R27, R4.reuse, R6 ;  /* 0x00000006041b7220 */ /* 0x050fe40000400000 */
[----:B------:R-:W3:Y:S04]  /*46330*/  LDL.64 R6, [R1+0xfc0] ;  /* 0x000fc00001067983 */ /* 0x000ee80000100a00 */
[----:B------:R-:W4:Y:S04]  /*46340*/  LDL.LU R15, [R1+0xc78] ;  /* 0x000c7800010f7983 */ /* 0x000f280000300800 */
[----:B------:R-:W4:Y:S04]  /*46350*/  LDL.LU R14, [R1+0x9d0] ;  /* 0x0009d000010e7983 */ /* 0x000f280000300800 */
[----:B------:R-:W4:Y:S04]  /*46360*/  LDL.LU R13, [R1+0x9d4] ;  /* 0x0009d400010d7983 */ /* 0x000f280000300800 */
[----:B------:R-:W-:Y:S04]  /*46370*/  STL.64 [R1+0x3ca8], R26 ;  /* 0x003ca81a01007387 */ /* 0x000fe80000100a00 */
[----:B------:R-:W-:Y:S01]  /*46380*/  STL.64 [R1+0x3ca0], R24 ;  /* 0x003ca01801007387 */ /* 0x000fe20000100a00 */
[----:B--2---:R-:W-:-:S02]  /*46390*/  FMUL R22, R4, R20 ;  /* 0x0000001404167220 */ /* 0x004fc40000400000 */
[----:B------:R-:W-:-:S03]  /*463a0*/  FMUL R19, R4, R19 ;  /* 0x0000001304137220 */ /* 0x000fc60000400000 */
[----:B------:R-:W-:Y:S01]  /*463b0*/  STL [R1+0x2d8], R22 ;  /* 0x0002d81601007387 */ /* 0x000fe20000100800 */
[----:B------:R-:W-:-:S03]  /*463c0*/  FMUL R18, R4, R18 ;  /* 0x0000001204127220 */ /* 0x000fc60000400000 */
[----:B------:R-:W-:Y:S01]  /*463d0*/  STL [R1+0x2dc], R19 ;  /* 0x0002dc1301007387 */ /* 0x000fe20000100800 */
[----:B------:R-:W-:-:S03]  /*463e0*/  FMUL R12, R4, R12 ;  /* 0x0000000c040c7220 */ /* 0x000fc60000400000 */
[----:B------:R-:W-:Y:S01]  /*463f0*/  STL [R1+0x308], R18 ;  /* 0x0003081201007387 */ /* 0x000fe20000100800 */
[----:B------:R-:W-:-:S03]  /*46400*/  FMUL R10, R4, R10 ;  /* 0x0000000a040a7220 */ /* 0x000fc60000400000 */
[----:B------:R0:W-:Y:S01]  /*46410*/  STL [R1+0x30c], R12 ;  /* 0x00030c0c01007387 */ /* 0x0001e20000100800 */
[----:B------:R-:W-:-:S03]  /*46420*/  FMUL R9, R4, R9 ;  /* 0x0000000904097220 */ /* 0x000fc60000400000 */
[----:B------:R1:W-:Y:S01]  /*46430*/  STL [R1+0x2f8], R10 ;  /* 0x0002f80a01007387 */ /* 0x0003e20000100800 */
[----:B------:R-:W-:-:S03]  /*46440*/  FFMA R5, R4, R5, R11 ;  /* 0x0000000504057223 */ /* 0x000fc6000000000b */
[----:B0-----:R-:W2:Y:S04]  /*46450*/  LDL.LU R12, [R1+0x9e0] ;  /* 0x0009e000010c7983 */ /* 0x001ea80000300800 */
[----:B------:R-:W-:Y:S04]  /*46460*/  STL [R1+0x2fc], R9 ;  /* 0x0002fc0901007387 */ /* 0x000fe80000100800 */
[----:B-1----:R-:W2:Y:S04]  /*46470*/  LDL.LU R10, [R1+0x9e4] ;  /* 0x0009e400010a7983 */ /* 0x002ea80000300800 */
[----:B------:R0:W-:Y:S04]  /*46480*/  STL [R1+0xc74], R5 ;  /* 0x000c740501007387 */ /* 0x0001e80000100800 */
[----:B------:R-:W2:Y:S01]  /*46490*/  LDL.LU R19, [R1+0x9f0] ;  /* 0x0009f00001137983 */ /* 0x000ea20000300800 */
[----:B0-----:R-:W-:-:S05]  /*464a0*/  IMAD.WIDE R4, R29, 0x2, R16 ;  /* 0x000000021d047825 */ /* 0x001fca00078e0210 */
[----:B------:R0:W2:Y:S01]  /*464b0*/  LDG.E.U16 R22, [R4.64] ;  /* 0x0000000604167981 */ /* 0x0000a2000c1e1500 */
[----:B---3--:R-:W-:-:S04]  /*464c0*/  IMAD.WIDE R6, R29, 0x2, R6 ;  /* 0x000000021d067825 */ /* 0x008fc800078e0206 */
[C---:B----4-:R-:W-:Y:S01]  /*464d0*/  FFMA R15, R3.reuse, R15, R8 ;  /* 0x0000000f030f7223 */ /* 0x050fe20000000008 */
[----:B------:R1:W3:Y:S01]  /*464e0*/  LDG.E.U16 R24, [R6.64] ;  /* 0x0000000606187981 */ /* 0x0002e2000c1e1500 */
[----:B0-----:R-:W-:-:S03]  /*464f0*/  FMUL R5, R3, R14 ;  /* 0x0000000e03057220 */ /* 0x001fc60000400000 */
[----:B------:R-:W-:Y:S01]  /*46500*/  STL [R1+0xc78], R15 ;  /* 0x000c780f01007387 */ /* 0x000fe20000100800 */
[----:B------:R-:W-:-:S03]  /*46510*/  FMUL R4, R3, R13 ;  /* 0x0000000d03047220 */ /* 0x000fc60000400000 */
[----:B------:R0:W-:Y:S04]  /*46520*/  STL [R1+0x2a0], R5 ;  /* 0x0002a00501007387 */ /* 0x0001e80000100800 */
[----:B------:R-:W4:Y:S04]  /*46530*/  LDL.LU R18, [R1+0x9f4] ;  /* 0x0009f40001127983 */ /* 0x000f280000300800 */
[----:B------:R0:W-:Y:S04]  /*46540*/  STL [R1+0x2a4], R4 ;  /* 0x0002a40401007387 */ /* 0x0001e80000100800 */
[----:B------:R-:W4:Y:S04]  /*46550*/  LDL.LU R8, [R1+0xa00] ;  /* 0x000a000001087983 */ /* 0x000f280000300800 */
[----:B-1----:R-:W4:Y:S04]  /*46560*/  LDL.LU R7, [R1+0xa04] ;  /* 0x000a040001077983 */ /* 0x002f280000300800 */
[----:B0-----:R-:W4:Y:S04]  /*46570*/  LDL.LU R5, [R1+0xa10] ;  /* 0x000a100001057983 */ /* 0x001f280000300800 */
[----:B------:R-:W4:Y:S01]  /*46580*/  LDL.LU R4, [R1+0xa14] ;  /* 0x000a140001047983 */ /* 0x000f220000300800 */
[----:B--2---:R-:W-:-:S05]  /*46590*/  FMUL R11, R3, R12 ;  /* 0x0000000c030b7220 */ /* 0x004fca0000400000 */
[----:B------:R0:W-:Y:S01]  /*465a0*/  STL [R1+0x290], R11 ;  /* 0x0002900b01007387 */ /* 0x0001e20000100800 */
[----:B------:R-:W-:-:S03]  /*465b0*/  FMUL R6, R3, R10 ;  /* 0x0000000a03067220 */ /* 0x000fc60000400000 */
[----:B------:R-:W2:Y:S04]  /*465c0*/  LDL.LU R17, [R1+0xa20] ;  /* 0x000a200001117983 */ /* 0x000ea80000300800 */
[----:B------:R-:W2:Y:S04]  /*465d0*/  LDL.LU R16, [R1+0xa24] ;  /* 0x000a240001107983 */ /* 0x000ea80000300800 */
[----:B------:R-:W-:Y:S04]  /*465e0*/  STL [R1+0x294], R6 ;  /* 0x0002940601007387 */ /* 0x000fe80000100800 */
[----:B------:R-:W2:Y:S01]  /*465f0*/  LDL.LU R15, [R1+0xa30] ;  /* 0x000a3000010f7983 */ /* 0x000ea20000300800 */
[----:B------:R-:W-:-:S03]  /*46600*/  FMUL R19, R3, R19 ;  /* 0x0000001303137220 */ /* 0x000fc60000400000 */
[----:B------:R-:W2:Y:S04]  /*46610*/  LDL.LU R14, [R1+0xa34] ;  /* 0x000a3400010e7983 */ /* 0x000ea80000300800 */
[----:B------:R-:W2:Y:S04]  /*46620*/  LDL.LU R13, [R1+0xa40] ;  /* 0x000a4000010d7983 */ /* 0x000ea80000300800 */
[----:B------:R-:W2:Y:S04]  /*46630*/  LDL.LU R12, [R1+0xa44] ;  /* 0x000a4400010c7983 */ /* 0x000ea80000300800 */
[----:B0-----:R-:W2:Y:S04]  /*46640*/  LDL.LU R11, [R1+0x9d8] ;  /* 0x0009d800010b7983 */ /* 0x001ea80000300800 */
[----:B------:R-:W2:Y:S04]  /*46650*/  LDL.LU R10, [R1+0x9dc] ;  /* 0x0009dc00010a7983 */ /* 0x000ea80000300800 */
[----:B---3--:R-:W-:Y:S04]  /*46660*/  STL [R1+0x490], R24 ;  /* 0x0004901801007387 */ /* 0x008fe80000100800 */
[----:B------:R-:W-:Y:S04]  /*46670*/  STL [R1+0x48c], R22 ;  /* 0x00048c1601007387 */ /* 0x000fe80000100800 */
[----:B------:R-:W-:Y:S01]  /*46680*/  STL [R1+0x280], R19 ;  /* 0x0002801301007387 */ /* 0x000fe20000100800 */
[----:B----4-:R-:W-:-:S02]  /*46690*/  FMUL R18, R3, R18 ;  /* 0x0000001203127220 */ /* 0x010fc40000400000 */
[----:B------:R-:W-:-:S03]  /*466a0*/  FMUL R8, R3, R8 ;  /* 0x0000000803087220 */ /* 0x000fc60000400000 */
[----:B------:R-:W-:Y:S01]  /*466b0*/  STL [R1+0x284], R18 ;  /* 0x0002841201007387 */ /* 0x000fe20000100800 */
[----:B------:R-:W-:-:S03]  /*466c0*/  FMUL R7, R3, R7 ;  /* 0x0000000703077220 */ /* 0x000fc60000400000 */
[----:B------:R0:W-:Y:S01]  /*466d0*/  STL [R1+0x270], R8 ;  /* 0x0002700801007387 */ /* 0x0001e20000100800 */
[----:B------:R-:W-:-:S03]  /*466e0*/  FMUL R5, R3, R5 ;  /* 0x0000000503057220 */ /* 0x000fc60000400000 */
[----:B------:R1:W-:Y:S01]  /*466f0*/  STL [R1+0x274], R7 ;  /* 0x0002740701007387 */ /* 0x0003e20000100800 */
[----:B------:R-:W-:-:S03]  /*46700*/  FMUL R4, R3, R4 ;  /* 0x0000000403047220 */ /* 0x000fc60000400000 */
[----:B0-----:R-:W3:Y:S04]  /*46710*/  LDL.LU R8, [R1+0x9e8] ;  /* 0x0009e80001087983 */ /* 0x001ee80000300800 */
[----:B------:R0:W-:Y:S04]  /*46720*/  STL [R1+0x260], R5 ;  /* 0x0002600501007387 */ /* 0x0001e80000100800 */
[----:B-1----:R-:W4:Y:S04]  /*46730*/  LDL.LU R7, [R1+0x9ec] ;  /* 0x0009ec0001077983 */ /* 0x002f280000300800 */
[----:B------:R1:W-:Y:S04]  /*46740*/  STL [R1+0x264], R4 ;  /* 0x0002640401007387 */ /* 0x0003e80000100800 */
[----:B0-----:R-:W4:Y:S04]  /*46750*/  LDL.LU R5, [R1+0x9f8] ;  /* 0x0009f80001057983 */ /* 0x001f280000300800 */
[----:B-1----:R-:W4:Y:S01]  /*46760*/  LDL.LU R4, [R1+0x9fc] ;  /* 0x0009fc0001047983 */ /* 0x002f220000300800 */
[----:B--2---:R-:W-:-:S02]  /*46770*/  FMUL R17, R3, R17 ;  /* 0x0000001103117220 */ /* 0x004fc40000400000 */
[----:B------:R-:W-:-:S03]  /*46780*/  FMUL R16, R3, R16 ;  /* 0x0000001003107220 */ /* 0x000fc60000400000 */
[----:B------:R-:W-:Y:S01]  /*46790*/  STL [R1+0x250], R17 ;  /* 0x0002501101007387 */ /* 0x000fe20000100800 */
[----:B------:R-:W-:-:S03]  /*467a0*/  FMUL R15, R3, R15 ;  /* 0x0000000f030f7220 */ /* 0x000fc60000400000 */
[----:B------:R-:W-:Y:S01]  /*467b0*/  STL [R1+0x254], R16 ;  /* 0x0002541001007387 */ /* 0x000fe20000100800 */
[----:B------:R-:W-:-:S03]  /*467c0*/  FMUL R14, R3, R14 ;  /* 0x0000000e030e7220 */ /* 0x000fc60000400000 */
[----:B------:R0:W-:Y:S01]  /*467d0*/  STL [R1+0x240], R15 ;  /* 0x0002400f01007387 */ /* 0x0001e20000100800 */
[----:B------:R-:W-:-:S03]  /*467e0*/  FMUL R13, R3, R13 ;  /* 0x0000000d030d7220 */ /* 0x000fc60000400000 */
[----:B------:R-:W-:Y:S01]  /*467f0*/  STL [R1+0x244], R14 ;  /* 0x0002440e01007387 */ /* 0x000fe20000100800 */
[----:B------:R-:W-:-:S03]  /*46800*/  FMUL R12, R3, R12 ;  /* 0x0000000c030c7220 */ /* 0x000fc60000400000 */
[----:B------:R-:W-:Y:S01]  /*46810*/  STL [R1+0x230], R13 ;  /* 0x0002300d01007387 */ /* 0x000fe20000100800 */
[----:B------:R-:W-:-:S03]  /*46820*/  FMUL R11, R2, R11 ;  /* 0x0000000b020b7220 */ /* 0x000fc60000400000 */
[----:B------:R1:W-:Y:S01]  /*46830*/  STL [R1+0x234], R12 ;  /* 0x0002340c01007387 */ /* 0x0003e20000100800 */
[----:B------:R-:W-:-:S03]  /*46840*/  FMUL R3, R2, R10 ;  /* 0x0000000a02037220 */ /* 0x000fc60000400000 */
[----:B------:R-:W2:Y:S04]  /*46850*/  LDL.LU R19, [R1+0xa08] ;  /* 0x000a080001137983 */ /* 0x000ea80000300800 */
[----:B------:R0:W-:Y:S04]  /*46860*/  STL [R1+0x2a8], R11 ;  /* 0x0002a80b01007387 */ /* 0x0001e80000100800 */
[----:B------:R-:W2:Y:S04]  /*46870*/  LDL.LU R18, [R1+0xa0c] ;  /* 0x000a0c0001127983 */ /* 0x000ea80000300800 */
[----:B------:R3:W-:Y:S04]  /*46880*/  STL [R1+0x2ac], R3 ;  /* 0x0002ac0301007387 */ /* 0x0007e80000100800 */
[----:B0-----:R-:W2:Y:S04]  /*46890*/  LDL.LU R15, [R1+0xa18] ;  /* 0x000a1800010f7983 */ /* 0x001ea80000300800 */
[----:B-1----:R-:W2:Y:S04]  /*468a0*/  LDL.LU R12, [R1+0xa1c] ;  /* 0x000a1c00010c7983 */ /* 0x002ea80000300800 */
[----:B------:R-:W2:Y:S04]  /*468b0*/  LDL.LU R11, [R1+0xa28] ;  /* 0x000a2800010b7983 */ /* 0x000ea80000300800 */
[----:B------:R-:W2:Y:S01]  /*468c0*/  LDL.LU R10, [R1+0xa2c] ;  /* 0x000a2c00010a7983 */ /* 0x000ea20000300800 */
[----:B---3--:R-:W-:-:S05]  /*468d0*/  FMUL R3, R2, R8 ;  /* 0x0000000802037220 */ /* 0x008fca0000400000 */
[----:B------:R0:W-:Y:S01]  /*468e0*/  STL [R1+0x298], R3 ;  /* 0x0002980301007387 */ /* 0x0001e20000100800 */
[----:B----4-:R-:W-:-:S05]  /*468f0*/  FMUL R7, R2, R7 ;  /* 0x0000000702077220 */ /* 0x010fca0000400000 */
[----:B------:R1:W-:Y:S01]  /*46900*/  STL [R1+0x29c], R7 ;  /* 0x00029c0701007387 */ /* 0x0003e20000100800 */
[----:B------:R-:W-:-:S03]  /*46910*/  FMUL R5, R2, R5 ;  /* 0x0000000502057220 */ /* 0x000fc60000400000 */
[----:B------:R-:W3:Y:S01]  /*46920*/  LDL.LU R14, [R1+0xa38] ;  /* 0x000a3800010e7983 */ /* 0x000ee20000300800 */
[----:B0-----:R-:W-:-:S03]  /*46930*/  FMUL R3, R2, R4 ;  /* 0x0000000402037220 */ /* 0x001fc60000400000 */
[----:B------:R-:W-:Y:S04]  /*46940*/  STL [R1+0x288], R5 ;  /* 0x0002880501007387 */ /* 0x000fe80000100800 */
[----:B------:R-:W4:Y:S04]  /*46950*/  LDL.LU R13, [R1+0xa3c] ;  /* 0x000a3c00010d7983 */ /* 0x000f280000300800 */
[----:B------:R0:W-:Y:S04]  /*46960*/  STL [R1+0x28c], R3 ;  /* 0x00028c0301007387 */ /* 0x0001e80000100800 */
[----:B------:R-:W4:Y:S04]  /*46970*/  LDL.LU R8, [R1+0xa48] ;  /* 0x000a480001087983 */ /* 0x000f280000300800 */
[----:B-1----:R-:W4:Y:S04]  /*46980*/  LDL.LU R7, [R1+0xa4c] ;  /* 0x000a4c0001077983 */ /* 0x002f280000300800 */
[----:B0-----:R-:W4:Y:S04]  /*46990*/  LDL.LU R3, [R1+0xc7c] ;  /* 0x000c7c0001037983 */ /* 0x001f280000300800 */
[----:B------:R-:W4:Y:S04]  /*469a0*/  LDL.64 R16, [R1+0xfa8] ;  /* 0x000fa80001107983 */ /* 0x000f280000100a00 */
[----:B------:R-:W0:Y:S04]  /*469b0*/  S2R R20, SR_TID.X ;  /* 0x0000000000147919 */ /* 0x000e280000002100 */
[----:B------:R-:W4:Y:S01]  /*469c0*/  LDL.64 R4, [R1+0xfb0] ;  /* 0x000fb00001047983 */ /* 0x000f220000100a00 */
[----:B0-----:R-:W-:-:S04]  /*469d0*/  LOP3.LUT R20, R20, 0x1c, RZ, 0xc0, !PT ;  /* 0x0000001c14147812 */ /* 0x001fc800078ec0ff */
[----:B------:R-:W-:-:S05]  /*469e0*/  LEA.HI R20, R20, 0x28, RZ, 0x1e ;  /* 0x0000002814147811 */ /* 0x000fca00078ff0ff */
[----:B------:R-:W0:Y:S01]  /*469f0*/  LDS R9, [R20.X16+0x10000] ;  /* 0x0100000014097984 */ /* 0x000e22000000c800 */
[C---:B--2---:R-:W-:Y:S02]  /*46a00*/  FMUL R19, R2.reuse, R19 ;  /* 0x0000001302137220 */ /* 0x044fe40000400000 */
        /* <DEDUP_REMOVED lines=9> */
[----:B-1----:R-:W2:Y:S04]  /*46aa0*/  LDL.LU R12, [R1+0xc80] ;  /* 0x000c8000010c7983 */ /* 0x002ea80000300800 */
[----:B------:R1:W-:Y:S04]  /*46ab0*/  STL [R1+0x258], R11 ;  /* 0x0002580b01007387 */ /* 0x0003e80000100800 */
[----:B-1----:R-:W2:Y:S04]  /*46ac0*/  LDL.LU R11, [R1+0x470] ;  /* 0x00047000010b7983 */ /* 0x002ea80000300800 */
[----:B------:R1:W-:Y:S04]  /*46ad0*/  STL [R1+0x25c], R10 ;  /* 0x00025c0a01007387 */ /* 0x0003e80000100800 */
[----:B-1----:R-:W2:Y:S04]  /*46ae0*/  LDL.LU R10, [R1+0x474] ;  /* 0x00047400010a7983 */ /* 0x002ea80000300800 */
[----:B------:R-:W2:Y:S01]  /*46af0*/  LDL.LU R15, [R1+0x10] ;  /* 0x00001000010f7983 */ /* 0x000ea20000300800 */
[----:B---3--:R-:W-:-:S05]  /*46b00*/  FMUL R14, R2, R14 ;  /* 0x0000000e020e7220 */ /* 0x008fca0000400000 */
[----:B------:R-:W-:Y:S01]  /*46b10*/  STL [R1+0x248], R14 ;  /* 0x0002480e01007387 */ /* 0x000fe20000100800 */
[C---:B----4-:R-:W-:Y:S02]  /*46b20*/  FMUL R13, R2.reuse, R13 ;  /* 0x0000000d020d7220 */ /* 0x050fe40000400000 */
[----:B------:R-:W-:-:S03]  /*46b30*/  FMUL R8, R2, R8 ;  /* 0x0000000802087220 */ /* 0x000fc60000400000 */
[----:B------:R-:W-:Y:S01]  /*46b40*/  STL [R1+0x24c], R13 ;  /* 0x00024c0d01007387 */ /* 0x000fe20000100800 */
[----:B------:R-:W-:-:S03]  /*46b50*/  FMUL R7, R2, R7 ;  /* 0x0000000702077220 */ /* 0x000fc60000400000 */
[----:B------:R-:W-:Y:S01]  /*46b60*/  STL [R1+0x238], R8 ;  /* 0x0002380801007387 */ /* 0x000fe20000100800 */
[----:B0-----:R-:W-:-:S03]  /*46b70*/  FFMA R3, R2, R3, R9 ;  /* 0x0000000302037223 */ /* 0x001fc60000000009 */
[----:B------:R-:W-:Y:S04]  /*46b80*/  STL [R1+0x23c], R7 ;  /* 0x00023c0701007387 */ /* 0x000fe80000100800 */
[----:B------:R0:W-:Y:S04]  /*46b90*/  STL [R1+0xc7c], R3 ;  /* 0x000c7c0301007387 */ /* 0x0001e80000100800 */
[----:B------:R-:W1:Y:S04]  /*46ba0*/  S2R R20, SR_TID.X ;  /* 0x0000000000147919 */ /* 0x000e680000002100 */
[----:B------:R-:W3:Y:S01]  /*46bb0*/  LDL.LU R22, [R1+0x460] ;  /* 0x0004600001167983 */ /* 0x000ee20000300800 */
[----:B0-----:R-:W-:-:S03]  /*46bc0*/  IMAD.WIDE R2, R29, 0x2, R16 ;  /* 0x000000021d027825 */ /* 0x001fc600078e0210 */
[----:B------:R-:W4:Y:S04]  /*46bd0*/  LDL.LU R19, [R1+0x464] ;  /* 0x0004640001137983 */ /* 0x000f280000300800 */
[----:B------:R0:W3:Y:S01]  /*46be0*/  LDG.E.U16 R28, [R2.64] ;  /* 0x00000006021c7981 */ /* 0x0000e2000c1e1500 */
[----:B------:R-:W-:-:S03]  /*46bf0*/  IMAD.WIDE R4, R29, 0x2, R4 ;  /* 0x000000021d047825 */ /* 0x000fc600078e0204 */
[----:B------:R-:W4:Y:S04]  /*46c00*/  LDL.LU R8, [R1+0x47c] ;  /* 0x00047c0001087983 */ /* 0x000f280000300800 */
[----:B------:R0:W4:Y:S01]  /*46c10*/  LDG.E.U16 R24, [R4.64] ;  /* 0x0000000604187981 */ /* 0x000122000c1e1500 */
[----:B-1----:R-:W-:-:S04]  /*46c20*/  LOP3.LUT R20, R20, 0x1c, RZ, 0xc0, !PT ;  /* 0x0000001c14147812 */ /* 0x002fc800078ec0ff */
[----:B------:R-:W-:-:S05]  /*46c30*/  LEA.HI R20, R20, 0x30, RZ, 0x1e ;  /* 0x0000003014147811 */ /* 0x000fca00078ff0ff */
[----:B------:R-:W2:Y:S02]  /*46c40*/  LDS R6, [R20.X16+0x10000] ;  /* 0x0100000014067984 */ /* 0x000ea4000000c800 */
[C---:B--2---:R-:W-:Y:S02]  /*46c50*/  FFMA R12, R0.reuse, R12, R6 ;  /* 0x0000000c000c7223 */ /* 0x044fe40000000006 */
[C---:B0-----:R-:W-:Y:S02]  /*46c60*/  FMUL R3, R0.reuse, R11 ;  /* 0x0000000b00037220 */ /* 0x041fe40000400000 */
[----:B------:R-:W-:Y:S01]  /*46c70*/  FMUL R2, R0, R10 ;  /* 0x0000000a00027220 */ /* 0x000fe20000400000 */
[----:B---3--:R-:W-:Y:S04]  /*46c80*/  STL [R1+0x3df0], R28 ;  /* 0x003df01c01007387 */ /* 0x008fe80000100800 */
[----:B------:R-:W2:Y:S04]  /*46c90*/  LDL.LU R18, [R1+0x450] ;  /* 0x0004500001127983 */ /* 0x000ea80000300800 */
[----:B------:R0:W-:Y:S04]  /*46ca0*/  STL [R1+0xc80], R12 ;  /* 0x000c800c01007387 */ /* 0x0001e80000100800 */
[----:B------:R1:W-:Y:S04]  /*46cb0*/  STL [R1+0x90], R3 ;  /* 0x0000900301007387 */ /* 0x0003e80000100800 */
[----:B------:R-:W3:Y:S04]  /*46cc0*/  LDL.LU R17, [R1+0x454] ;  /* 0x0004540001117983 */ /* 0x000ee80000300800 */
[----:B------:R0:W-:Y:S04]  /*46cd0*/  STL [R1+0x94], R2 ;  /* 0x0000940201007387 */ /* 0x0001e80000100800 */
[----:B------:R-:W3:Y:S04]  /*46ce0*/  LDL.LU R16, [R1+0x440] ;  /* 0x0004400001107983 */ /* 0x000ee80000300800 */
[----:B------:R-:W3:Y:S04]  /*46cf0*/  LDL.LU R14, [R1+0x444] ;  /* 0x00044400010e7983 */ /* 0x000ee80000300800 */
[----:B------:R-:W3:Y:S04]  /*46d00*/  LDL.LU R13, [R1+0x430] ;  /* 0x00043000010d7983 */ /* 0x000ee80000300800 */
[----:B0-----:R-:W3:Y:S04]  /*46d10*/  LDL.LU R12, [R1+0x434] ;  /* 0x00043400010c7983 */ /* 0x001ee80000300800 */
[----:B------:R-:W3:Y:S04]  /*46d20*/  LDL.LU R11, [R1+0x9a0] ;  /* 0x0009a000010b7983 */ /* 0x000ee80000300800 */
[----:B------:R-:W3:Y:S04]  /*46d30*/  LDL.LU R10, [R1+0x9a4] ;  /* 0x0009a400010a7983 */ /* 0x000ee80000300800 */
[----:B------:R-:W3:Y:S04]  /*46d40*/  LDL.LU R9, [R1+0x9b0] ;  /* 0x0009b00001097983 */ /* 0x000ee80000300800 */
[----:B------:R-:W3:Y:S04]  /*46d50*/  LDL.LU R5, [R1+0x9b4] ;  /* 0x0009b40001057983 */ /* 0x000ee80000300800 */
[----:B------:R-:W3:Y:S04]  /*46d60*/  LDL.LU R4, [R1+0x9c0] ;  /* 0x0009c00001047983 */ /* 0x000ee80000300800 */
[----:B-1----:R-:W3:Y:S04]  /*46d70*/  LDL.LU R3, [R1+0x9c4] ;  /* 0x0009c40001037983 */ /* 0x002ee80000300800 */
[----:B------:R-:W3:Y:S04]  /*46d80*/  LDL.LU R2, [R1+0x478] ;  /* 0x0004780001027983 */ /* 0x000ee80000300800 */
[----:B------:R-:W0:Y:S02]  /*46d90*/  S2R R20, SR_TID.X ;  /* 0x0000000000147919 */ /* 0x000e240000002100 */
[----:B0-----:R-:W-:-:S04]  /*46da0*/  LOP3.LUT R20, R20, 0x1c, RZ, 0xc0, !PT ;  /* 0x0000001c14147812 */ /* 0x001fc800078ec0ff */
[----:B------:R-:W-:-:S05]  /*46db0*/  LEA.HI R20, R20, 0x38, RZ, 0x1e ;  /* 0x0000003814147811 */ /* 0x000fca00078ff0ff */
[----:B------:R0:W1:Y:S04]  /*46dc0*/  LDS R7, [R20.X16+0x10000] ;  /* 0x0100000014077984 */ /* 0x000068000000c800 */
[----:B0-----:R-:W0:Y:S01]  /*46dd0*/  S2R R20, SR_TID.X ;  /* 0x0000000000147919 */ /* 0x001e220000002100 */
[C---:B------:R-:W-:Y:S02]  /*46de0*/  FMUL R22, R0.reuse, R22 ;  /* 0x0000001600167220 */ /* 0x040fe40000400000 */
[----:B----4-:R-:W-:Y:S01]  /*46df0*/  FMUL R19, R0, R19 ;  /* 0x0000001300137220 */ /* 0x010fe20000400000 */
[----:B------:R-:W-:Y:S04]  /*46e00*/  STL [R1+0x488], R24 ;  /* 0x0004881801007387 */ /* 0x000fe80000100800 */
[----:B------:R-:W-:Y:S01]  /*46e10*/  STL [R1+0x200], R22 ;  /* 0x0002001601007387 */ /* 0x000fe20000100800 */
[----:B0-----:R-:W-:-:S04]  /*46e20*/  LOP3.LUT R20, R20, 0x1c, RZ, 0xc0, !PT ;  /* 0x0000001c14147812 */ /* 0x001fc800078ec0ff */
[----:B------:R-:W-:-:S05]  /*46e30*/  LEA.HI R20, R20, 0x40, RZ, 0x1e ;  /* 0x0000004014147811 */ /* 0x000fca00078ff0ff */
[----:B------:R0:W4:Y:S04]  /*46e40*/  LDS R6, [R20.X16+0x10000] ;  /* 0x0100000014067984 */ /* 0x000128000000c800 */
[----:B0-----:R-:W4:Y:S04]  /*46e50*/  LDL.LU R20, [R1+0x14] ;  /* 0x0000140001147983 */ /* 0x001f280000300800 */
[----:B------:R0:W-:Y:S01]  /*46e60*/  STL [R1+0x204], R19 ;  /* 0x0002041301007387 */ /* 0x0001e20000100800 */
[----:B--2---:R-:W-:-:S05]  /*46e70*/  FMUL R18, R0, R18 ;  /* 0x0000001200127220 */ /* 0x004fca0000400000 */
[----:B------:R2:W-:Y:S01]  /*46e80*/  STL [R1+0x1f0], R18 ;  /* 0x0001f01201007387 */ /* 0x0005e20000100800 */
[C---:B---3--:R-:W-:Y:S02]  /*46e90*/  FMUL R17, R0.reuse, R17 ;  /* 0x0000001100117220 */ /* 0x048fe40000400000 */
[----:B------:R-:W-:-:S03]  /*46ea0*/  FMUL R16, R0, R16 ;  /* 0x0000001000107220 */ /* 0x000fc60000400000 */
[----:B------:R3:W-:Y:S01]  /*46eb0*/  STL [R1+0x1f4], R17 ;  /* 0x0001f41101007387 */ /* 0x0007e20000100800 */
        /* <DEDUP_REMOVED lines=15> */
[----:B------:R-:W-:Y:S01]  /*46fb0*/  STL [R1+0x1b4], R5 ;  /* 0x0001b40501007387 */ /* 0x000fe20000100800 */
[----:B------:R-:W-:-:S03]  /*46fc0*/  FMUL R3, R0, R3 ;  /* 0x0000000300037220 */ /* 0x000fc60000400000 */
[----:B------:R-:W-:Y:S01]  /*46fd0*/  STL [R1+0x1a0], R4 ;  /* 0x0001a00401007387 */ /* 0x000fe20000100800 */
[C---:B------:R-:W-:Y:S02]  /*46fe0*/  FMUL R0, R15.reuse, R8 ;  /* 0x000000080f007220 */ /* 0x040fe40000400000 */
[C---:B------:R-:W-:Y:S01]  /*46ff0*/  FMUL R2, R15.reuse, R2 ;  /* 0x000000020f027220 */ /* 0x040fe20000400000 */
[----:B------:R-:W-:Y:S04]  /*47000*/  STL [R1+0x1a4], R3 ;  /* 0x0001a40301007387 */ /* 0x000fe80000100800 */
[----:B------:R-:W4:Y:S04]  /*47010*/  LDL.LU R25, [R1+0x468] ;  /* 0x0004680001197983 */ /* 0x000f280000300800 */
[----:B------:R-:W-:Y:S04]  /*47020*/  STL [R1+0x98], R2 ;  /* 0x0000980201007387 */ /* 0x000fe80000100800 */
[----:B------:R-:W4:Y:S04]  /*47030*/  LDL.LU R24, [R1+0x46c] ;  /* 0x00046c0001187983 */ /* 0x000f280000300800 */
[----:B------:R1:W-:Y:S04]  /*47040*/  STL [R1+0x9c], R0 ;  /* 0x00009c0001007387 */ /* 0x0003e80000100800 */
[----:B------:R-:W4:Y:S04]  /*47050*/  LDL.LU R22, [R1+0x458] ;  /* 0x0004580001167983 */ /* 0x000f280000300800 */
[----:B0-----:R-:W4:Y:S04]  /*47060*/  LDL.LU R19, [R1+0x45c] ;  /* 0x00045c0001137983 */ /* 0x001f280000300800 */
[----:B--2---:R-:W2:Y:S04]  /*47070*/  LDL.LU R18, [R1+0x448] ;  /* 0x0004480001127983 */ /* 0x004ea80000300800 */
[----:B---3--:R-:W3:Y:S04]  /*47080*/  LDL.LU R17, [R1+0x44c] ;  /* 0x00044c0001117983 */ /* 0x008ee80000300800 */
        /* <DEDUP_REMOVED lines=8> */
[----:B-1----:R-:W3:Y:S04]  /*47110*/  LDL.LU R0, [R1+0xc84] ;  /* 0x000c840001007983 */ /* 0x002ee80000300800 */
[----:B------:R-:W3:Y:S04]  /*47120*/  LDL.64 R4, [R1+0xfa0] ;  /* 0x000fa00001047983 */ /* 0x000ee80000100a00 */
[----:B------:R-:W3:Y:S01]  /*47130*/  LDL.64 R2, [R1+0xf98] ;  /* 0x000f980001027983 */ /* 0x000ee20000100a00 */
[----:B----4-:R-:W-:-:S02]  /*47140*/  FMUL R25, R15, R25 ;  /* 0x000000190f197220 */ /* 0x010fc40000400000 */
[----:B------:R-:W-:-:S03]  /*47150*/  FMUL R24, R15, R24 ;  /* 0x000000180f187220 */ /* 0x000fc60000400000 */
[----:B------:R-:W-:Y:S01]  /*47160*/  STL [R1+0x208], R25 ;  /* 0x0002081901007387 */ /* 0x000fe20000100800 */
[C---:B------:R-:W-:Y:S02]  /*47170*/  FMUL R22, R15.reuse, R22 ;  /* 0x000000160f167220 */ /* 0x040fe40000400000 */
[C---:B------:R-:W-:Y:S02]  /*47180*/  FMUL R19, R15.reuse, R19 ;  /* 0x000000130f137220 */ /* 0x040fe40000400000 */
[C---:B--2---:R-:W-:Y:S02]  /*47190*/  FMUL R18, R15.reuse, R18 ;  /* 0x000000120f127220 */ /* 0x044fe40000400000 */
[C---:B---3--:R-:W-:Y:S02]  /*471a0*/  FMUL R17, R15.reuse, R17 ;  /* 0x000000110f117220 */ /* 0x048fe40000400000 */
[C---:B------:R-:W-:Y:S02]  /*471b0*/  FMUL R16, R15.reuse, R16 ;  /* 0x000000100f107220 */ /* 0x040fe40000400000 */
[----:B------:R-:W-:-:S02]  /*471c0*/  FMUL R14, R15, R14 ;  /* 0x0000000e0f0e7220 */ /* 0x000fc40000400000 */
[C---:B------:R-:W-:Y:S02]  /*471d0*/  FMUL R13, R15.reuse, R13 ;  /* 0x0000000d0f0d7220 */ /* 0x040fe40000400000 */
[C---:B------:R-:W-:Y:S02]  /*471e0*/  FMUL R12, R15.reuse, R12 ;  /* 0x0000000c0f0c7220 */ /* 0x040fe40000400000 */
[C---:B------:R-:W-:Y:S02]  /*471f0*/  FMUL R11, R15.reuse, R11 ;  /* 0x0000000b0f0b7220 */ /* 0x040fe40000400000 */
[C---:B------:R-:W-:Y:S02]  /*47200*/  FMUL R10, R15.reuse, R10 ;  /* 0x0000000a0f0a7220 */ /* 0x040fe40000400000 */
[C---:B------:R-:W-:Y:S02]  /*47210*/  FMUL R9, R15.reuse, R9 ;  /* 0x000000090f097220 */ /* 0x040fe40000400000 */
[----:B------:R-:W-:-:S02]  /*47220*/  FMUL R8, R15, R8 ;  /* 0x000000080f087220 */ /* 0x000fc40000400000 */
[----:B------:R-:W-:Y:S02]  /*47230*/  FFMA R0, R15, R0, R7 ;  /* 0x000000000f007223 */ /* 0x000fe40000000007 */
[----:B------:R-:W0:Y:S04]  /*47240*/  S2R R15, SR_TID.X ;  /* 0x00000000000f7919 */ /* 0x000e280000002100 */
[----:B------:R-:W-:Y:S04]  /*47250*/  STL [R1+0x20c], R24 ;  /* 0x00020c1801007387 */ /* 0x000fe80000100800 */
[----:B------:R1:W-:Y:S04]  /*47260*/  STL [R1+0x1f8], R22 ;  /* 0x0001f81601007387 */ /* 0x0003e80000100800 */
[----:B------:R2:W-:Y:S04]  /*47270*/  STL [R1+0x1fc], R19 ;  /* 0x0001fc1301007387 */ /* 0x0005e80000100800 */
[----:B------:R3:W-:Y:S04]  /*47280*/  STL [R1+0x1e8], R18 ;  /* 0x0001e81201007387 */ /* 0x0007e80000100800 */
[----:B------:R2:W-:Y:S04]  /*47290*/  STL [R1+0x1ec], R17 ;  /* 0x0001ec1101007387 */ /* 0x0005e80000100800 */
[----:B-1----:R-:W4:Y:S04]  /*472a0*/  LDL.LU R22, [R1+0x18] ;  /* 0x0000180001167983 */ /* 0x002f280000300800 */
[----:B------:R1:W-:Y:S04]  /*472b0*/  STL [R1+0x1d8], R16 ;  /* 0x0001d81001007387 */ /* 0x0003e80000100800 */
[----:B------:R0:W-:Y:S04]  /*472c0*/  STL [R1+0x1dc], R14 ;  /* 0x0001dc0e01007387 */ /* 0x0001e80000100800 */
[----:B------:R-:W-:Y:S04]  /*472d0*/  STL [R1+0x1c8], R13 ;  /* 0x0001c80d01007387 */ /* 0x000fe80000100800 */
[----:B------:R0:W-:Y:S04]  /*472e0*/  STL [R1+0x1cc], R12 ;  /* 0x0001cc0c01007387 */ /* 0x0001e80000100800 */
[----:B------:R-:W-:Y:S04]  /*472f0*/  STL [R1+0x1b8], R11 ;  /* 0x0001b80b01007387 */ /* 0x000fe80000100800 */
[----:B------:R0:W-:Y:S04]  /*47300*/  STL [R1+0x1bc], R10 ;  /* 0x0001bc0a01007387 */ /* 0x0001e80000100800 */
[----:B------:R-:W-:Y:S04]  /*47310*/  STL [R1+0x1a8], R9 ;  /* 0x0001a80901007387 */ /* 0x000fe80000100800 */
[----:B------:R1:W-:Y:S04]  /*47320*/  STL [R1+0x1ac], R8 ;  /* 0x0001ac0801007387 */ /* 0x0003e80000100800 */
[----:B------:R-:W4:Y:S01]  /*47330*/  LDL.LU R24, [R1+0xc88] ;  /* 0x000c880001187983 */ /* 0x000f220000300800 */
[----:B0-----:R-:W-:-:S03]  /*47340*/  LOP3.LUT R15, R15, 0x1c, RZ, 0xc0, !PT ;  /* 0x0000001c0f0f7812 */ /* 0x001fc600078ec0ff */
[----:B------:R-:W-:Y:S04]  /*47350*/  STL [R1+0xc84], R0 ;  /* 0x000c840001007387 */ /* 0x000fe80000100800 */
[----:B--2---:R-:W2:Y:S04]  /*47360*/  LDL.LU R19, [R1+0x410] ;  /* 0x0004100001137983 */ /* 0x004ea80000300800 */
[----:B---3--:R-:W3:Y:S01]  /*47370*/  LDL.LU R18, [R1+0x414] ;  /* 0x0004140001127983 */ /* 0x008ee20000300800 */
[----:B------:R-:W-:-:S03]  /*47380*/  LEA.HI R15, R15, 0x48, RZ, 0x1e ;  /* 0x000000480f0f7811 */ /* 0x000fc600078ff0ff */
[----:B------:R-:W3:Y:S04]  /*47390*/  LDL.LU R17, [R1+0x400] ;  /* 0x0004000001117983 */ /* 0x000ee80000300800 */
[----:B------:R-:W3:Y:S04]  /*473a0*/  LDL.LU R7, [R1+0x404] ;  /* 0x0004040001077983 */ /* 0x000ee80000300800 */
[----:B-1----:R-:W3:Y:S04]  /*473b0*/  LDL.LU R16, [R1+0x3f0] ;  /* 0x0003f00001107983 */ /* 0x002ee80000300800 */
[----:B------:R-:W3:Y:S04]  /*473c0*/  LDL.LU R14, [R1+0x3e0] ;  /* 0x0003e000010e7983 */ /* 0x000ee80000300800 */
[----:B------:R-:W3:Y:S04]  /*473d0*/  LDL.LU R12, [R1+0x3d0] ;  /* 0x0003d000010c7983 */ /* 0x000ee80000300800 */
[----:B------:R-:W3:Y:S04]  /*473e0*/  LDL.LU R10, [R1+0x3c0] ;  /* 0x0003c000010a7983 */ /* 0x000ee80000300800 */
[----:B------:R-:W3:Y:S04]  /*473f0*/  LDL.LU R8, [R1+0x3b0] ;  /* 0x0003b00001087983 */ /* 0x000ee80000300800 */
[----:B------:R0:W1:Y:S04]  /*47400*/  LDS R0, [R15.X16+0x10000] ;  /* 0x010000000f007984 */ /* 0x000068000000c800 */
[----:B0-----:R-:W3:Y:S04]  /*47410*/  LDL.LU R15, [R1+0x3f4] ;  /* 0x0003f400010f7983 */ /* 0x001ee80000300800 */
[----:B------:R-:W3:Y:S01]  /*47420*/  LDL.LU R13, [R1+0x3e4] ;  /* 0x0003e400010d7983 */ /* 0x000ee20000300800 */
[----:B------:R-:W-:-:S03]  /*47430*/  IMAD.WIDE R4, R29, 0x2, R4 ;  /* 0x000000021d047825 */ /* 0x000fc600078e0204 */
[----:B------:R-:W3:Y:S01]  /*47440*/  LDL.LU R11, [R1+0x3d4] ;  /* 0x0003d400010b7983 */ /* 0x000ee20000300800 */
[----:B------:R-:W-:-:S03]  /*47450*/  IMAD.WIDE R2, R29, 0x2, R2 ;  /* 0x000000021d027825 */ /* 0x000fc600078e0202 */
[----:B------:R-:W3:Y:S04]  /*47460*/  LDL.LU R9, [R1+0x3c4] ;  /* 0x0003c40001097983 */ /* 0x000ee80000300800 */
[----:B------:R0:W3:Y:S04]  /*47470*/  LDG.E.U16 R26, [R4.64] ;  /* 0x00000006041a7981 */ /* 0x0000e8000c1e1500 */
[----:B------:R2:W3:Y:S04]  /*47480*/  LDG.E.U16 R25, [R2.64] ;  /* 0x0000000602197981 */ /* 0x0004e8000c1e1500 */
[----:B0-----:R-:W3:Y:S01]  /*47490*/  LDL.LU R4, [R1+0x3b4] ;  /* 0x0003b40001047983 */ /* 0x001ee20000300800 */
[----:B----4-:R-:W-:-:S02]  /*474a0*/  FFMA R24, R20, R24, R6 ;  /* 0x0000001814187223 */ /* 0x010fc40000000006 */
[----:B--2---:R-:W-:-:S03]  /*474b0*/  FMUL R3, R20, R19 ;  /* 0x0000001314037220 */ /* 0x004fc60000400000 */
[----:B------:R-:W-:Y:S01]  /*474c0*/  STL [R1+0xc88], R24 ;  /* 0x000c881801007387 */ /* 0x000fe20000100800 */
[----:B---3--:R-:W-:-:S03]  /*474d0*/  FMUL R2, R20, R18 ;  /* 0x0000001214027220 */ /* 0x008fc60000400000 */
[----:B------:R0:W-:Y:S04]  /*474e0*/  STL [R1+0x190], R3 ;  /* 0x0001900301007387 */ /* 0x0001e80000100800 */
[----:B------:R2:W-:Y:S01]  /*474f0*/  STL [R1+0x194], R2 ;  /* 0x0001940201007387 */ /* 0x0005e20000100800 */
[C---:B0-----:R-:W-:Y:S02]  /*47500*/  FMUL R3, R20.reuse, R17 ;  /* 0x0000001114037220 */ /* 0x041fe40000400000 */
[C---:B--2---:R-:W-:Y:S02]  /*47510*/  FMUL R2, R20.reuse, R7 ;  /* 0x0000000714027220 */ /* 0x044fe40000400000 */
[----:B------:R-:W2:Y:S01]  /*47520*/  LDL.LU R7, [R1+0x3a0] ;  /* 0x0003a00001077983 */ /* 0x000ea20000300800 */
[----:B------:R-:W-:-:S03]  /*47530*/  FMUL R16, R20, R16 ;  /* 0x0000001014107220 */ /* 0x000fc60000400000 */
[----:B------:R0:W-:Y:S01]  /*47540*/  STL [R1+0x180], R3 ;  /* 0x0001800301007387 */ /* 0x0001e20000100800 */
[----:B------:R-:W-:-:S03]  /*47550*/  FMUL R5, R20, R14 ;  /* 0x0000000e14057220 */ /* 0x000fc60000400000 */
[----:B------:R-:W3:Y:S04]  /*47560*/  LDL.LU R6, [R1+0x3a4] ;  /* 0x0003a40001067983 */ /* 0x000ee80000300800 */
[----:B------:R4:W-:Y:S04]  /*47570*/  STL [R1+0x184], R2 ;  /* 0x0001840201007387 */ /* 0x0009e80000100800 */
[----:B0-----:R-:W3:Y:S01]  /*47580*/  LDL.LU R3, [R1+0x418] ;  /* 0x0004180001037983 */ /* 0x001ee20000300800 */
[----:B------:R-:W-:-:S03]  /*47590*/  FMUL R12, R20, R12 ;  /* 0x0000000c140c7220 */ /* 0x000fc60000400000 */
[----:B----4-:R-:W4:Y:S01]  /*475a0*/  LDL.LU R2, [R1+0x41c] ;  /* 0x00041c0001027983 */ /* 0x010f220000300800 */
[----:B------:R-:W-:-:S03]  /*475b0*/  FMUL R15, R20, R15 ;  /* 0x0000000f140f7220 */ /* 0x000fc60000400000 */
[----:B------:R-:W-:Y:S01]  /*475c0*/  STL [R1+0x170], R16 ;  /* 0x0001701001007387 */ /* 0x000fe20000100800 */
[----:B------:R-:W-:-:S03]  /*475d0*/  FMUL R13, R20, R13 ;  /* 0x0000000d140d7220 */ /* 0x000fc60000400000 */
[----:B------:R-:W-:Y:S04]  /*475e0*/  STL [R1+0x174], R15 ;  /* 0x0001740f01007387 */ /* 0x000fe80000100800 */
[----:B------:R0:W-:Y:S01]  /*475f0*/  STL [R1+0x160], R5 ;  /* 0x0001600501007387 */ /* 0x0001e20000100800 */
[----:B------:R-:W-:-:S03]  /*47600*/  FMUL R10, R20, R10 ;  /* 0x0000000a140a7220 */ /* 0x000fc60000400000 */
[----:B------:R-:W-:Y:S01]  /*47610*/  STL [R1+0x164], R13 ;  /* 0x0001640d01007387 */ /* 0x000fe20000100800 */
[C---:B------:R-:W-:Y:S02]  /*47620*/  FMUL R9, R20.reuse, R9 ;  /* 0x0000000914097220 */ /* 0x040fe40000400000 */
[C---:B0-----:R-:W-:Y:S01]  /*47630*/  FMUL R5, R20.reuse, R11 ;  /* 0x0000000b14057220 */ /* 0x041fe20000400000 */
[----:B------:R-:W-:Y:S04]  /*47640*/  STL [R1+0x150], R12 ;  /* 0x0001500c01007387 */ /* 0x000fe80000100800 */
[----:B------:R0:W-:Y:S04]  /*47650*/  STL [R1+0x154], R5 ;  /* 0x0001540501007387 */ /* 0x0001e80000100800 */
[----:B------:R-:W-:Y:S04]  /*47660*/  STL [R1+0x480], R26 ;  /* 0x0004801a01007387 */ /* 0x000fe80000100800 */
[----:B------:R-:W-:Y:S01]  /*47670*/  STL [R1+0x47c], R25 ;  /* 0x00047c1901007387 */ /* 0x000fe20000100800 */
[----:B0-----:R-:W-:-:S03]  /*47680*/  FMUL R5, R20, R8 ;  /* 0x0000000814057220 */ /* 0x001fc60000400000 */
[----:B------:R-:W-:Y:S04]  /*47690*/  STL [R1+0x140], R10 ;  /* 0x0001400a01007387 */ /* 0x000fe80000100800 */
[----:B------:R-:W-:Y:S04]  /*476a0*/  STL [R1+0x144], R9 ;  /* 0x0001440901007387 */ /* 0x000fe80000100800 */
[----:B------:R0:W-:Y:S01]  /*476b0*/  STL [R1+0x130], R5 ;  /* 0x0001300501007387 */ /* 0x0001e20000100800 */
[----:B------:R-:W-:-:S03]  /*476c0*/  FMUL R8, R20, R4 ;  /* 0x0000000414087220 */ /* 0x000fc60000400000 */
[----:B0-----:R-:W4:Y:S04]  /*476d0*/  LDL.LU R5, [R1+0x408] ;  /* 0x0004080001057983 */ /* 0x001f280000300800 */
[----:B------:R-:W4:Y:S04]  /*476e0*/  LDL.LU R4, [R1+0x40c] ;  /* 0x00040c0001047983 */ /* 0x000f280000300800 */
[----:B------:R-:W-:Y:S01]  /*476f0*/  STL [R1+0x134], R8 ;  /* 0x0001340801007387 */ /* 0x000fe20000100800 */
[C---:B--2---:R-:W-:Y:S02]  /*47700*/  FMUL R7, R20.reuse, R7 ;  /* 0x0000000714077220 */ /* 0x044fe40000400000 */
[----:B---3--:R-:W-:-:S02]  /*47710*/  FMUL R6, R20, R6 ;  /* 0x0000000614067220 */ /* 0x008fc40000400000 */
[----:B------:R-:W2:Y:S04]  /*47720*/  LDL.LU R20, [R1+0x1c] ;  /* 0x00001c0001147983 */ /* 0x000ea80000300800 */
[----:B------:R0:W-:Y:S04]  /*47730*/  STL [R1+0x120], R7 ;  /* 0x0001200701007387 */ /* 0x0001e80000100800 */
[----:B------:R4:W-:Y:S01]  /*47740*/  STL [R1+0x124], R6 ;  /* 0x0001240601007387 */ /* 0x0009e20000100800 */
[----:B0-----:R-:W-:-:S03]  /*47750*/  FMUL R7, R22, R3 ;  /* 0x0000000316077220 */ /* 0x001fc60000400000 */
[----:B------:R-:W3:Y:S01]  /*47760*/  LDL.LU R3, [R1+0x3f8] ;  /* 0x0003f80001037983 */ /* 0x000ee20000300800 */
[----:B----4-:R-:W-:-:S03]  /*47770*/  FMUL R6, R22, R2 ;  /* 0x0000000216067220 */ /* 0x010fc60000400000 */
[----:B------:R-:W-:Y:S04]  /*47780*/  STL [R1+0x198], R7 ;  /* 0x0001980701007387 */ /* 0x000fe80000100800 */
[----:B------:R-:W4:Y:S04]  /*47790*/  LDL.LU R2, [R1+0x3fc] ;  /* 0x0003fc0001027983 */ /* 0x000f280000300800 */
[----:B------:R0:W-:Y:S04]  /*477a0*/  STL [R1+0x19c], R6 ;  /* 0x00019c0601007387 */ /* 0x0001e80000100800 */
        /* <DEDUP_REMOVED lines=9> */
[----:B------:R-:W-:-:S02]  /*47840*/  FMUL R5, R22, R5 ;  /* 0x0000000516057220 */ /* 0x000fc40000400000 */
[----:B------:R-:W-:-:S03]  /*47850*/  FMUL R4, R22, R4 ;  /* 0x0000000416047220 */ /* 0x000fc60000400000 */
[----:B------:R-:W-:Y:S04]  /*47860*/  STL [R1+0x188], R5 ;  /* 0x0001880501007387 */ /* 0x000fe80000100800 */
[----:B------:R-:W2:Y:S04]  /*47870*/  LDL.LU R10, [R1+0x3ac] ;  /* 0x0003ac00010a7983 */ /* 0x000ea80000300800 */
[----:B------:R1:W-:Y:S04]  /*47880*/  STL [R1+0x18c], R4 ;  /* 0x00018c0401007387 */ /* 0x0003e80000100800 */
[----:B------:R-:W2:Y:S04]  /*47890*/  LDL.LU R9, [R1+0xc8c] ;  /* 0x000c8c0001097983 */ /* 0x000ea80000300800 */
[----:B0-----:R-:W2:Y:S04]  /*478a0*/  LDL.64 R6, [R1+0xf90] ;  /* 0x000f900001067983 */ /* 0x001ea80000100a00 */
[----:B-1----:R-:W2:Y:S01]  /*478b0*/  LDL.64 R4, [R1+0xf88] ;  /* 0x000f880001047983 */ /* 0x002ea20000100a00 */
[----:B------:R-:W-:-:S04]  /*478c0*/  LOP3.LUT R23, R23, 0x1c, RZ, 0xc0, !PT ;  /* 0x0000001c17177812 */ /* 0x000fc800078ec0ff */
[----:B------:R-:W-:-:S05]  /*478d0*/  LEA.HI R23, R23, 0x50, RZ, 0x1e ;  /* 0x0000005017177811 */ /* 0x000fca00078ff0ff */
[----:B------:R4:W0:Y:S01]  /*478e0*/  LDS R8, [R23.X16+0x10000] ;  /* 0x0100000017087984 */ /* 0x000822000000c800 */
[C---:B---3--:R-:W-:Y:S02]  /*478f0*/  FMUL R24, R22.reuse, R3 ;  /* 0x0000000316187220 */ /* 0x048fe40000400000 */
[C---:B----4-:R-:W-:Y:S02]  /*47900*/  FMUL R23, R22.reuse, R2 ;  /* 0x0000000216177220 */ /* 0x050fe40000400000 */
[----:B------:R-:W3:Y:S04]  /*47910*/  LDL.64 R2, [R1+0xf80] ;  /* 0x000f800001027983 */ /* 0x000ee80000100a00 */
[----:B------:R2:W-:Y:S04]  /*47920*/  STL [R1+0x178], R24 ;  /* 0x0001781801007387 */ /* 0x0005e80000100800 */
[----:B------:R1:W-:Y:S01]  /*47930*/  STL [R1+0x17c], R23 ;  /* 0x00017c1701007387 */ /* 0x0003e20000100800 */
[----:B--2---:R-:W-:-:S02]  /*47940*/  FMUL R24, R22, R19 ;  /* 0x0000001316187220 */ /* 0x004fc40000400000 */
[C---:B------:R-:W-:Y:S02]  /*47950*/  FMUL R19, R22.reuse, R17 ;  /* 0x0000001116137220 */ /* 0x040fe40000400000 */
[C---:B-1----:R-:W-:Y:S02]  /*47960*/  FMUL R23, R22.reuse, R18 ;  /* 0x0000001216177220 */ /* 0x042fe40000400000 */
[C---:B------:R-:W-:Y:S01]  /*47970*/  FMUL R18, R22.reuse, R16 ;  /* 0x0000001016127220 */ /* 0x040fe20000400000 */
[----:B------:R-:W-:Y:S01]  /*47980*/  STL [R1+0x168], R24 ;  /* 0x0001681801007387 */ /* 0x000fe20000100800 */
[----:B------:R-:W-:-:S03]  /*47990*/  FMUL R17, R22, R15 ;  /* 0x0000000f16117220 */ /* 0x000fc60000400000 */
[----:B------:R1:W-:Y:S01]  /*479a0*/  STL [R1+0x16c], R23 ;  /* 0x00016c1701007387 */ /* 0x0003e20000100800 */
[----:B------:R-:W-:-:S03]  /*479b0*/  FMUL R16, R22, R14 ;  /* 0x0000000e16107220 */ /* 0x000fc60000400000 */
[----:B------:R-:W-:Y:S01]  /*479c0*/  STL [R1+0x158], R19 ;  /* 0x0001581301007387 */ /* 0x000fe20000100800 */
[----:B------:R-:W-:-:S03]  /*479d0*/  FMUL R15, R22, R13 ;  /* 0x0000000d160f7220 */ /* 0x000fc60000400000 */
[----:B------:R2:W-:Y:S01]  /*479e0*/  STL [R1+0x15c], R18 ;  /* 0x00015c1201007387 */ /* 0x0005e20000100800 */
[----:B------:R-:W-:-:S03]  /*479f0*/  FMUL R14, R22, R12 ;  /* 0x0000000c160e7220 */ /* 0x000fc60000400000 */
[----:B------:R4:W-:Y:S01]  /*47a00*/  STL [R1+0x148], R17 ;  /* 0x0001481101007387 */ /* 0x0009e20000100800 */
[----:B------:R-:W-:-:S03]  /*47a10*/  FMUL R11, R22, R11 ;  /* 0x0000000b160b7220 */ /* 0x000fc60000400000 */
[----:B------:R0:W-:Y:S04]  /*47a20*/  STL [R1+0x14c], R16 ;  /* 0x00014c1001007387 */ /* 0x0001e80000100800 */
[----:B------:R-:W3:Y:S04]  /*47a30*/  LDL.64 R12, [R1+0xf78] ;  /* 0x000f7800010c7983 */ /* 0x000ee80000100a00 */
[----:B------:R-:W-:Y:S01]  /*47a40*/  STL [R1+0x138], R15 ;  /* 0x0001380f01007387 */ /* 0x000fe20000100800 */
[----:B------:R-:W-:-:S03]  /*47a50*/  FMUL R10, R22, R10 ;  /* 0x0000000a160a7220 */ /* 0x000fc60000400000 */
[----:B-1----:R-:W3:Y:S04]  /*47a60*/  LDL.LU R23, [R1+0x20] ;  /* 0x0000200001177983 */ /* 0x002ee80000300800 */
[----:B------:R-:W-:Y:S01]  /*47a70*/  STL [R1+0x13c], R14 ;  /* 0x00013c0e01007387 */ /* 0x000fe20000100800 */
[----:B------:R-:W-:-:S03]  /*47a80*/  FFMA R9, R22, R9, R0 ;  /* 0x0000000916097223 */ /* 0x000fc60000000000 */
[----:B------:R1:W-:Y:S04]  /*47a90*/  STL [R1+0x128], R11 ;  /* 0x0001280b01007387 */ /* 0x0003e80000100800 */
[----:B------:R0:W-:Y:S04]  /*47aa0*/  STL [R1+0x12c], R10 ;  /* 0x00012c0a01007387 */ /* 0x0001e80000100800 */
[----:B--2---:R-:W2:Y:S04]  /*47ab0*/  LDL.64 R18, [R1+0xf70] ;  /* 0x000f700001127983 */ /* 0x004ea80000100a00 */
[----:B------:R1:W-:Y:S04]  /*47ac0*/  STL [R1+0xc8c], R9 ;  /* 0x000c8c0901007387 */ /* 0x0003e80000100800 */
[----:B----4-:R-:W4:Y:S04]  /*47ad0*/  LDL.LU R17, [R1+0xc90] ;  /* 0x000c900001117983 */ /* 0x010f280000300800 */
[----:B0-----:R-:W4:Y:S01]  /*47ae0*/  LDL.LU R16, [R1+0x990] ;  /* 0x0009900001107983 */ /* 0x001f220000300800 */
[----:B------:R-:W-:-:S03]  /*47af0*/  IMAD.WIDE R6, R29, 0x2, R6 ;  /* 0x000000021d067825 */ /* 0x000fc600078e0206 */
[----:B-1----:R-:W4:Y:S04]  /*47b00*/  LDL.LU R11, [R1+0x994] ;  /* 0x00099400010b7983 */ /* 0x002f280000300800 */
[----:B------:R-:W4:Y:S04]  /*47b10*/  LDL.LU R10, [R1+0x980] ;  /* 0x00098000010a7983 */ /* 0x000f280000300800 */
[----:B------:R-:W4:Y:S01]  /*47b20*/  LDL.LU R9, [R1+0x984] ;  /* 0x0009840001097983 */ /* 0x000f220000300800 */
[----:B------:R-:W-:-:S03]  /*47b30*/  IMAD.WIDE R4, R29, 0x2, R4 ;  /* 0x000000021d047825 */ /* 0x000fc600078e0204 */
[----:B------:R0:W4:Y:S04]  /*47b40*/  LDG.E.U16 R25, [R6.64] ;  /* 0x0000000606197981 */ /* 0x000128000c1e1500 */
[----:B------:R1:W4:Y:S04]  /*47b50*/  LDG.E.U16 R24, [R4.64] ;  /* 0x0000000604187981 */ /* 0x000328000c1e1500 */
[----:B------:R-:W4:Y:S04]  /*47b60*/  LDL.LU R15, [R1+0x970] ;  /* 0x00097000010f7983 */ /* 0x000f280000300800 */
[----:B------:R-:W4:Y:S01]  /*47b70*/  LDL.LU R14, [R1+0x974] ;  /* 0x00097400010e7983 */ /* 0x000f220000300800 */
[----:B---3--:R-:W-:-:S05]  /*47b80*/  IMAD.WIDE R2, R29, 0x2, R2 ;  /* 0x000000021d027825 */ /* 0x008fca00078e0202 */
[----:B------:R2:W3:Y:S01]  /*47b90*/  LDG.E.U16 R22, [R2.64] ;  /* 0x0000000602167981 */ /* 0x0004e2000c1e1500 */
[----:B-1----:R-:W-:-:S03]  /*47ba0*/  IMAD.WIDE R4, R29, 0x2, R12 ;  /* 0x000000021d047825 */ /* 0x002fc600078e020c */
[----:B------:R-:W3:Y:S04]  /*47bb0*/  LDL.LU R13, [R1+0x960] ;  /* 0x00096000010d7983 */ /* 0x000ee80000300800 */
[----:B------:R-:W3:Y:S04]  /*47bc0*/  LDL.LU R12, [R1+0x964] ;  /* 0x00096400010c7983 */ /* 0x000ee80000300800 */
[----:B0-----:R-:W3:Y:S04]  /*47bd0*/  LDL.LU R7, [R1+0x950] ;  /* 0x0009500001077983 */ /* 0x001ee80000300800 */
[----:B------:R-:W3:Y:S01]  /*47be0*/  LDL.LU R6, [R1+0x954] ;  /* 0x0009540001067983 */ /* 0x000ee20000300800 */
[----:B--2---:R-:W-:-:S03]  /*47bf0*/  IMAD.WIDE R2, R29, 0x2, R18 ;  /* 0x000000021d027825 */ /* 0x004fc600078e0212 */
[----:B------:R0:W2:Y:S04]  /*47c00*/  LDG.E.U16 R19, [R4.64] ;  /* 0x0000000604137981 */ /* 0x0000a8000c1e1500 */
[----:B------:R1:W2:Y:S01]  /*47c10*/  LDG.E.U16 R18, [R2.64] ;  /* 0x0000000602127981 */ /* 0x0002a2000c1e1500 */
[----:B----4-:R-:W-:-:S03]  /*47c20*/  FFMA R17, R20, R17, R8 ;  /* 0x0000001114117223 */ /* 0x010fc60000000008 */
[----:B0-----:R-:W4:Y:S01]  /*47c30*/  LDL.LU R5, [R1+0x940] ;  /* 0x0009400001057983 */ /* 0x001f220000300800 */
[C---:B-1----:R-:W-:Y:S02]  /*47c40*/  FMUL R3, R20.reuse, R16 ;  /* 0x0000001014037220 */ /* 0x042fe40000400000 */
[C---:B------:R-:W-:Y:S01]  /*47c50*/  FMUL R2, R20.reuse, R11 ;  /* 0x0000000b14027220 */ /* 0x040fe20000400000 */
[----:B------:R-:W-:Y:S04]  /*47c60*/  STL [R1+0xc90], R17 ;  /* 0x000c901101007387 */ /* 0x000fe80000100800 */
[----:B------:R0:W-:Y:S04]  /*47c70*/  STL [R1+0x110], R3 ;  /* 0x0001100301007387 */ /* 0x0001e80000100800 */
[----:B------:R-:W4:Y:S04]  /*47c80*/  LDL.LU R4, [R1+0x944] ;  /* 0x0009440001047983 */ /* 0x000f280000300800 */
[----:B------:R1:W-:Y:S01]  /*47c90*/  STL [R1+0x114], R2 ;  /* 0x0001140201007387 */ /* 0x0003e20000100800 */
[----:B0-----:R-:W-:-:S03]  /*47ca0*/  FMUL R3, R20, R10 ;  /* 0x0000000a14037220 */ /* 0x001fc60000400000 */
[----:B------:R-:W4:Y:S04]  /*47cb0*/  LDL.LU R11, [R1+0x930] ;  /* 0x00093000010b7983 */ /* 0x000f280000300800 */
[----:B------:R-:W-:Y:S01]  /*47cc0*/  STL [R1+0x478], R25 ;  /* 0x0004781901007387 */ /* 0x000fe20000100800 */
[----:B-1----:R-:W-:-:S03]  /*47cd0*/  FMUL R2, R20, R9 ;  /* 0x0000000914027220 */ /* 0x002fc60000400000 */
[----:B------:R0:W-:Y:S04]  /*47ce0*/  STL [R1+0x100], R3 ;  /* 0x0001000301007387 */ /* 0x0001e80000100800 */
[----:B------:R-:W4:Y:S04]  /*47cf0*/  LDL.LU R10, [R1+0x934] ;  /* 0x00093400010a7983 */ /* 0x000f280000300800 */
[----:B------:R1:W-:Y:S04]  /*47d00*/  STL [R1+0x104], R2 ;  /* 0x0001040201007387 */ /* 0x0003e80000100800 */
[----:B------:R-:W4:Y:S04]  /*47d10*/  LDL.LU R9, [R1+0x420] ;  /* 0x0004200001097983 */ /* 0x000f280000300800 */
[----:B------:R-:W4:Y:S04]  /*47d20*/  LDL.LU R8, [R1+0x424] ;  /* 0x0004240001087983 */ /* 0x000f280000300800 */
[----:B------:R-:W-:Y:S04]  /*47d30*/  STL [R1+0x474], R24 ;  /* 0x0004741801007387 */ /* 0x000fe80000100800 */
[----:B0-----:R-:W4:Y:S04]  /*47d40*/  LDL.LU R3, [R1+0x998] ;  /* 0x0009980001037983 */ /* 0x001f280000300800 */
[----:B-1----:R-:W4:Y:S01]  /*47d50*/  LDL.LU R2, [R1+0x99c] ;  /* 0x00099c0001027983 */ /* 0x002f220000300800 */
[----:B------:R-:W-:-:S02]  /*47d60*/  FMUL R17, R20, R15 ;  /* 0x0000000f14117220 */ /* 0x000fc40000400000 */
[C---:B------:R-:W-:Y:S01]  /*47d70*/  FMUL R16, R20.reuse, R14 ;  /* 0x0000000e14107220 */ /* 0x040fe20000400000 */
[----:B---3--:R-:W-:Y:S04]  /*47d80*/  STL [R1+0x470], R22 ;  /* 0x0004701601007387 */ /* 0x008fe80000100800 */
[----:B------:R-:W-:Y:S04]  /*47d90*/  STL [R1+0xf0], R17 ;  /* 0x0000f01101007387 */ /* 0x000fe80000100800 */
[----:B------:R-:W-:Y:S01]  /*47da0*/  STL [R1+0xf4], R16 ;  /* 0x0000f41001007387 */ /* 0x000fe20000100800 */
[----:B------:R-:W-:-:S02]  /*47db0*/  FMUL R15, R20, R13 ;  /* 0x0000000d140f7220 */ /* 0x000fc40000400000 */
[----:B------:R-:W-:-:S03]  /*47dc0*/  FMUL R14, R20, R12 ;  /* 0x0000000c140e7220 */ /* 0x000fc60000400000 */
[----:B------:R-:W-:Y:S01]  /*47dd0*/  STL [R1+0xe0], R15 ;  /* 0x0000e00f01007387 */ /* 0x000fe20000100800 */
[----:B------:R-:W-:-:S03]  /*47de0*/  FMUL R13, R20, R7 ;  /* 0x00000007140d7220 */ /* 0x000fc60000400000 */
[----:B------:R-:W-:Y:S01]  /*47df0*/  STL [R1+0xe4], R14 ;  /* 0x0000e40e01007387 */ /* 0x000fe20000100800 */
[----:B------:R-:W-:-:S03]  /*47e00*/  FMUL R12, R20, R6 ;  /* 0x00000006140c7220 */ /* 0x000fc60000400000 */
[----:B------:R-:W3:Y:S04]  /*47e10*/  LDL.LU R7, [R1+0x988] ;  /* 0x0009880001077983 */ /* 0x000ee80000300800 */
[----:B--2---:R-:W-:Y:S04]  /*47e20*/  STL [R1+0x46c], R19 ;  /* 0x00046c1301007387 */ /* 0x004fe80000100800 */
[----:B------:R4:W-:Y:S04]  /*47e30*/  STL [R1+0xd0], R13 ;  /* 0x0000d00d01007387 */ /* 0x0009e80000100800 */
[----:B------:R-:W-:Y:S04]  /*47e40*/  STL [R1+0x468], R18 ;  /* 0x0004681201007387 */ /* 0x000fe80000100800 */
[----:B------:R-:W2:Y:S01]  /*47e50*/  LDL.LU R6, [R1+0x98c] ;  /* 0x00098c0001067983 */ /* 0x000ea20000300800 */
[----:B----4-:R-:W-:-:S03]  /*47e60*/  FMUL R13, R20, R5 ;  /* 0x00000005140d7220 */ /* 0x010fc60000400000 */
[----:B------:R0:W-:Y:S04]  /*47e70*/  STL [R1+0xd4], R12 ;  /* 0x0000d40c01007387 */ /* 0x0001e80000100800 */
[----:B------:R-:W4:Y:S01]  /*47e80*/  LDL.LU R5, [R1+0x978] ;  /* 0x0009780001057983 */ /* 0x000f220000300800 */
[----:B0-----:R-:W-:-:S03]  /*47e90*/  FMUL R12, R20, R4 ;  /* 0x00000004140c7220 */ /* 0x001fc60000400000 */
[----:B------:R0:W-:Y:S04]  /*47ea0*/  STL [R1+0xc0], R13 ;  /* 0x0000c00d01007387 */ /* 0x0001e80000100800 */
[----:B------:R-:W4:Y:S04]  /*47eb0*/  LDL.LU R4, [R1+0x97c] ;  /* 0x00097c0001047983 */ /* 0x000f280000300800 */
[----:B------:R1:W-:Y:S01]  /*47ec0*/  STL [R1+0xc4], R12 ;  /* 0x0000c40c01007387 */ /* 0x0003e20000100800 */
[C---:B0-----:R-:W-:Y:S02]  /*47ed0*/  FMUL R13, R20.reuse, R11 ;  /* 0x0000000b140d7220 */ /* 0x041fe40000400000 */
[----:B-1----:R-:W-:-:S03]  /*47ee0*/  FMUL R12, R20, R10 ;  /* 0x0000000a140c7220 */ /* 0x002fc60000400000 */
[----:B------:R-:W-:Y:S01]  /*47ef0*/  STL [R1+0xb0], R13 ;  /* 0x0000b00d01007387 */ /* 0x000fe20000100800 */
[----:B------:R-:W-:-:S03]  /*47f00*/  FMUL R11, R20, R9 ;  /* 0x00000009140b7220 */ /* 0x000fc60000400000 */
[----:B------:R-:W-:Y:S01]  /*47f10*/  STL [R1+0xb4], R12 ;  /* 0x0000b40c01007387 */ /* 0x000fe20000100800 */
[----:B------:R-:W-:-:S03]  /*47f20*/  FMUL R10, R20, R8 ;  /* 0x00000008140a7220 */ /* 0x000fc60000400000 */
[----:B------:R-:W-:Y:S04]  /*47f30*/  STL [R1+0xa0], R11 ;  /* 0x0000a00b01007387 */ /* 0x000fe80000100800 */
[----:B------:R-:W-:Y:S01]  /*47f40*/  STL [R1+0xa4], R10 ;  /* 0x0000a40a01007387 */ /* 0x000fe20000100800 */
[----:B------:R-:W-:-:S03]  /*47f50*/  FMUL R9, R23, R3 ;  /* 0x0000000317097220 */ /* 0x000fc60000400000 */
[----:B------:R-:W4:Y:S01]  /*47f60*/  LDL.LU R3, [R1+0x968] ;  /* 0x0009680001037983 */ /* 0x000f220000300800 */
[----:B------:R-:W-:-:S03]  /*47f70*/  FMUL R8, R23, R2 ;  /* 0x0000000217087220 */ /* 0x000fc60000400000 */
[----:B------:R0:W-:Y:S04]  /*47f80*/  STL [R1+0x118], R9 ;  /* 0x0001180901007387 */ /* 0x0001e80000100800 */
[----:B------:R-:W4:Y:S04]  /*47f90*/  LDL.LU R2, [R1+0x96c] ;  /* 0x00096c0001027983 */ /* 0x000f280000300800 */
[----:B------:R1:W-:Y:S04]  /*47fa0*/  STL [R1+0x11c], R8 ;  /* 0x00011c0801007387 */ /* 0x0003e80000100800 */
[----:B------:R-:W4:Y:S04]  /*47fb0*/  LDL.LU R15, [R1+0x958] ;  /* 0x00095800010f7983 */ /* 0x000f280000300800 */
[----:B------:R-:W4:Y:S04]  /*47fc0*/  LDL.LU R14, [R1+0x95c] ;  /* 0x00095c00010e7983 */ /* 0x000f280000300800 */
[----:B0-----:R-:W4:Y:S04]  /*47fd0*/  LDL.LU R9, [R1+0x948] ;  /* 0x0009480001097983 */ /* 0x001f280000300800 */
[----:B-1----:R-:W4:Y:S04]  /*47fe0*/  LDL.LU R8, [R1+0x94c] ;  /* 0x00094c0001087983 */ /* 0x002f280000300800 */
[----:B------:R-:W4:Y:S01]  /*47ff0*/  LDL.LU R16, [R1+0x938] ;  /* 0x0009380001107983 */ /* 0x000f220000300800 */
[----:B---3--:R-:W-:-:S05]  /*48000*/  FMUL R7, R23, R7 ;  /* 0x0000000717077220 */ /* 0x008fca0000400000 */
[----:B------:R-:W-:Y:S04]  /*48010*/  STL [R1+0x108], R7 ;  /* 0x0001080701007387 */ /* 0x000fe80000100800 */
[----:B------:R-:W3:Y:S01]  /*48020*/  LDL.LU R13, [R1+0x93c] ;  /* 0x00093c00010d7983 */ /* 0x000ee20000300800 */
[----:B--2---:R-:W-:-:S05]  /*48030*/  FMUL R6, R23, R6 ;  /* 0x0000000617067220 */ /* 0x004fca0000400000 */
[----:B------:R0:W-:Y:S01]  /*48040*/  STL [R1+0x10c], R6 ;  /* 0x00010c0601007387 */ /* 0x0001e20000100800 */
[----:B----4-:R-:W-:-:S03]  /*48050*/  FMUL R5, R23, R5 ;  /* 0x0000000517057220 */ /* 0x010fc60000400000 */
[----:B------:R-:W2:Y:S04]  /*48060*/  LDL.LU R12, [R1+0x428] ;  /* 0x00042800010c7983 */ /* 0x000ea80000300800 */
[----:B------:R-:W-:Y:S04]  /*48070*/  STL [R1+0xf8], R5 ;  /* 0x0000f80501007387 */ /* 0x000fe80000100800 */
[----:B------:R-:W4:Y:S01]  /*48080*/  LDL.LU R11, [R1+0x42c] ;  /* 0x00042c00010b7983 */ /* 0x000f220000300800 */
[----:B------:R-:W-:-:S05]  /*48090*/  FMUL R4, R23, R4 ;  /* 0x0000000417047220 */ /* 0x000fca0000400000 */
[----:B------:R1:W-:Y:S04]  /*480a0*/  STL [R1+0xfc], R4 ;  /* 0x0000fc0401007387 */ /* 0x0003e80000100800 */
[----:B------:R-:W4:Y:S04]  /*480b0*/  LDL.LU R10, [R1+0xc94] ;  /* 0x000c9400010a7983 */ /* 0x000f280000300800 */
[----:B0-----:R-:W4:Y:S04]  /*480c0*/  LDL.64 R6, [R1+0xf68] ;  /* 0x000f680001067983 */ /* 0x001f280000100a00 */
[----:B-1----:R-:W4:Y:S01]  /*480d0*/  LDL.64 R4, [R1+0xf60] ;  /* 0x000f600001047983 */ /* 0x002f220000100a00 */
[----:B------:R-:W-:-:S02]  /*480e0*/  FMUL R17, R23, R3 ;  /* 0x0000000317117220 */ /* 0x000fc40000400000 */
[C---:B------:R-:W-:Y:S02]  /*480f0*/  FMUL R18, R23.reuse, R2 ;  /* 0x0000000217127220 */ /* 0x040fe40000400000 */
[----:B------:R-:W4:Y:S04]  /*48100*/  LDL.64 R2, [R1+0xf58] ;  /* 0x000f580001027983 */ /* 0x000f280000100a00 */
[----:B------:R0:W-:Y:S04]  /*48110*/  STL [R1+0xe8], R17 ;  /* 0x0000e81101007387 */ /* 0x0001e80000100800 */
[----:B------:R-:W-:Y:S01]  /*48120*/  STL [R1+0xec], R18 ;  /* 0x0000ec1201007387 */ /* 0x000fe20000100800 */
[----:B0-----:R-:W-:-:S02]  /*48130*/  FMUL R17, R23, R15 ;  /* 0x0000000f17117220 */ /* 0x001fc40000400000 */
[C---:B------:R-:W-:Y:S02]  /*48140*/  FMUL R15, R23.reuse, R14 ;  /* 0x0000000e170f7220 */ /* 0x040fe40000400000 */
[C---:B------:R-:W-:Y:S01]  /*48150*/  FMUL R14, R23.reuse, R9 ;  /* 0x00000009170e7220 */ /* 0x040fe20000400000 */
[----:B------:R0:W-:Y:S04]  /*48160*/  STL [R1+0xd8], R17 ;  /* 0x0000d81101007387 */ /* 0x0001e80000100800 */
[----:B------:R-:W-:Y:S01]  /*48170*/  STL [R1+0xdc], R15 ;  /* 0x0000dc0f01007387 */ /* 0x000fe20000100800 */
[----:B0-----:R-:W-:-:S03]  /*48180*/  FMUL R17, R23, R8 ;  /* 0x0000000817117220 */ /* 0x001fc60000400000 */
[----:B------:R-:W4:Y:S01]  /*48190*/  LDL.64 R8, [R1+0xf50] ;  /* 0x000f500001087983 */ /* 0x000f220000100a00 */
[----:B------:R-:W-:-:S05]  /*481a0*/  LEA.HI R21, R21, 0x58, RZ, 0x1e ;  /* 0x0000005815157811 */ /* 0x000fca00078ff0ff */
[----:B------:R-:W0:Y:S01]  /*481b0*/  LDS R0, [R21.X16+0x10000] ;  /* 0x0100000015007984 */ /* 0x000e22000000c800 */
[----:B------:R-:W-:-:S03]  /*481c0*/  FMUL R16, R23, R16 ;  /* 0x0000001017107220 */ /* 0x000fc60000400000 */
[----:B------:R1:W-:Y:S04]  /*481d0*/  STL [R1+0xc8], R14 ;  /* 0x0000c80e01007387 */ /* 0x0003e80000100800 */
[----:B-1----:R-:W4:Y:S04]  /*481e0*/  LDL.64 R14, [R1+0xf48] ;  /* 0x000f4800010e7983 */ /* 0x002f280000100a00 */
[----:B------:R-:W-:Y:S04]  /*481f0*/  STL [R1+0xcc], R17 ;  /* 0x0000cc1101007387 */ /* 0x000fe80000100800 */
[----:B------:R-:W4:Y:S04]  /*48200*/  LDL.64 R18, [R1+0xf40] ;  /* 0x000f400001127983 */ /* 0x000f280000100a00 */
[----:B------:R-:W-:Y:S01]  /*48210*/  STL [R1+0xb8], R16 ;  /* 0x0000b81001007387 */ /* 0x000fe20000100800 */
[----:B---3--:R-:W-:-:S05]  /*48220*/  FMUL R13, R23, R13 ;  /* 0x0000000d170d7220 */ /* 0x008fca0000400000 */
[----:B------:R-:W-:Y:S01]  /*48230*/  STL [R1+0xbc], R13 ;  /* 0x0000bc0d01007387 */ /* 0x000fe20000100800 */
[C---:B--2---:R-:W-:Y:S02]  /*48240*/  FMUL R12, R23.reuse, R12 ;  /* 0x0000000c170c7220 */ /* 0x044fe40000400000 */
[----:B----4-:R-:W-:-:S03]  /*48250*/  FMUL R11, R23, R11 ;  /* 0x0000000b170b7220 */ /* 0x010fc60000400000 */
[----:B------:R1:W-:Y:S04]  /*48260*/  STL [R1+0xa8], R12 ;  /* 0x0000a80c01007387 */ /* 0x0003e80000100800 */
[----:B------:R-:W-:Y:S01]  /*48270*/  STL [R1+0xac], R11 ;  /* 0x0000ac0b01007387 */ /* 0x000fe20000100800 */
[----:B0-----:R-:W-:-:S03]  /*48280*/  FFMA R10, R23, R10, R0 ;  /* 0x0000000a170a7223 */ /* 0x001fc60000000000 */
[----:B-1----:R-:W2:Y:S01]  /*48290*/  LDL.64 R12, [R1+0xf38] ;  /* 0x000f3800010c7983 */ /* 0x002ea20000100a00 */
[----:B------:R-:W-:-:S03]  /*482a0*/  IMAD.WIDE R6, R29, 0x2, R6 ;  /* 0x000000021d067825 */ /* 0x000fc600078e0206 */
[----:B------:R0:W-:Y:S04]  /*482b0*/  STL [R1+0xc94], R10 ;  /* 0x000c940a01007387 */ /* 0x0001e80000100800 */
[----:B------:R-:W3:Y:S04]  /*482c0*/  LDL.64 R16, [R1+0xf28] ;  /* 0x000f280001107983 */ /* 0x000ee80000100a00 */
[----:B------:R1:W4:Y:S04]  /*482d0*/  LDG.E.U16 R27, [R6.64] ;  /* 0x00000006061b7981 */ /* 0x000328000c1e1500 */
[----:B0-----:R-:W4:Y:S01]  /*482e0*/  LDL.64 R10, [R1+0xf30] ;  /* 0x000f3000010a7983 */ /* 0x001f220000100a00 */
[----:B-1----:R-:W-:-:S03]  /*482f0*/  IMAD.WIDE R6, R29, 0x2, R8 ;  /* 0x000000021d067825 */ /* 0x002fc600078e0208 */
[----:B------:R-:W4:Y:S01]  /*48300*/  LDL.64 R8, [R1+0xf20] ;  /* 0x000f200001087983 */ /* 0x000f220000100a00 */
[----:B------:R-:W-:-:S03]  /*48310*/  IMAD.WIDE R4, R29, 0x2, R4 ;  /* 0x000000021d047825 */ /* 0x000fc600078e0204 */
[----:B------:R2:W4:Y:S01]  /*48320*/  LDG.E.U16 R22, [R6.64] ;  /* 0x0000000606167981 */ /* 0x000522000c1e1500 */
[----:B------:R-:W-:-:S03]  /*48330*/  IMAD.WIDE R2, R29, 0x2, R2 ;  /* 0x000000021d027825 */ /* 0x000fc600078e0202 */
[----:B------:R0:W4:Y:S04]  /*48340*/  LDG.E.U16 R24, [R4.64] ;  /* 0x0000000604187981 */ /* 0x000128000c1e1500 */
[----:B------:R1:W4:Y:S01]  /*48350*/  LDG.E.U16 R25, [R2.64] ;  /* 0x0000000602197981 */ /* 0x000322000c1e1500 */
[----:B0-----:R-:W-:-:S03]  /*48360*/  IMAD.WIDE R4, R29, 0x2, R14 ;  /* 0x000000021d047825 */ /* 0x001fc600078e020e */
[----:B------:R-:W4:Y:S04]  /*48370*/  LDL.64 R14, [R1+0xee0] ;  /* 0x000ee000010e7983 */ /* 0x000f280000100a00 */
[----:B------:R4:W4:Y:S01]  /*48380*/  LDG.E.U16 R20, [R4.64] ;  /* 0x0000000604147981 */ /* 0x000922000c1e1500 */
[----:B-1----:R-:W-:-:S03]  /*48390*/  IMAD.WIDE R2, R29, 0x2, R18 ;  /* 0x000000021d027825 */ /* 0x002fc600078e0212 */
[----:B------:R-:W4:Y:S04]  /*483a0*/  LDL.64 R18, [R1+0xea0] ;  /* 0x000ea00001127983 */ /* 0x000f280000100a00 */
[----:B------:R3:W4:Y:S01]  /*483b0*/  LDG.E.U16 R21, [R2.64] ;  /* 0x0000000602157981 */ /* 0x000722000c1e1500 */
[----:B--2---:R-:W-:-:S03]  /*483c0*/  IMAD.WIDE R6, R29, 0x2, R12 ;  /* 0x000000021d067825 */ /* 0x004fc600078e020c */
[----:B------:R-:W2:Y:S04]  /*483d0*/  LDL.64 R12, [R1+0xe60] ;  /* 0x000e6000010c7983 */ /* 0x000ea80000100a00 */
[----:B------:R0:W2:Y:S01]  /*483e0*/  LDG.E.U16 R23, [R6.64] ;  /* 0x0000000606177981 */ /* 0x0000a2000c1e1500 */
[----:B---3--:R-:W-:-:S03]  /*483f0*/  IMAD.WIDE R2, R29, 0x2, R16 ;  /* 0x000000021d027825 */ /* 0x008fc600078e0210 */
[----:B------:R-:W3:Y:S04]  /*48400*/  LDL.64 R16, [R1+0xde0] ;  /* 0x000de00001107983 */ /* 0x000ee80000100a00 */
[----:B------:R1:W3:Y:S01]  /*48410*/  LDG.E.U16 R28, [R2.64] ;  /* 0x00000006021c7981 */ /* 0x0002e2000c1e1500 */
[----:B----4-:R-:W-:-:S03]  /*48420*/  IMAD.WIDE R4, R29, 0x2, R10 ;  /* 0x000000021d047825 */ /* 0x010fc600078e020a */
[----:B------:R-:W4:Y:S04]  /*48430*/  LDL.64 R10, [R1+0xe20] ;  /* 0x000e2000010a7983 */ /* 0x000f280000100a00 */
[----:B------:R0:W4:Y:S02]  /*48440*/  LDG.E.U16 R0, [R4.64] ;  /* 0x0000000604007981 */ /* 0x000124000c1e1500 */
[C---:B0-----:R-:W-:Y:S02]  /*48450*/  IMAD.WIDE R6, R29.reuse, 0x2, R8 ;  /* 0x000000021d067825 */ /* 0x041fe400078e0208 */
[----:B------:R-:W4:Y:S04]  /*48460*/  LDL.64 R8, [R1+0xda0] ;  /* 0x000da00001087983 */ /* 0x000f280000100a00 */
[----:B------:R2:W4:Y:S01]  /*48470*/  LDG.E.U16 R26, [R6.64] ;  /* 0x00000006061a7981 */ /* 0x000522000c1e1500 */
[----:B------:R-:W-:-:S03]  /*48480*/  IMAD.WIDE R4, R29, 0x2, R14 ;  /* 0x000000021d047825 */ /* 0x000fc600078e020e */
[----:B------:R-:W4:Y:S01]  /*48490*/  LDL.64 R14, [R1+0xd60] ;  /* 0x000d6000010e7983 */ /* 0x000f220000100a00 */
[----:B-1----:R-:W-:-:S03]  /*484a0*/  IMAD.WIDE R2, R29, 0x2, R18 ;  /* 0x000000021d027825 */ /* 0x002fc600078e0212 */
[----:B------:R-:W4:Y:S04]  /*484b0*/  LDL.64 R18, [R1+0xd20] ;  /* 0x000d200001127983 */ /* 0x000f280000100a00 */
[----:B------:R0:W-:Y:S04]  /*484c0*/  STL [R1+0x464], R27 ;  /* 0x0004641b01007387 */ /* 0x0001e80000100800 */
[----:B------:R1:W-:Y:S04]  /*484d0*/  STL [R1+0x460], R24 ;  /* 0x0004601801007387 */ /* 0x0003e80000100800 */
[----:B0-----:R4:W4:Y:S04]  /*484e0*/  LDG.E.U16 R27, [R4.64] ;  /* 0x00000006041b7981 */ /* 0x001928000c1e1500 */
[----:B-1----:R3:W4:Y:S01]  /*484f0*/  LDG.E.U16 R24, [R2.64] ;  /* 0x0000000602187981 */ /* 0x002722000c1e1500 */
[----:B--2---:R-:W-:-:S03]  /*48500*/  IMAD.WIDE R6, R29, 0x2, R12 ;  /* 0x000000021d067825 */ /* 0x004fc600078e020c */
[----:B------:R-:W2:Y:S04]  /*48510*/  LDL.64 R12, [R1+0xf18] ;  /* 0x000f1800010c7983 */ /* 0x000ea80000100a00 */
[----:B------:R0:W-:Y:S01]  /*48520*/  STL [R1+0x45c], R25 ;  /* 0x00045c1901007387 */ /* 0x0001e20000100800 */
[----:B---3--:R-:W-:-:S03]  /*48530*/  IMAD.WIDE R2, R29, 0x2, R16 ;  /* 0x000000021d027825 */ /* 0x008fc600078e0210 */
[----:B------:R-:W3:Y:S01]  /*48540*/  LDL.64 R16, [R1+0xe98] ;  /* 0x000e980001107983 */ /* 0x000ee20000100a00 */
[----:B----4-:R-:W-:-:S03]  /*48550*/  IMAD.WIDE R4, R29, 0x2, R10 ;  /* 0x000000021d047825 */ /* 0x010fc600078e020a */
[----:B0-----:R0:W4:Y:S04]  /*48560*/  LDG.E.U16 R25, [R6.64] ;  /* 0x0000000606197981 */ /* 0x001128000c1e1500 */
[----:B------:R-:W4:Y:S04]  /*48570*/  LDL.64 R10, [R1+0xed8] ;  /* 0x000ed800010a7983 */ /* 0x000f280000100a00 */
[----:B------:R1:W-:Y:S04]  /*48580*/  STL [R1+0x458], R22 ;  /* 0x0004581601007387 */ /* 0x0003e80000100800 */
[----:B------:R0:W-:Y:S04]  /*48590*/  STL [R1+0x454], R20 ;  /* 0x0004541401007387 */ /* 0x0001e80000100800 */
[----:B-1----:R1:W4:Y:S04]  /*485a0*/  LDG.E.U16 R22, [R4.64] ;  /* 0x0000000604167981 */ /* 0x002328000c1e1500 */
[----:B0-----:R0:W4:Y:S01]  /*485b0*/  LDG.E.U16 R20, [R2.64] ;  /* 0x0000000602147981 */ /* 0x001122000c1e1500 */
[----:B------:R-:W-:-:S03]  /*485c0*/  IMAD.WIDE R6, R29, 0x2, R8 ;  /* 0x000000021d067825 */ /* 0x000fc600078e0208 */
[----:B------:R-:W4:Y:S04]  /*485d0*/  LDL.64 R8, [R1+0xe58] ;  /* 0x000e580001087983 */ /* 0x000f280000100a00 */
[----:B------:R0:W-:Y:S04]  /*485e0*/  STL [R1+0x450], R21 ;  /* 0x0004501501007387 */ /* 0x0001e80000100800 */
[----:B0-----:R2:W4:Y:S01]  /*485f0*/  LDG.E.U16 R21, [R6.64] ;  /* 0x0000000606157981 */ /* 0x001522000c1e1500 */
[----:B-1----:R-:W-:-:S03]  /*48600*/  IMAD.WIDE R4, R29, 0x2, R14 ;  /* 0x000000021d047825 */ /* 0x002fc600078e020e */
[----:B------:R-:W4:Y:S01]  /*48610*/  LDL.64 R14, [R1+0xe18] ;  /* 0x000e1800010e7983 */ /* 0x000f220000100a00 */
[----:B------:R-:W-:-:S03]  /*48620*/  IMAD.WIDE R2, R29, 0x2, R18 ;  /* 0x000000021d027825 */ /* 0x000fc600078e0212 */
        /* <DEDUP_REMOVED lines=9> */
[----:B------:R-:W3:Y:S04]  /*486c0*/  LDL.64 R16, [R1+0xd18] ;  /* 0x000d180001107983 */ /* 0x000ee80000100a00 */
[----:B0-----:R0:W3:Y:S01]  /*486d0*/  LDG.E.U16 R28, [R6.64] ;  /* 0x00000006061c7981 */ /* 0x0010e2000c1e1500 */
[----:B----4-:R-:W-:-:S03]  /*486e0*/  IMAD.WIDE R4, R29, 0x2, R10 ;  /* 0x000000021d047825 */ /* 0x010fc600078e020a */
        /* <DEDUP_REMOVED lines=58> */
[----:B------:R-:W4:Y:S04]  /*48a90*/  LDL.64 R14, [R1+0xe08] ;  /* 0x000e0800010e7983 */ /* 0x000f280000100a00 */
[----:B------:R-:W-:Y:S04]  /*48aa0*/  STL [R1+0x400], R21 ;  /* 0x0004001501007387 */ /* 0x000fe80000100800 */
[----:B------:R0:W-:Y:S01]  /*48ab0*/  STL [R1+0x404], R20 ;  /* 0x0004041401007387 */ /* 0x0001e20000100800 */
[----:B------:R-:W-:-:S03]  /*48ac0*/  IMAD.WIDE R2, R29, 0x2, R18 ;  /* 0x000000021d027825 */ /* 0x000fc600078e0212 */
[----:B0-----:R-:W4:Y:S04]  /*48ad0*/  LDL.64 R20, [R1+0xdc8] ;  /* 0x000dc80001147983 */ /* 0x001f280000100a00 */
[----:B------:R0:W-:Y:S04]  /*48ae0*/  STL [R1+0x3fc], R23 ;  /* 0x0003fc1701007387 */ /* 0x0001e80000100800 */
[----:B------:R1:W-:Y:S04]  /*48af0*/  STL [R1+0x3f8], R0 ;  /* 0x0003f80001007387 */ /* 0x0003e80000100800 */
[----:B------:R-:W4:Y:S04]  /*48b00*/  LDL.64 R18, [R1+0xd08] ;  /* 0x000d080001127983 */ /* 0x000f280000100a00 */
[----:B0-----:R4:W4:Y:S04]  /*48b10*/  LDG.E.U16 R23, [R4.64] ;  /* 0x0000000604177981 */ /* 0x001928000c1e1500 */
[----:B-1----:R3:W4:Y:S01]  /*48b20*/  LDG.E.U16 R0, [R2.64] ;  /* 0x0000000602007981 */ /* 0x002722000c1e1500 */
[----:B--2---:R-:W-:-:S03]  /*48b30*/  IMAD.WIDE R6, R29, 0x2, R12 ;  /* 0x000000021d067825 */ /* 0x004fc600078e020c */
[----:B------:R-:W2:Y:S01]  /*48b40*/  LDL.64 R12, [R1+0xd88] ;  /* 0x000d8800010c7983 */ /* 0x000ea20000100a00 */
[----:B---3--:R-:W-:-:S04]  /*48b50*/  IMAD.WIDE R2, R29, 0x2, R16 ;  /* 0x000000021d027825 */ /* 0x008fc800078e0210 */
[C---:B----4-:R-:W-:Y:S02]  /*48b60*/  IMAD.WIDE R4, R29.reuse, 0x2, R10 ;  /* 0x000000021d047825 */ /* 0x050fe400078e020a */
[----:B------:R-:W3:Y:S04]  /*48b70*/  LDL.64 R10, [R1+0xd48] ;  /* 0x000d4800010a7983 */ /* 0x000ee80000100a00 */
[----:B------:R0:W-:Y:S04]  /*48b80*/  STL [R1+0x3f4], R28 ;  /* 0x0003f41c01007387 */ /* 0x0001e80000100800 */
[----:B------:R1:W-:Y:S04]  /*48b90*/  STL [R1+0x3f0], R26 ;  /* 0x0003f01a01007387 */ /* 0x0003e80000100800 */
[----:B------:R4:W-:Y:S04]  /*48ba0*/  STL [R1+0x3ec], R27 ;  /* 0x0003ec1b01007387 */ /* 0x0009e80000100800 */
[----:B0-----:R0:W3:Y:S04]  /*48bb0*/  LDG.E.U16 R28, [R6.64] ;  /* 0x00000006061c7981 */ /* 0x0010e8000c1e1500 */
[----:B------:R-:W3:Y:S04]  /*48bc0*/  LDL.64 R16, [R1+0xec0] ;  /* 0x000ec00001107983 */ /* 0x000ee80000100a00 */
[----:B-1----:R1:W3:Y:S04]  /*48bd0*/  LDG.E.U16 R26, [R4.64] ;  /* 0x00000006041a7981 */ /* 0x0022e8000c1e1500 */
[----:B----4-:R4:W3:Y:S01]  /*48be0*/  LDG.E.U16 R27, [R2.64] ;  /* 0x00000006021b7981 */ /* 0x0108e2000c1e1500 */
[----:B0-----:R-:W-:-:S03]  /*48bf0*/  IMAD.WIDE R6, R29, 0x2, R8 ;  /* 0x000000021d067825 */ /* 0x001fc600078e0208 */
[----:B------:R-:W3:Y:S01]  /*48c00*/  LDL.64 R8, [R1+0xf00] ;  /* 0x000f000001087983 */ /* 0x000ee20000100a00 */
[----:B-1----:R-:W-:-:S03]  /*48c10*/  IMAD.WIDE R4, R29, 0x2, R14 ;  /* 0x000000021d047825 */ /* 0x002fc600078e020e */
[----:B------:R-:W3:Y:S04]  /*48c20*/  LDL.64 R14, [R1+0xe80] ;  /* 0x000e8000010e7983 */ /* 0x000ee80000100a00 */
[----:B------:R0:W-:Y:S04]  /*48c30*/  STL [R1+0x3e8], R24 ;  /* 0x0003e81801007387 */ /* 0x0001e80000100800 */
[----:B------:R1:W-:Y:S04]  /*48c40*/  STL [R1+0x3e4], R25 ;  /* 0x0003e41901007387 */ /* 0x0003e80000100800 */
[----:B------:R4:W-:Y:S02]  /*48c50*/  STL [R1+0x3e0], R22 ;  /* 0x0003e01601007387 */ /* 0x0009e40000100800 */
[----:B----4-:R-:W-:-:S02]  /*48c60*/  IMAD.WIDE R2, R29, 0x2, R20 ;  /* 0x000000021d027825 */ /* 0x010fc400078e0214 */
[----:B0-----:R2:W4:Y:S04]  /*48c70*/  LDG.E.U16 R24, [R6.64] ;  /* 0x0000000606187981 */ /* 0x001528000c1e1500 */
[----:B-1----:R3:W4:Y:S04]  /*48c80*/  LDG.E.U16 R25, [R4.64] ;  /* 0x0000000604197981 */ /* 0x002728000c1e1500 */
[----:B------:R0:W4:Y:S02]  /*48c90*/  LDG.E.U16 R22, [R2.64] ;  /* 0x0000000602167981 */ /* 0x000124000c1e1500 */
[----:B0-----:R-:W-:-:S04]  /*48ca0*/  IMAD.WIDE R2, R29, 0x2, R18 ;  /* 0x000000021d027825 */ /* 0x001fc800078e0212 */
[C---:B--2---:R-:W-:Y:S02]  /*48cb0*/  IMAD.WIDE R6, R29.reuse, 0x2, R12 ;  /* 0x000000021d067825 */ /* 0x044fe400078e020c */
[----:B------:R-:W2:Y:S02]  /*48cc0*/  LDL.64 R12, [R1+0xe40] ;  /* 0x000e4000010c7983 */ /* 0x000ea40000100a00 */
[C---:B---3--:R-:W-:Y:S02]  /*48cd0*/  IMAD.WIDE R4, R29.reuse, 0x2, R10 ;  /* 0x000000021d047825 */ /* 0x048fe400078e020a */
[----:B------:R-:W3:Y:S04]  /*48ce0*/  LDL.64 R10, [R1+0xe00] ;  /* 0x000e0000010a7983 */ /* 0x000ee80000100a00 */
[----:B------:R0:W-:Y:S04]  /*48cf0*/  STL [R1+0x3dc], R23 ;  /* 0x0003dc1701007387 */ /* 0x0001e80000100800 */
[----:B------:R-:W3:Y:S04]  /*48d00*/  LDL.64 R18, [R1+0xdc0] ;  /* 0x000dc00001127983 */ /* 0x000ee80000100a00 */
[----:B------:R1:W-:Y:S04]  /*48d10*/  STL [R1+0x3d8], R0 ;  /* 0x0003d80001007387 */ /* 0x0003e80000100800 */
[----:B0-----:R0:W3:Y:S04]  /*48d20*/  LDG.E.U16 R23, [R6.64] ;  /* 0x0000000606177981 */ /* 0x0010e8000c1e1500 */
[----:B------:R0:W-:Y:S04]  /*48d30*/  STL [R1+0x3d4], R28 ;  /* 0x0003d41c01007387 */ /* 0x0001e80000100800 */
[----:B-1----:R1:W3:Y:S04]  /*48d40*/  LDG.E.U16 R0, [R4.64] ;  /* 0x0000000604007981 */ /* 0x0022e8000c1e1500 */
[----:B0-----:R0:W3:Y:S01]  /*48d50*/  LDG.E.U16 R28, [R2.64] ;  /* 0x00000006021c7981 */ /* 0x0010e2000c1e1500 */
[----:B-1----:R-:W-:-:S03]  /*48d60*/  IMAD.WIDE R4, R29, 0x2, R16 ;  /* 0x000000021d047825 */ /* 0x002fc600078e0210 */
[----:B------:R-:W3:Y:S01]  /*48d70*/  LDL.64 R16, [R1+0xd40] ;  /* 0x000d400001107983 */ /* 0x000ee20000100a00 */
[----:B------:R-:W-:-:S03]  /*48d80*/  IMAD.WIDE R6, R29, 0x2, R8 ;  /* 0x000000021d067825 */ /* 0x000fc600078e0208 */
[----:B------:R-:W3:Y:S04]  /*48d90*/  LDL.64 R8, [R1+0xd80] ;  /* 0x000d800001087983 */ /* 0x000ee80000100a00 */
[----:B------:R1:W-:Y:S04]  /*48da0*/  STL [R1+0x3d0], R26 ;  /* 0x0003d01a01007387 */ /* 0x0003e80000100800 */
[----:B------:R-:W3:Y:S04]  /*48db0*/  LDL.64 R20, [R1+0xd00] ;  /* 0x000d000001147983 */ /* 0x000ee80000100a00 */
[----:B------:R0:W-:Y:S04]  /*48dc0*/  STL [R1+0x3cc], R27 ;  /* 0x0003cc1b01007387 */ /* 0x0001e80000100800 */
[----:B-1----:R2:W3:Y:S01]  /*48dd0*/  LDG.E.U16 R26, [R6.64] ;  /* 0x00000006061a7981 */ /* 0x0024e2000c1e1500 */
[----:B0-----:R-:W-:-:S03]  /*48de0*/  IMAD.WIDE R2, R29, 0x2, R14 ;  /* 0x000000021d027825 */ /* 0x001fc600078e020e */
[----:B------:R3:W3:Y:S04]  /*48df0*/  LDG.E.U16 R27, [R4.64] ;  /* 0x00000006041b7981 */ /* 0x0006e8000c1e1500 */
[----:B----4-:R0:W-:Y:S04]  /*48e00*/  STL [R1+0x3c8], R24 ;  /* 0x0003c81801007387 */ /* 0x0101e80000100800 */
[----:B------:R-:W4:Y:S04]  /*48e10*/  LDL.64 R14, [R1+0xef8] ;  /* 0x000ef800010e7983 */ /* 0x000f280000100a00 */
[----:B0-----:R0:W4:Y:S01]  /*48e20*/  LDG.E.U16 R24, [R2.64] ;  /* 0x0000000602187981 */ /* 0x001122000c1e1500 */
[----:B--2---:R-:W-:-:S03]  /*48e30*/  IMAD.WIDE R6, R29, 0x2, R12 ;  /* 0x000000021d067825 */ /* 0x004fc600078e020c */
[----:B------:R-:W2:Y:S01]  /*48e40*/  LDL.64 R12, [R1+0xeb8] ;  /* 0x000eb800010c7983 */ /* 0x000ea20000100a00 */
[----:B---3--:R-:W-:-:S03]  /*48e50*/  IMAD.WIDE R4, R29, 0x2, R10 ;  /* 0x000000021d047825 */ /* 0x008fc600078e020a */
[----:B------:R-:W3:Y:S04]  /*48e60*/  LDL.64 R10, [R1+0xe78] ;  /* 0x000e7800010a7983 */ /* 0x000ee80000100a00 */
[----:B------:R1:W-:Y:S01]  /*48e70*/  STL [R1+0x3c4], R25 ;  /* 0x0003c41901007387 */ /* 0x0003e20000100800 */
[----:B0-----:R-:W-:-:S03]  /*48e80*/  IMAD.WIDE R2, R29, 0x2, R18 ;  /* 0x000000021d027825 */ /* 0x001fc600078e0212 */
[----:B------:R0:W-:Y:S04]  /*48e90*/  STL [R1+0x3c0], R22 ;  /* 0x0003c01601007387 */ /* 0x0001e80000100800 */
[----:B-1----:R1:W3:Y:S04]  /*48ea0*/  LDG.E.U16 R25, [R6.64] ;  /* 0x0000000606197981 */ /* 0x0022e8000c1e1500 */
[----:B------:R1:W-:Y:S04]  /*48eb0*/  STL [R1+0x3bc], R23 ;  /* 0x0003bc1701007387 */ /* 0x0003e80000100800 */
[----:B------:R-:W3:Y:S04]  /*48ec0*/  LDL.64 R18, [R1+0xe38] ;  /* 0x000e380001127983 */ /* 0x000ee80000100a00 */
[----:B0-----:R0:W3:Y:S04]  /*48ed0*/  LDG.E.U16 R22, [R4.64] ;  /* 0x0000000604167981 */ /* 0x0010e8000c1e1500 */
[----:B-1----:R1:W3:Y:S01]  /*48ee0*/  LDG.E.U16 R23, [R2.64] ;  /* 0x0000000602177981 */ /* 0x0022e2000c1e1500 */
[----:B0-----:R-:W-:-:S03]  /*48ef0*/  IMAD.WIDE R4, R29, 0x2, R16 ;  /* 0x000000021d047825 */ /* 0x001fc600078e0210 */
[----:B------:R-:W3:Y:S01]  /*48f00*/  LDL.64 R16, [R1+0xdb8] ;  /* 0x000db80001107983 */ /* 0x000ee20000100a00 */
[----:B------:R-:W-:-:S03]  /*48f10*/  IMAD.WIDE R6, R29, 0x2, R8 ;  /* 0x000000021d067825 */ /* 0x000fc600078e0208 */
[----:B------:R-:W3:Y:S01]  /*48f20*/  LDL.64 R8, [R1+0xdf8] ;  /* 0x000df80001087983 */ /* 0x000ee20000100a00 */
[----:B-1----:R-:W-:-:S03]  /*48f30*/  IMAD.WIDE R2, R29, 0x2, R20 ;  /* 0x000000021d027825 */ /* 0x002fc600078e0214 */
[----:B------:R4:W3:Y:S04]  /*48f40*/  LDG.E.U16 R21, [R6.64] ;  /* 0x0000000606157981 */ /* 0x0008e8000c1e1500 */
[----:B------:R0:W-:Y:S04]  /*48f50*/  STL [R1+0x3b8], R0 ;  /* 0x0003b80001007387 */ /* 0x0001e80000100800 */
[----:B------:R1:W-:Y:S04]  /*48f60*/  STL [R1+0x3b4], R28 ;  /* 0x0003b41c01007387 */ /* 0x0003e80000100800 */
[----:B0-----:R2:W3:Y:S04]  /*48f70*/  LDG.E.U16 R0, [R4.64] ;  /* 0x0000000604007981 */ /* 0x0014e8000c1e1500 */
[----:B-1----:R3:W3:Y:S01]  /*48f80*/  LDG.E.U16 R28, [R2.64] ;  /* 0x00000006021c7981 */ /* 0x0026e2000c1e1500 */
[----:B----4-:R-:W-:-:S03]  /*48f90*/  IMAD.WIDE R6, R29, 0x2, R14 ;  /* 0x000000021d067825 */ /* 0x010fc600078e020e */
[----:B------:R-:W4:Y:S04]  /*48fa0*/  LDL.64 R14, [R1+0xd78] ;  /* 0x000d7800010e7983 */ /* 0x000f280000100a00 */
[----:B------:R0:W-:Y:S04]  /*48fb0*/  STL [R1+0x3b0], R26 ;  /* 0x0003b01a01007387 */ /* 0x0001e80000100800 */
[----:B0-----:R0:W4:Y:S01]  /*48fc0*/  LDG.E.U16 R26, [R6.64] ;  /* 0x00000006061a7981 */ /* 0x001122000c1e1500 */
[----:B--2---:R-:W-:-:S03]  /*48fd0*/  IMAD.WIDE R4, R29, 0x2, R12 ;  /* 0x000000021d047825 */ /* 0x004fc600078e020c */
[----:B------:R-:W2:Y:S01]  /*48fe0*/  LDL.64 R12, [R1+0xd38] ;  /* 0x000d3800010c7983 */ /* 0x000ea20000100a00 */
[----:B---3--:R-:W-:-:S03]  /*48ff0*/  IMAD.WIDE R2, R29, 0x2, R10 ;  /* 0x000000021d027825 */ /* 0x008fc600078e020a */
[----:B------:R-:W3:Y:S04]  /*49000*/  LDL.64 R10, [R1+0xcf8] ;  /* 0x000cf800010a7983 */ /* 0x000ee80000100a00 */
[----:B------:R1:W-:Y:S04]  /*49010*/  STL [R1+0x3ac], R27 ;  /* 0x0003ac1b01007387 */ /* 0x0003e80000100800 */
[----:B------:R0:W-:Y:S04]  /*49020*/  STL [R1+0x3a8], R24 ;  /* 0x0003a81801007387 */ /* 0x0001e80000100800 */
[----:B-1----:R1:W3:Y:S04]  /*49030*/  LDG.E.U16 R27, [R4.64] ;  /* 0x00000006041b7981 */ /* 0x0022e8000c1e1500 */
[----:B0-----:R0:W3:Y:S01]  /*49040*/  LDG.E.U16 R24, [R2.64] ;  /* 0x0000000602187981 */ /* 0x0010e2000c1e1500 */
[----:B------:R-:W-:-:S04]  /*49050*/  IMAD.WIDE R6, R29, 0x2, R18 ;  /* 0x000000021d067825 */ /* 0x000fc800078e0212 */
[C---:B-1----:R-:W-:Y:S02]  /*49060*/  IMAD.WIDE R4, R29.reuse, 0x2, R8 ;  /* 0x000000021d047825 */ /* 0x042fe400078e0208 */
[----:B------:R-:W3:Y:S04]  /*49070*/  LDL.64 R8, [R1+0xef0] ;  /* 0x000ef00001087983 */ /* 0x000ee80000100a00 */
[----:B------:R1:W-:Y:S04]  /*49080*/  STL [R1+0x3a4], R25 ;  /* 0x0003a41901007387 */ /* 0x0003e80000100800 */
[----:B------:R-:W-:Y:S04]  /*49090*/  STL [R1+0x39c], R23 ;  /* 0x00039c1701007387 */ /* 0x000fe80000100800 */
[----:B------:R0:W-:Y:S04]  /*490a0*/  STL [R1+0x3a0], R22 ;  /* 0x0003a01601007387 */ /* 0x0001e80000100800 */
[----:B-1----:R4:W3:Y:S04]  /*490b0*/  LDG.E.U16 R25, [R6.64] ;  /* 0x0000000606197981 */ /* 0x0028e8000c1e1500 */
[----:B0-----:R-:W3:Y:S04]  /*490c0*/  LDL.64 R22, [R1+0xeb0] ;  /* 0x000eb00001167983 */ /* 0x001ee80000100a00 */
[----:B------:R0:W-:Y:S04]  /*490d0*/  STL [R1+0x398], R21 ;  /* 0x0003981501007387 */ /* 0x0001e80000100800 */
[----:B0-----:R-:W3:Y:S04]  /*490e0*/  LDL.64 R20, [R1+0xe70] ;  /* 0x000e700001147983 */ /* 0x001ee80000100a00 */
[----:B------:R0:W-:Y:S04]  /*490f0*/  STL [R1+0x394], R0 ;  /* 0x0003940001007387 */ /* 0x0001e80000100800 */
[----:B------:R1:W-:Y:S04]  /*49100*/  STL [R1+0x390], R28 ;  /* 0x0003901c01007387 */ /* 0x0003e80000100800 */
[----:B------:R-:W3:Y:S04]  /*49110*/  LDL.64 R18, [R1+0xe30] ;  /* 0x000e300001127983 */ /* 0x000ee80000100a00 */
[----:B0-----:R2:W3:Y:S01]  /*49120*/  LDG.E.U16 R0, [R4.64] ;  /* 0x0000000604007981 */ /* 0x0014e2000c1e1500 */
[----:B------:R-:W-:-:S03]  /*49130*/  IMAD.WIDE R2, R29, 0x2, R16 ;  /* 0x000000021d027825 */ /* 0x000fc600078e0210 */
[----:B------:R-:W3:Y:S04]  /*49140*/  LDL.64 R16, [R1+0xdf0] ;  /* 0x000df00001107983 */ /* 0x000ee80000100a00 */
        /* <DEDUP_REMOVED lines=8> */
[----:B------:R1:W-:Y:S04]  /*491d0*/  STL [R1+0x388], R27 ;  /* 0x0003881b01007387 */ /* 0x0003e80000100800 */
[----:B------:R3:W-:Y:S04]  /*491e0*/  STL [R1+0x384], R24 ;  /* 0x0003841801007387 */ /* 0x0007e80000100800 */
[----:B------:R-:W2:Y:S04]  /*491f0*/  LDL.64 R10, [R1+0xd30] ;  /* 0x000d3000010a7983 */ /* 0x000ea80000100a00 */
[----:B-1----:R1:W2:Y:S04]  /*49200*/  LDG.E.U16 R27, [R4.64] ;  /* 0x00000006041b7981 */ /* 0x0022a8000c1e1500 */
[----:B---3--:R3:W2:Y:S01]  /*49210*/  LDG.E.U16 R24, [R2.64] ;  /* 0x0000000602187981 */ /* 0x0086a2000c1e1500 */
[----:B0-----:R-:W-:-:S03]  /*49220*/  IMAD.WIDE R6, R29, 0x2, R8 ;  /* 0x000000021d067825 */ /* 0x001fc600078e0208 */
[----:B------:R-:W2:Y:S04]  /*49230*/  LDL.64 R8, [R1+0xcf0] ;  /* 0x000cf00001087983 */ /* 0x000ea80000100a00 */
[----:B------:R0:W-:Y:S01]  /*49240*/  STL [R1+0x380], R25 ;  /* 0x0003801901007387 */ /* 0x0001e20000100800 */
[----:B-1----:R-:W-:-:S03]  /*49250*/  IMAD.WIDE R4, R29, 0x2, R22 ;  /* 0x000000021d047825 */ /* 0x002fc600078e0216 */
[----:B0-----:R0:W2:Y:S01]  /*49260*/  LDG.E.U16 R25, [R6.64] ;  /* 0x0000000606197981 */ /* 0x0010a2000c1e1500 */
[----:B---3--:R-:W-:-:S03]  /*49270*/  IMAD.WIDE R2, R29, 0x2, R20 ;  /* 0x000000021d027825 */ /* 0x008fc600078e0214 */
[----:B------:R1:W3:Y:S04]  /*49280*/  LDG.E.U16 R20, [R4.64] ;  /* 0x0000000604147981 */ /* 0x0002e8000c1e1500 */
[----:B------:R4:W3:Y:S01]  /*49290*/  LDG.E.U16 R23, [R2.64] ;  /* 0x0000000602177981 */ /* 0x0008e2000c1e1500 */
[----:B0-----:R-:W-:-:S03]  /*492a0*/  IMAD.WIDE R6, R29, 0x2, R18 ;  /* 0x000000021d067825 */ /* 0x001fc600078e0212 */
[----:B------:R0:W-:Y:S04]  /*492b0*/  STL [R1+0x37c], R0 ;  /* 0x00037c0001007387 */ /* 0x0001e80000100800 */
[----:B0-----:R2:W3:Y:S01]  /*492c0*/  LDG.E.U16 R0, [R6.64] ;  /* 0x0000000606007981 */ /* 0x0014e2000c1e1500 */
[----:B-1----:R-:W-:-:S03]  /*492d0*/  IMAD.WIDE R4, R29, 0x2, R16 ;  /* 0x000000021d047825 */ /* 0x002fc600078e0210 */
[----:B------:R0:W-:Y:S04]  /*492e0*/  STL [R1+0x378], R28 ;  /* 0x0003781c01007387 */ /* 0x0001e80000100800 */
[----:B0-----:R0:W3:Y:S01]  /*492f0*/  LDG.E.U16 R28, [R4.64] ;  /* 0x00000006041c7981 */ /* 0x0010e2000c1e1500 */
[----:B----4-:R-:W-:-:S05]  /*49300*/  IMAD.WIDE R2, R29, 0x2, R14 ;  /* 0x000000021d027825 */ /* 0x010fca00078e020e */
[----:B------:R1:W4:Y:S01]  /*49310*/  LDG.E.U16 R22, [R2.64] ;  /* 0x0000000602167981 */ /* 0x000322000c1e1500 */
[----:B--2---:R-:W-:-:S05]  /*49320*/  IMAD.WIDE R6, R29, 0x2, R12 ;  /* 0x000000021d067825 */ /* 0x004fca00078e020c */
[----:B------:R2:W4:Y:S04]  /*49330*/  LDG.E.U16 R15, [R6.64] ;  /* 0x00000006060f7981 */ /* 0x000528000c1e1500 */
[----:B------:R-:W-:Y:S04]  /*49340*/  STL [R1+0x370], R27 ;  /* 0x0003701b01007387 */ /* 0x000fe80000100800 */
[----:B------:R0:W-:Y:S04]  /*49350*/  STL [R1+0x374], R26 ;  /* 0x0003741a01007387 */ /* 0x0001e80000100800 */
[----:B0-----:R-:W4:Y:S04]  /*49360*/  LDL.64 R26, [R1+0xe68] ;  /* 0x000e6800011a7983 */ /* 0x001f280000100a00 */
[----:B------:R-:W4:Y:S04]  /*49370*/  LDL.LU R14, [R1+0x898] ;  /* 0x00089800010e7983 */ /* 0x000f280000300800 */
[----:B------:R-:W4:Y:S01]  /*49380*/  LDL.LU R21, [R1+0x8a0] ;  /* 0x0008a00001157983 */ /* 0x000f220000300800 */
[----:B------:R-:W-:-:S03]  /*49390*/  IMAD.WIDE R4, R29, 0x2, R10 ;  /* 0x000000021d047825 */ /* 0x000fc600078e020a */
[----:B------:R-:W-:Y:S04]  /*493a0*/  STL [R1+0x368], R25 ;  /* 0x0003681901007387 */ /* 0x000fe80000100800 */
[----:B------:R0:W-:Y:S04]  /*493b0*/  STL [R1+0x36c], R24 ;  /* 0x00036c1801007387 */ /* 0x0001e80000100800 */
[----:B------:R-:W4:Y:S04]  /*493c0*/  LDL.64 R18, [R1+0xde8] ;  /* 0x000de80001127983 */ /* 0x000f280000100a00 */
[----:B------:R-:W4:Y:S04]  /*493d0*/  LDL.64 R16, [R1+0xda8] ;  /* 0x000da80001107983 */ /* 0x000f280000100a00 */
[----:B0-----:R-:W4:Y:S04]  /*493e0*/  LDL.64 R24, [R1+0xe28] ;  /* 0x000e280001187983 */ /* 0x001f280000100a00 */
[----:B---3--:R0:W-:Y:S04]  /*493f0*/  STL [R1+0x364], R20 ;  /* 0x0003641401007387 */ /* 0x0081e80000100800 */
[----:B0-----:R-:W3:Y:S04]  /*49400*/  LDL.LU R20, [R1+0x8b4] ;  /* 0x0008b40001147983 */ /* 0x001ee80000300800 */
[----:B------:R0:W-:Y:S04]  /*49410*/  STL [R1+0x360], R23 ;  /* 0x0003601701007387 */ /* 0x0001e80000100800 */
[----:B0-----:R-:W3:Y:S04]  /*49420*/  LDL.LU R23, [R1+0x8bc] ;  /* 0x0008bc0001177983 */ /* 0x001ee80000300800 */
[----:B--2---:R-:W2:Y:S04]  /*49430*/  LDL.64 R6, [R1+0xee8] ;  /* 0x000ee80001067983 */ /* 0x004ea80000100a00 */
[----:B------:R0:W-:Y:S01]  /*49440*/  STL [R1+0x35c], R0 ;  /* 0x00035c0001007387 */ /* 0x0001e20000100800 */
[----:B-1----:R-:W-:-:S03]  /*49450*/  IMAD.WIDE R2, R29, 0x2, R8 ;  /* 0x000000021d027825 */ /* 0x002fc600078e0208 */
[----:B------:R-:W3:Y:S04]  /*49460*/  LDL.64 R12, [R1+0xd68] ;  /* 0x000d6800010c7983 */ /* 0x000ee80000100a00 */
[----:B------:R-:W3:Y:S04]  /*49470*/  LDL.64 R10, [R1+0xd28] ;  /* 0x000d2800010a7983 */ /* 0x000ee80000100a00 */
[----:B0-----:R0:W3:Y:S04]  /*49480*/  LDG.E.U16 R0, [R4.64] ;  /* 0x0000000604007981 */ /* 0x0010e8000c1e1500 */
[----:B------:R-:W3:Y:S04]  /*49490*/  LDL.64 R8, [R1+0xce0] ;  /* 0x000ce00001087983 */ /* 0x000ee80000100a00 */
[----:B0-----:R-:W3:Y:S04]  /*494a0*/  LDL.64 R4, [R1+0xea8] ;  /* 0x000ea80001047983 */ /* 0x001ee80000100a00 */
[----:B------:R0:W-:Y:S04]  /*494b0*/  STL [R1+0x358], R28 ;  /* 0x0003581c01007387 */ /* 0x0001e80000100800 */
[----:B0-----:R4:W3:Y:S02]  /*494c0*/  LDG.E.U16 R28, [R2.64] ;  /* 0x00000006021c7981 */ /* 0x0018e4000c1e1500 */
[----:B----4-:R-:W-:-:S04]  /*494d0*/  IMAD.WIDE R2, R29, 0x2, R26 ;  /* 0x000000021d027825 */ /* 0x010fc800078e021a */
[----:B--2---:R-:W-:-:S05]  /*494e0*/  IMAD.WIDE R6, R29, 0x2, R6 ;  /* 0x000000021d067825 */ /* 0x004fca00078e0206 */
[----:B------:R0:W2:Y:S01]  /*494f0*/  LDG.E.U16 R27, [R6.64] ;  /* 0x00000006061b7981 */ /* 0x0000a2000c1e1500 */
[----:B---3--:R-:W-:-:S05]  /*49500*/  IMAD.WIDE R4, R29, 0x2, R4 ;  /* 0x000000021d047825 */ /* 0x008fca00078e0204 */
[----:B------:R1:W3:Y:S04]  /*49510*/  LDG.E.U16 R26, [R4.64] ;  /* 0x00000006041a7981 */ /* 0x0002e8000c1e1500 */
[----:B------:R4:W-:Y:S04]  /*49520*/  STL [R1+0x3df4], R28 ;  /* 0x003df41c01007387 */ /* 0x0009e80000100800 */
[----:B------:R4:W-:Y:S01]  /*49530*/  STL [R1+0x354], R22 ;  /* 0x0003541601007387 */ /* 0x0009e20000100800 */
[----:B0-----:R-:W-:-:S04]  /*49540*/  IMAD.WIDE R6, R29, 0x2, R24 ;  /* 0x000000021d067825 */ /* 0x001fc800078e0218 */
[C---:B-1----:R-:W-:Y:S01]  /*49550*/  IMAD.WIDE R4, R29.reuse, 0x2, R18 ;  /* 0x000000021d047825 */ /* 0x042fe200078e0212 */
[----:B----4-:R0:W4:Y:S04]  /*49560*/  LDG.E.U16 R28, [R2.64] ;  /* 0x00000006021c7981 */ /* 0x010128000c1e1500 */
[----:B------:R-:W1:Y:S04]  /*49570*/  S2R R22, SR_TID.X ;  /* 0x0000000000167919 */ /* 0x000e680000002100 */
[----:B------:R0:W4:Y:S04]  /*49580*/  LDG.E.U16 R18, [R6.64] ;  /* 0x0000000606127981 */ /* 0x000128000c1e1500 */
[----:B------:R0:W-:Y:S02]  /*49590*/  STL [R1+0x350], R15 ;  /* 0x0003500f01007387 */ /* 0x0001e40000100800 */
[----:B0-----:R-:W-:-:S02]  /*495a0*/  IMAD.WIDE R6, R29, 0x2, R12 ;  /* 0x000000021d067825 */ /* 0x001fc400078e020c */
[----:B------:R-:W4:Y:S01]  /*495b0*/  LDL.LU R15, [R1+0x88c] ;  /* 0x00088c00010f7983 */ /* 0x000f220000300800 */
[----:B-1----:R-:W-:-:S03]  /*495c0*/  LOP3.LUT R13, R22, 0x1c, RZ, 0xc0, !PT ;  /* 0x0000001c160d7812 */ /* 0x002fc600078ec0ff */
[----:B------:R-:W4:Y:S01]  /*495d0*/  LDL.LU R22, [R1+0x894] ;  /* 0x0008940001167983 */ /* 0x000f220000300800 */
[----:B------:R-:W-:-:S03]  /*495e0*/  LEA.HI R13, R13, 0x60, RZ, 0x1e ;  /* 0x000000600d0d7811 */ /* 0x000fc600078ff0ff */
[----:B------:R-:W-:Y:S04]  /*495f0*/  STL [R1+0x1e2c], R29 ;  /* 0x001e2c1d01007387 */ /* 0x000fe80000100800 */
[----:B------:R-:W-:Y:S04]  /*49600*/  STL [R1+0x34c], R0 ;  /* 0x00034c0001007387 */ /* 0x000fe80000100800 */
[----:B------:R-:W0:Y:S04]  /*49610*/  LDS R0, [R13.X16+0x10000] ;  /* 0x010000000d007984 */ /* 0x000e28000000c800 */
[----:B--2---:R1:W-:Y:S02]  /*49620*/  STL [R1+0x344], R27 ;  /* 0x0003441b01007387 */ /* 0x0043e40000100800 */
[----:B-1----:R-:W-:-:S02]  /*49630*/  F2FP.BF16.PACK_AB R27, R14, R21 ;  /* 0x000000150e1b723e */ /* 0x002fc400000010ff */
[----:B------:R-:W2:Y:S04]  /*49640*/  LDL.LU R14, [R1+0x838] ;  /* 0x00083800010e7983 */ /* 0x000ea80000300800 */
[----:B0-----:R-:W-:Y:S04]  /*49650*/  STL [R1+0x64], R0 ;  /* 0x0000640001007387 */ /* 0x001fe80000100800 */
[----:B------:R-:W2:Y:S04]  /*49660*/  LDL.LU R21, [R1+0x844] ;  /* 0x0008440001157983 */ /* 0x000ea80000300800 */
[----:B------:R-:W-:Y:S04]  /*49670*/  STL [R1+0x3db0], R27 ;  /* 0x003db01b01007387 */ /* 0x000fe80000100800 */
[----:B---3--:R0:W-:Y:S04]  /*49680*/  STL [R1+0x340], R26 ;  /* 0x0003401a01007387 */ /* 0x0081e80000100800 */
[----:B------:R-:W3:Y:S01]  /*49690*/  LDL.LU R13, [R1+0x7fc] ;  /* 0x0007fc00010d7983 */ /* 0x000ee20000300800 */
[----:B0-----:R-:W-:-:S03]  /*496a0*/  F2FP.BF16.PACK_AB R26, R20, R23 ;  /* 0x00000017141a723e */ /* 0x001fc600000010ff */
[----:B------:R-:W3:Y:S04]  /*496b0*/  LDL.LU R20, [R1+0x804] ;  /* 0x0008040001147983 */ /* 0x000ee80000300800 */
[----:B------:R-:W2:Y:S04]  /*496c0*/  LDL.LU R24, [R1+0x884] ;  /* 0x0008840001187983 */ /* 0x000ea80000300800 */
[----:B------:R-:W2:Y:S01]  /*496d0*/  LDL.LU R19, [R1+0x854] ;  /* 0x0008540001137983 */ /* 0x000ea20000300800 */
[----:B------:R-:W-:-:S03]  /*496e0*/  IMAD.WIDE R2, R29, 0x2, R16 ;  /* 0x000000021d027825 */ /* 0x000fc600078e0210 */
[----:B------:R0:W3:Y:S04]  /*496f0*/  LDG.E.U16 R17, [R4.64] ;  /* 0x0000000604117981 */ /* 0x0000e8000c1e1500 */
[----:B------:R1:W3:Y:S01]  /*49700*/  LDG.E.U16 R16, [R2.64] ;  /* 0x0000000602107981 */ /* 0x0002e2000c1e1500 */
[----:B0-----:R-:W-:-:S03]  /*49710*/  IMAD.WIDE R4, R29, 0x2, R10 ;  /* 0x000000021d047825 */ /* 0x001fc600078e020a */
[----:B------:R0:W3:Y:S01]  /*49720*/  LDG.E.U16 R10, [R6.64] ;  /* 0x00000006060a7981 */ /* 0x0000e2000c1e1500 */
[----:B-1----:R-:W-:-:S03]  /*49730*/  IMAD.WIDE R2, R29, 0x2, R8 ;  /* 0x000000021d027825 */ /* 0x002fc600078e0208 */
[----:B------:R1:W3:Y:S04]  /*49740*/  LDG.E.U16 R9, [R4.64] ;  /* 0x0000000604097981 */ /* 0x0002e8000c1e1500 */
[----:B------:R0:W3:Y:S04]  /*49750*/  LDG.E.U16 R8, [R2.64] ;  /* 0x0000000602087981 */ /* 0x0000e8000c1e1500 */
[----:B--2---:R2:W-:Y:S04]  /*49760*/  STL [R1+0x3e08], R19 ;  /* 0x003e081301007387 */ /* 0x0045e80000100800 */
[----:B----4-:R-:W-:Y:S04]  /*49770*/  STL [R1+0x7c], R28 ;  /* 0x00007c1c01007387 */ /* 0x010fe80000100800 */
[----:B--2---:R-:W2:Y:S04]  /*49780*/  LDL.LU R19, [R1+0x87c] ;  /* 0x00087c0001137983 */ /* 0x004ea80000300800 */
[----:B------:R-:W4:Y:S04]  /*49790*/  LDL.LU R27, [R1+0x83c] ;  /* 0x00083c00011b7983 */ /* 0x000f280000300800 */
[----:B0-----:R-:W4:Y:S04]  /*497a0*/  LDL.LU R2, [R1+0x848] ;  /* 0x0008480001027983 */ /* 0x001f280000300800 */
[----:B------:R-:W4:Y:S04]  /*497b0*/  LDL.LU R3, [R1+0x864] ;  /* 0x0008640001037983 */ /* 0x000f280000300800 */
[----:B------:R0:W-:Y:S04]  /*497c0*/  STL [R1+0x78], R18 ;  /* 0x0000781201007387 */ /* 0x0001e80000100800 */
[----:B0-----:R-:W4:Y:S04]  /*497d0*/  LDL.LU R18, [R1+0x86c] ;  /* 0x00086c0001127983 */ /* 0x001f280000300800 */
[----:B---3--:R0:W-:Y:S04]  /*497e0*/  STL [R1+0x74], R17 ;  /* 0x0000741101007387 */ /* 0x0081e80000100800 */
[----:B-1----:R-:W3:Y:S04]  /*497f0*/  LDL.LU R4, [R1+0x82c] ;  /* 0x00082c0001047983 */ /* 0x002ee80000300800 */
[----:B------:R1:W-:Y:S04]  /*49800*/  STL [R1+0x70], R16 ;  /* 0x0000701001007387 */ /* 0x0003e80000100800 */
[----:B0-----:R-:W3:Y:S04]  /*49810*/  LDL.LU R17, [R1+0x834] ;  /* 0x0008340001117983 */ /* 0x001ee80000300800 */
[----:B------:R-:W3:Y:S04]  /*49820*/  LDL.LU R5, [R1+0x7d4] ;  /* 0x0007d40001057983 */ /* 0x000ee80000300800 */
[----:B------:R-:W3:Y:S04]  /*49830*/  LDL.LU R6, [R1+0x7dc] ;  /* 0x0007dc0001067983 */ /* 0x000ee80000300800 */
[----:B------:R-:W3:Y:S04]  /*49840*/  LDL.LU R7, [R1+0x798] ;  /* 0x0007980001077983 */ /* 0x000ee80000300800 */
[----:B------:R-:W3:Y:S04]  /*49850*/  LDL.LU R28, [R1+0x7a4] ;  /* 0x0007a400011c7983 */ /* 0x000ee80000300800 */
[----:B-1----:R-:W3:Y:S04]  /*49860*/  LDL.LU R16, [R1+0x81c] ;  /* 0x00081c0001107983 */ /* 0x002ee80000300800 */
[----:B------:R-:W3:Y:S04]  /*49870*/  LDL.LU R23, [R1+0x824] ;  /* 0x0008240001177983 */ /* 0x000ee80000300800 */
[----:B------:R0:W-:Y:S01]  /*49880*/  STL [R1+0x3d7c], R26 ;  /* 0x003d7c1a01007387 */ /* 0x0001e20000100800 */
[----:B------:R-:W-:-:S03]  /*49890*/  F2FP.BF16.PACK_AB R25, R15, R22 ;  /* 0x000000160f19723e */ /* 0x000fc600000010ff */
[----:B0-----:R-:W3:Y:S04]  /*498a0*/  LDL.LU R26, [R1+0x878] ;  /* 0x00087800011a7983 */ /* 0x001ee80000300800 */
[----:B------:R-:W-:Y:S04]  /*498b0*/  STL [R1+0x6c], R10 ;  /* 0x00006c0a01007387 */ /* 0x000fe80000100800 */
[----:B------:R-:W3:Y:S04]  /*498c0*/  LDL.LU R29, [R1+0x7e4] ;  /* 0x0007e400011d7983 */ /* 0x000ee80000300800 */
[----:B------:R-:W-:Y:S04]  /*498d0*/  STL [R1+0x68], R9 ;  /* 0x0000680901007387 */ /* 0x000fe80000100800 */
[----:B------:R-:W3:Y:S04]  /*498e0*/  LDL.LU R15, [R1+0x7ec] ;  /* 0x0007ec00010f7983 */ /* 0x000ee80000300800 */
[----:B------:R0:W-:Y:S01]  /*498f0*/  STL [R1+0x60], R8 ;  /* 0x0000600801007387 */ /* 0x0001e20000100800 */
[----:B------:R-:W-:-:S03]  /*49900*/  F2FP.BF16.PACK_AB R12, R14, R21 ;  /* 0x000000150e0c723e */ /* 0x000fc600000010ff */
[----:B------:R-:W3:Y:S04]  /*49910*/  LDL.LU R0, [R1+0x810] ;  /* 0x0008100001007983 */ /* 0x000ee80000300800 */
[----:B0-----:R-:W3:Y:S04]  /*49920*/  LDL.LU R8, [R1+0x818] ;  /* 0x0008180001087983 */ /* 0x001ee80000300800 */
[----:B------:R-:W3:Y:S04]  /*49930*/  LDL.LU R9, [R1+0x7d0] ;  /* 0x0007d00001097983 */ /* 0x000ee80000300800 */
[----:B------:R-:W3:Y:S01]  /*49940*/  LDL.LU R22, [R1+0x7e0] ;  /* 0x0007e00001167983 */ /* 0x000ee20000300800 */
[----:B------:R-:W-:-:S03]  /*49950*/  F2FP.BF16.PACK_AB R10, R13, R20 ;  /* 0x000000140d0a723e */ /* 0x000fc600000010ff */
[----:B------:R0:W-:Y:S04]  /*49960*/  STL [R1+0x3d80], R25 ;  /* 0x003d801901007387 */ /* 0x0001e80000100800 */
[----:B0-----:R-:W3:Y:S04]  /*49970*/  LDL.LU R25, [R1+0x870] ;  /* 0x0008700001197983 */ /* 0x001ee80000300800 */
[----:B------:R-:W3:Y:S04]  /*49980*/  LDL.LU R14, [R1+0x800] ;  /* 0x00080000010e7983 */ /* 0x000ee80000300800 */
[----:B------:R-:W3:Y:S04]  /*49990*/  LDL.LU R21, [R1+0x80c] ;  /* 0x00080c0001157983 */ /* 0x000ee80000300800 */
[----:B------:R0:W-:Y:S04]  /*499a0*/  STL [R1+0x3db4], R12 ;  /* 0x003db40c01007387 */ /* 0x0001e80000100800 */
[----:B0-----:R-:W3:Y:S04]  /*499b0*/  LDL.LU R12, [R1+0x84c] ;  /* 0x00084c00010c7983 */ /* 0x001ee80000300800 */
[----:B------:R-:W3:Y:S04]  /*499c0*/  LDL.LU R11, [R1+0x7c4] ;  /* 0x0007c400010b7983 */ /* 0x000ee80000300800 */
[----:B------:R-:W3:Y:S04]  /*499d0*/  LDL.LU R13, [R1+0x7cc] ;  /* 0x0007cc00010d7983 */ /* 0x000ee80000300800 */
[----:B------:R0:W-:Y:S04]  /*499e0*/  STL [R1+0x3c], R10 ;  /* 0x00003c0a01007387 */ /* 0x0001e80000100800 */
[----:B0-----:R-:W3:Y:S04]  /*499f0*/  LDL.LU R10, [R1+0x770] ;  /* 0x00077000010a7983 */ /* 0x001ee80000300800 */
[----:B------:R-:W3:Y:S01]  /*49a00*/  LDL.LU R20, [R1+0x77c] ;  /* 0x00077c0001147983 */ /* 0x000ee20000300800 */
[----:B--2---:R-:W-:-:S03]  /*49a10*/  F2FP.BF16.PACK_AB R24, R19, R24 ;  /* 0x000000181318723e */ /* 0x004fc600000010ff */
[----:B------:R-:W2:Y:S04]  /*49a20*/  LDL.LU R19, [R1+0x3e08] ;  /* 0x003e080001137983 */ /* 0x000ea80000300800 */
[----:B------:R-:W-:Y:S01]  /*49a30*/  STL [R1+0x3d84], R24 ;  /* 0x003d841801007387 */ /* 0x000fe20000100800 */
[----:B----4-:R-:W-:Y:S02]  /*49a40*/  F2FP.BF16.PACK_AB R2, R27, R2 ;  /* 0x000000021b02723e */ /* 0x010fe400000010ff */
[----:B------:R-:W-:Y:S02]  /*49a50*/  F2FP.BF16.PACK_AB R18, R3, R18 ;  /* 0x000000120312723e */ /* 0x000fe400000010ff */
[----:B---3--:R-:W-:Y:S02]  /*49a60*/  F2FP.BF16.PACK_AB R17, R4, R17 ;  /* 0x000000110411723e */ /* 0x008fe400000010ff */
[----:B------:R-:W-:-:S02]  /*49a70*/  F2FP.BF16.PACK_AB R3, R5, R6 ;  /* 0x000000060503723e */ /* 0x000fc400000010ff */
[----:B------:R-:W-:Y:S02]  /*49a80*/  F2FP.BF16.PACK_AB R16, R16, R23 ;  /* 0x000000171010723e */ /* 0x000fe400000010ff */
[----:B------:R-:W-:Y:S02]  /*49a90*/  F2FP.BF16.PACK_AB R15, R29, R15 ;  /* 0x0000000f1d0f723e */ /* 0x000fe400000010ff */
[----:B------:R-:W-:Y:S02]  /*49aa0*/  F2FP.BF16.PACK_AB R14, R14, R21 ;  /* 0x000000150e0e723e */ /* 0x000fe400000010ff */
[----:B------:R-:W-:Y:S02]  /*49ab0*/  F2FP.BF16.PACK_AB R13, R11, R13 ;  /* 0x0000000d0b0d723e */ /* 0x000fe400000010ff */
[----:B--2---:R-:W-:Y:S02]  /*49ac0*/  F2FP.BF16.PACK_AB R19, R12, R19 ;  /* 0x000000130c13723e */ /* 0x004fe400000010ff */
[----:B------:R-:W-:-:S03]  /*49ad0*/  F2FP.BF16.PACK_AB R12, R25, R26 ;  /* 0x0000001a190c723e */ /* 0x000fc600000010ff */
[----:B------:R-:W-:Y:S04]  /*49ae0*/  STL [R1+0x3d88], R19 ;  /* 0x003d881301007387 */ /* 0x000fe80000100800 */
[----:B------:R-:W-:Y:S04]  /*49af0*/  STL [R1+0x30], R12 ;  /* 0x0000300c01007387 */ /* 0x000fe80000100800 */
[----:B------:R-:W-:Y:S04]  /*49b00*/  STL [R1+0x3d8c], R18 ;  /* 0x003d8c1201007387 */ /* 0x000fe80000100800 */
[----:B------:R0:W-:Y:S04]  /*49b10*/  STL [R1+0x2c], R2 ;  /* 0x00002c0201007387 */ /* 0x0001e80000100800 */
[----:B------:R-:W-:Y:S01]  /*49b20*/  STL [R1+0x3d90], R17 ;  /* 0x003d901101007387 */ /* 0x000fe20000100800 */
[----:B0-----:R-:W-:-:S03]  /*49b30*/  F2FP.BF16.PACK_AB R2, R7, R28 ;  /* 0x0000001c0702723e */ /* 0x001fc600000010ff */
[----:B------:R-:W-:Y:S04]  /*49b40*/  STL [R1+0x20], R3 ;  /* 0x0000200301007387 */ /* 0x000fe80000100800 */
[----:B------:R-:W2:Y:S04]  /*49b50*/  LDL.LU R28, [R1+0x738] ;  /* 0x00073800011c7983 */ /* 0x000ea80000300800 */
[----:B------:R-:W-:Y:S04]  /*49b60*/  STL [R1+0x1c], R2 ;  /* 0x00001c0201007387 */ /* 0x000fe80000100800 */
[----:B------:R-:W2:Y:S04]  /*49b70*/  LDL.LU R23, [R1+0x744] ;  /* 0x0007440001177983 */ /* 0x000ea80000300800 */
[----:B------:R-:W-:Y:S04]  /*49b80*/  STL [R1+0x3d94], R16 ;  /* 0x003d941001007387 */ /* 0x000fe80000100800 */
[----:B------:R0:W-:Y:S02]  /*49b90*/  STL [R1+0x3d98], R15 ;  /* 0x003d980f01007387 */ /* 0x0001e40000100800 */
[----:B0-----:R-:W-:-:S02]  /*49ba0*/  F2FP.BF16.PACK_AB R15, R0, R8 ;  /* 0x00000008000f723e */ /* 0x001fc400000010ff */
[----:B------:R-:W-:-:S03]  /*49bb0*/  F2FP.BF16.PACK_AB R16, R9, R22 ;  /* 0x000000160910723e */ /* 0x000fc600000010ff */
[----:B------:R-:W-:Y:S04]  /*49bc0*/  STL [R1+0x3d9c], R15 ;  /* 0x003d9c0f01007387 */ /* 0x000fe80000100800 */
[----:B------:R-:W3:Y:S04]  /*49bd0*/  LDL.LU R2, [R1+0x7b4] ;  /* 0x0007b40001027983 */ /* 0x000ee80000300800 */
[----:B------:R-:W3:Y:S04]  /*49be0*/  LDL.LU R22, [R1+0x7bc] ;  /* 0x0007bc0001167983 */ /* 0x000ee80000300800 */
[----:B------:R-:W-:Y:S04]  /*49bf0*/  STL [R1+0x3da0], R16 ;  /* 0x003da01001007387 */ /* 0x000fe80000100800 */
[----:B------:R-:W4:Y:S04]  /*49c00*/  LDL.LU R0, [R1+0x778] ;  /* 0x0007780001007983 */ /* 0x000f280000300800 */
[----:B------:R-:W4:Y:S01]  /*49c10*/  LDL.LU R21, [R1+0x784] ;  /* 0x0007840001157983 */ /* 0x000f220000300800 */
[----:B------:R-:W-:-:S03]  /*49c20*/  F2FP.BF16.PACK_AB R17, R10, R20 ;  /* 0x000000140a11723e */ /* 0x000fc600000010ff */
[----:B------:R-:W-:Y:S04]  /*49c30*/  STL [R1+0x3da4], R14 ;  /* 0x003da40e01007387 */ /* 0x000fe80000100800 */
[----:B------:R0:W-:Y:S04]  /*49c40*/  STL [R1+0x3da8], R13 ;  /* 0x003da80d01007387 */ /* 0x0001e80000100800 */
[----:B------:R-:W4:Y:S04]  /*49c50*/  LDL.LU R20, [R1+0x7b0] ;  /* 0x0007b00001147983 */ /* 0x000f280000300800 */
        /* <DEDUP_REMOVED lines=12> */
[----:B------:R0:W-:Y:S04]  /*49d20*/  STL [R1+0x3dac], R17 ;  /* 0x003dac1101007387 */ /* 0x0001e80000100800 */
[----:B0-----:R-:W4:Y:S04]  /*49d30*/  LDL.LU R17, [R1+0x7a8] ;  /* 0x0007a80001117983 */ /* 0x001f280000300800 */
[----:B------:R-:W4:Y:S04]  /*49d40*/  LDL.LU R12, [R1+0x6b8] ;  /* 0x0006b800010c7983 */ /* 0x000f280000300800 */
[----:B------:R-:W4:Y:S04]  /*49d50*/  LDL.LU R5, [R1+0x6c0] ;  /* 0x0006c00001057983 */ /* 0x000f280000300800 */
[----:B------:R-:W4:Y:S04]  /*49d60*/  LDL.LU R3, [R1+0x73c] ;  /* 0x00073c0001037983 */ /* 0x000f280000300800 */
[----:B------:R-:W4:Y:S04]  /*49d70*/  LDL.LU R4, [R1+0x748] ;  /* 0x0007480001047983 */ /* 0x000f280000300800 */
[----:B------:R-:W4:Y:S01]  /*49d80*/  LDL.LU R29, [R1+0x63c] ;  /* 0x00063c00011d7983 */ /* 0x000f220000300800 */
[----:B--2---:R-:W-:-:S03]  /*49d90*/  F2FP.BF16.PACK_AB R23, R28, R23 ;  /* 0x000000171c17723e */ /* 0x004fc600000010ff */
[----:B------:R-:W2:Y:S04]  /*49da0*/  LDL.LU R28, [R1+0x6b0] ;  /* 0x0006b000011c7983 */ /* 0x000ea80000300800 */
[----:B------:R-:W-:Y:S04]  /*49db0*/  STL [R1+0x3db8], R23 ;  /* 0x003db81701007387 */ /* 0x000fe80000100800 */
[----:B------:R-:W2:Y:S01]  /*49dc0*/  LDL.LU R26, [R1+0x6f0] ;  /* 0x0006f000011a7983 */ /* 0x000ea20000300800 */
[----:B---3--:R-:W-:-:S03]  /*49dd0*/  F2FP.BF16.PACK_AB R22, R2, R22 ;  /* 0x000000160216723e */ /* 0x008fc600000010ff */
[----:B------:R-:W3:Y:S04]  /*49de0*/  LDL.LU R2, [R1+0x6f8] ;  /* 0x0006f80001027983 */ /* 0x000ee80000300800 */
[----:B------:R-:W-:Y:S04]  /*49df0*/  STL [R1+0x3dbc], R22 ;  /* 0x003dbc1601007387 */ /* 0x000fe80000100800 */
[----:B------:R-:W3:Y:S01]  /*49e00*/  LDL.LU R24, [R1+0x620] ;  /* 0x0006200001187983 */ /* 0x000ee20000300800 */
[----:B----4-:R-:W-:-:S03]  /*49e10*/  F2FP.BF16.PACK_AB R21, R0, R21 ;  /* 0x000000150015723e */ /* 0x010fc600000010ff */
[----:B------:R-:W3:Y:S04]  /*49e20*/  LDL.LU R0, [R1+0x630] ;  /* 0x0006300001007983 */ /* 0x000ee80000300800 */
[----:B------:R-:W3:Y:S04]  /*49e30*/  LDL.LU R25, [R1+0x64] ;  /* 0x0000640001197983 */ /* 0x000ee80000300800 */
[----:B------:R-:W3:Y:S04]  /*49e40*/  LDL R27, [R1+0x4d0] ;  /* 0x0004d000011b7983 */ /* 0x000ee80000100800 */
[----:B------:R-:W-:Y:S01]  /*49e50*/  STL [R1+0x3dc0], R21 ;  /* 0x003dc01501007387 */ /* 0x000fe20000100800 */
[----:B------:R-:W-:-:S02]  /*49e60*/  F2FP.BF16.PACK_AB R11, R13, R11 ;  /* 0x0000000b0d0b723e */ /* 0x000fc400000010ff */
[----:B------:R-:W-:Y:S02]  /*49e70*/  F2FP.BF16.PACK_AB R10, R14, R10 ;  /* 0x0000000a0e0a723e */ /* 0x000fe400000010ff */
[----:B------:R-:W-:Y:S02]  /*49e80*/  F2FP.BF16.PACK_AB R9, R16, R9 ;  /* 0x000000091009723e */ /* 0x000fe400000010ff */
[----:B------:R-:W-:Y:S02]  /*49e90*/  F2FP.BF16.PACK_AB R8, R15, R8 ;  /* 0x000000080f08723e */ /* 0x000fe400000010ff */
[----:B------:R-:W-:Y:S02]  /*49ea0*/  F2FP.BF16.PACK_AB R7, R18, R7 ;  /* 0x000000071207723e */ /* 0x000fe400000010ff */
[----:B------:R-:W-:-:S05]  /*49eb0*/  F2FP.BF16.PACK_AB R20, R17, R20 ;  /* 0x000000141114723e */ /* 0x000fca00000010ff */
[----:B------:R-:W-:Y:S04]  /*49ec0*/  STL [R1+0x3dc4], R20 ;  /* 0x003dc41401007387 */ /* 0x000fe80000100800 */
[----:B------:R-:W-:Y:S04]  /*49ed0*/  STL [R1+0x3dc8], R11 ;  /* 0x003dc80b01007387 */ /* 0x000fe80000100800 */
[----:B------:R-:W-:Y:S04]  /*49ee0*/  STL [R1+0x3dcc], R10 ;  /* 0x003dcc0a01007387 */ /* 0x000fe80000100800 */
[----:B------:R-:W-:Y:S04]  /*49ef0*/  STL [R1+0x3dd0], R9 ;  /* 0x003dd00901007387 */ /* 0x000fe80000100800 */
[----:B------:R-:W-:Y:S04]  /*49f00*/  STL [R1+0x3dd4], R8 ;  /* 0x003dd40801007387 */ /* 0x000fe80000100800 */
[----:B------:R0:W-:Y:S04]  /*49f10*/  STL [R1+0x3dd8], R7 ;  /* 0x003dd80701007387 */ /* 0x0001e80000100800 */
[----:B0-----:R-:W4:Y:S01]  /*49f20*/  LDL.LU R7, [R1+0xc98] ;  /* 0x000c980001077983 */ /* 0x001f220000300800 */
[----:B------:R-:W-:-:S02]  /*49f30*/  F2FP.BF16.PACK_AB R4, R3, R4 ;  /* 0x000000040304723e */ /* 0x000fc400000010ff */
[----:B------:R-:W-:Y:S02]  /*49f40*/  F2FP.BF16.PACK_AB R6, R19, R6 ;  /* 0x000000061306723e */ /* 0x000fe400000010ff */
[----:B------:R-:W-:-:S03]  /*49f50*/  F2FP.BF16.PACK_AB R5, R12, R5 ;  /* 0x000000050c05723e */ /* 0x000fc600000010ff */
[----:B------:R-:W-:Y:S04]  /*49f60*/  STL [R1+0x3ddc], R6 ;  /* 0x003ddc0601007387 */ /* 0x000fe80000100800 */
[----:B------:R-:W-:Y:S04]  /*49f70*/  STL [R1+0x3de0], R5 ;  /* 0x003de00501007387 */ /* 0x000fe80000100800 */
[----:B------:R-:W-:Y:S01]  /*49f80*/  STL [R1+0x3de4], R4 ;  /* 0x003de40401007387 */ /* 0x000fe20000100800 */
[----:B--2---:R-:W-:-:S03]  /*49f90*/  F2FP.BF16.PACK_AB R3, R29, R28 ;  /* 0x0000001c1d03723e */ /* 0x004fc600000010ff */
[----:B------:R-:W0:Y:S04]  /*49fa0*/  S2R R29, SR_TID.X ;  /* 0x00000000001d7919 */ /* 0x000e280000002100 */
[----:B------:R-:W1:Y:S04]  /*49fb0*/  S2R R28, SR_TID.X ;  /* 0x00000000001c7919 */ /* 0x000e680000002100 */
[----:B------:R-:W-:Y:S01]  /*49fc0*/  STL [R1+0x3de8], R3 ;  /* 0x003de80301007387 */ /* 0x000fe20000100800 */
[----:B0-----:R-:W-:Y:S02]  /*49fd0*/  LOP3.LUT R29, R29, 0x1c, RZ, 0xc0, !PT ;  /* 0x0000001c1d1d7812 */ /* 0x001fe400078ec0ff */
[----:B---3--:R-:W-:-:S02]  /*49fe0*/  F2FP.BF16.PACK_AB R2, R26, R2 ;  /* 0x000000021a02723e */ /* 0x008fc400000010ff */
[----:B------:R-:W-:-:S03]  /*49ff0*/  LEA.HI R29, R29, 0x68, RZ, 0x1e ;  /* 0x000000681d1d7811 */ /* 0x000fc600078ff0ff */
[----:B------:R-:W-:Y:S01]  /*4a000*/  STL [R1+0x3dec], R2 ;  /* 0x003dec0201007387 */ /* 0x000fe20000100800 */
[----:B------:R-:W-:-:S03]  /*4a010*/  F2FP.BF16.PACK_AB R0, R24, R0 ;  /* 0x000000001800723e */ /* 0x000fc600000010ff */
[----:B-1----:R-:W-:Y:S04]  /*4a020*/  STL [R1+0x3e00], R28 ;  /* 0x003e001c01007387 */ /* 0x002fe80000100800 */
[----:B------:R-:W-:Y:S04]  /*4a030*/  STL [R1+0x3df8], R0 ;  /* 0x003df80001007387 */ /* 0x000fe80000100800 */
[----:B------:R0:W1:Y:S01]  /*4a040*/  LDS R0, [R29.X16+0x10000] ;  /* 0x010000001d007984 */ /* 0x000062000000c800 */
[----:B------:R-:W-:-:S03]  /*4a050*/  LOP3.LUT R12, R28, 0x7f, RZ, 0xc0, !PT ;  /* 0x0000007f1c0c7812 */ /* 0x000fc600078ec0ff */
[----:B0-----:R-:W2:Y:S01]  /*4a060*/  LDL.LU R29, [R1+0x92c] ;  /* 0x00092c00011d7983 */ /* 0x001ea20000300800 */
[----:B----4-:R-:W-:-:S05]  /*4a070*/  FFMA R7, R27, R7, R25 ;  /* 0x000000071b077223 */ /* 0x010fca0000000019 */
[----:B------:R-:W-:Y:S04]  /*4a080*/  STL [R1+0xc98], R7 ;  /* 0x000c980701007387 */ /* 0x000fe80000100800 */
[----:B-1----:R-:W-:Y:S04]  /*4a090*/  STL [R1+0x6c0], R0 ;  /* 0x0006c00001007387 */ /* 0x002fe80000100800 */
[----:B------:R-:W-:Y:S04]  /*4a0a0*/  STL [R1+0x3dfc], R12 ;  /* 0x003dfc0c01007387 */ /* 0x000fe80000100800 */
[----:B------:R-:W3:Y:S04]  /*4a0b0*/  LDL.LU R19, [R1+0x8ec] ;  /* 0x0008ec0001137983 */ /* 0x000ee80000300800 */
[----:B------:R-:W0:Y:S02]  /*4a0c0*/  S2R R26, SR_TID.X ;  /* 0x00000000001a7919 */ /* 0x000e240000002100 */
[----:B0-----:R-:W-:-:S02]  /*4a0d0*/  LOP3.LUT R27, R26, 0x7f, RZ, 0xc0, !PT ;  /* 0x0000007f1a1b7812 */ /* 0x001fc400078ec0ff */
[----:B------:R-:W-:-:S05]  /*4a0e0*/  LOP3.LUT R26, R26, 0x1c, RZ, 0xc0, !PT ;  /* 0x0000001c1a1a7812 */ /* 0x000fca00078ec0ff */
[----:B------:R-:W0:Y:S04]  /*4a0f0*/  LDS R0, [R26.X4+0x10700] ;  /* 0x010700001a007984 */ /* 0x000e280000004800 */
[----:B------:R-:W1:Y:S04]  /*4a100*/  LDS R3, [R26.X4+0x10780] ;  /* 0x010780001a037984 */ /* 0x000e680000004800 */
[----:B---3--:R3:W-:Y:S04]  /*4a110*/  STL [R1+0x3e04], R19 ;  /* 0x003e041301007387 */ /* 0x0087e80000100800 */
[----:B0-----:R0:W-:Y:S04]  /*4a120*/  STL [R1+0x6b8], R0 ;  /* 0x0006b80001007387 */ /* 0x0011e80000100800 */
[----:B---3--:R-:W3:Y:S01]  /*4a130*/  LDL.LU R19, [R1+0x90c] ;  /* 0x00090c0001137983 */ /* 0x008ee20000300800 */
[----:B------:R-:W-:Y:S01]  /*4a140*/  IMAD.SHL.U32 R25, R27, 0x2, RZ ;  /* 0x000000021b197824 */ /* 0x000fe200078e00ff */
[----:B------:R-:W-:-:S02]  /*4a150*/  SHF.L.U32 R8, R12, 0x1, RZ ;  /* 0x000000010c087819 */ /* 0x000fc400000006ff */
[----:B------:R-:W4:Y:S02]  /*4a160*/  LDL.LU R28, [R1+0x8cc] ;  /* 0x0008cc00011c7983 */ /* 0x000f240000300800 */
[----:B------:R-:W-:Y:S02]  /*4a170*/  LEA R24, R27, -R25, 0x2 ;  /* 0x800000191b187211 */ /* 0x000fe400078e10ff */
[----:B------:R-:W-:Y:S06]  /*4a180*/  BAR.SYNC.DEFER_BLOCKING 0x0 ;  /* 0x0000000000007b1d */ /* 0x000fec0000010000 */
[----:B------:R-:W4:Y:S04]  /*4a190*/  LDL.LU R12, [R1+0x8a4] ;  /* 0x0008a400010c7983 */ /* 0x000f280000300800 */
[----:B------:R-:W4:Y:S04]  /*4a1a0*/  LDL.LU R27, [R1+0x85c] ;  /* 0x00085c00011b7983 */ /* 0x000f280000300800 */
[----:B0-----:R-:W4:Y:S04]  /*4a1b0*/  LDL.LU R0, [R1+0x808] ;  /* 0x0008080001007983 */ /* 0x001f280000300800 */
[----:B------:R-:W4:Y:S04]  /*4a1c0*/  LDL.LU R2, [R1+0x7b8] ;  /* 0x0007b80001027983 */ /* 0x000f280000300800 */
[----:B-1----:R0:W-:Y:S04]  /*4a1d0*/  STL [R1+0x6b0], R3 ;  /* 0x0006b00301007387 */ /* 0x0021e80000100800 */
        /* <DEDUP_REMOVED lines=20> */
[----:B0-----:R-:W2:Y:S04]  /*4a320*/  LDL.LU R29, [R1+0x430] ;  /* 0x00043000011d7983 */ /* 0x001ea80000300800 */
[----:B---3--:R0:W-:Y:S04]  /*4a330*/  STS.U16 [R24+0x10800], R19 ;  /* 0x0108001318007388 */ /* 0x0081e80000000400 */
[----:B0-----:R-:W3:Y:S04]  /*4a340*/  LDL.LU R19, [R1+0x3e04] ;  /* 0x003e040001137983 */ /* 0x001ee80000300800 */
[----:B---3--:R0:W-:Y:S04]  /*4a350*/  STS.U16 [R8+0x11000], R19 ;  /* 0x0110001308007388 */ /* 0x0081e80000000400 */
[----:B0-----:R-:W3:Y:S04]  /*4a360*/  LDL.LU R19, [R1+0x42c] ;  /* 0x00042c0001137983 */ /* 0x001ee80000300800 */
[----:B----4-:R0:W-:Y:S04]  /*4a370*/  STS.U16 [R24+0x11800], R28 ;  /* 0x0118001c18007388 */ /* 0x0101e80000000400 */
[----:B------:R-:W-:Y:S04]  /*4a380*/  STS.U16 [R8+0x12000], R12 ;  /* 0x0120000c08007388 */ /* 0x000fe80000000400 */
[----:B------:R1:W-:Y:S04]  /*4a390*/  STS.U16 [R24+0x12800], R27 ;  /* 0x0128001b18007388 */ /* 0x0003e80000000400 */
[----:B------:R-:W-:Y:S04]  /*4a3a0*/  STS.U16 [R8+0x13000], R0 ;  /* 0x0130000008007388 */ /* 0x000fe80000000400 */
[----:B------:R-:W-:Y:S04]  /*4a3b0*/  STS.U16 [R24+0x13800], R2 ;  /* 0x0138000218007388 */ /* 0x000fe80000000400 */
[----:B0-----:R-:W4:Y:S04]  /*4a3c0*/  LDL.LU R28, [R1+0x3e00] ;  /* 0x003e0000011c7983 */ /* 0x001f280000300800 */
[----:B------:R-:W-:Y:S04]  /*4a3d0*/  STS.U16 [R8+0x14000], R3 ;  /* 0x0140000308007388 */ /* 0x000fe80000000400 */
[----:B-1----:R-:W4:Y:S04]  /*4a3e0*/  LDL.LU R27, [R1+0x428] ;  /* 0x00042800011b7983 */ /* 0x002f280000300800 */
        /* <DEDUP_REMOVED lines=16> */
[----:B0-----:R-:W4:Y:S04]  /*4a4f0*/  LDL.LU R18, [R1+0x424] ;  /* 0x0004240001127983 */ /* 0x001f280000300800 */
[----:B------:R0:W-:Y:S04]  /*4a500*/  STS.U16 [R24+0x1c800], R26 ;  /* 0x01c8001a18007388 */ /* 0x0001e80000000400 */
[----:B0-----:R-:W4:Y:S04]  /*4a510*/  LDL.LU R26, [R1+0x420] ;  /* 0x00042000011a7983 */ /* 0x001f280000300800 */
[----:B--2---:R-:W-:Y:S01]  /*4a520*/  STS.U16 [R8+0x1d000], R15 ;  /* 0x01d0000f08007388 */ /* 0x004fe20000000400 */
[----:B------:R-:W-:-:S03]  /*4a530*/  LOP3.LUT R12, R25, 0x10, RZ, 0x3c, !PT ;  /* 0x00000010190c7812 */ /* 0x000fc600078e3cff */
[----:B------:R0:W-:Y:S04]  /*4a540*/  STS.U16 [R24+0x1d800], R29 ;  /* 0x01d8001d18007388 */ /* 0x0001e80000000400 */
[----:B------:R-:W2:Y:S04]  /*4a550*/  LDL.LU R0, [R1+0x928] ;  /* 0x0009280001007983 */ /* 0x000ea80000300800 */
[----:B0-----:R-:W2:Y:S04]  /*4a560*/  LDL.LU R29, [R1+0x908] ;  /* 0x00090800011d7983 */ /* 0x001ea80000300800 */
[----:B---3--:R0:W-:Y:S04]  /*4a570*/  STS.U16 [R8+0x1e000], R19 ;  /* 0x01e0001308007388 */ /* 0x0081e80000000400 */
[----:B0-----:R-:W3:Y:S04]  /*4a580*/  LDL.LU R19, [R1+0x8e8] ;  /* 0x0008e80001137983 */ /* 0x001ee80000300800 */
[----:B------:R-:W3:Y:S04]  /*4a590*/  LDL.LU R25, [R1+0x8c8] ;  /* 0x0008c80001197983 */ /* 0x000ee80000300800 */
[----:B------:R-:W3:Y:S04]  /*4a5a0*/  LDL.LU R2, [R1+0x89c] ;  /* 0x00089c0001027983 */ /* 0x000ee80000300800 */
[----:B------:R-:W3:Y:S04]  /*4a5b0*/  LDL.LU R3, [R1+0x858] ;  /* 0x0008580001037983 */ /* 0x000ee80000300800 */
[----:B------:R-:W3:Y:S04]  /*4a5c0*/  LDL.LU R4, [R1+0x7f8] ;  /* 0x0007f80001047983 */ /* 0x000ee80000300800 */
        /* <DEDUP_REMOVED lines=16> */
[----:B------:R0:W-:Y:S04]  /*4a6d0*/  STS.U16 [R8+0x1f000], R18 ;  /* 0x01f0001208007388 */ /* 0x0001e80000000400 */
[----:B------:R-:W4:Y:S04]  /*4a6e0*/  LDL.LU R15, [R1+0x45c] ;  /* 0x00045c00010f7983 */ /* 0x000f280000300800 */
[----:B0-----:R-:W4:Y:S04]  /*4a6f0*/  LDL.LU R18, [R1+0x41c] ;  /* 0x00041c0001127983 */ /* 0x001f280000300800 */
[----:B------:R0:W-:Y:S04]  /*4a700*/  STS.U16 [R24+0x1f800], R26 ;  /* 0x01f8001a18007388 */ /* 0x0001e80000000400 */
[----:B0-----:R-:W4:Y:S04]  /*4a710*/  LDL.LU R24, [R1+0x418] ;  /* 0x0004180001187983 */ /* 0x001f280000300800 */
[----:B------:R-:W4:Y:S04]  /*4a720*/  LDL.LU R26, [R1+0x414] ;  /* 0x00041400011a7983 */ /* 0x000f280000300800 */
[----:B--2---:R-:W-:Y:S04]  /*4a730*/  STS.U16 [R12+0x10100], R0 ;  /* 0x010100000c007388 */ /* 0x004fe80000000400 */
[----:B------:R0:W-:Y:S04]  /*4a740*/  STS.U16 [R12+0x10900], R29 ;  /* 0x0109001d0c007388 */ /* 0x0001e80000000400 */
[----:B0-----:R-:W2:Y:S01]  /*4a750*/  LDL.LU R29, [R1+0x410] ;  /* 0x00041000011d7983 */ /* 0x001ea20000300800 */
[----:B------:R-:W-:-:S03]  /*4a760*/  LOP3.LUT R28, R28, 0x7f, RZ, 0xc0, !PT ;  /* 0x0000007f1c1c7812 */ /* 0x000fc600078ec0ff */
[----:B---3--:R0:W-:Y:S04]  /*4a770*/  STS.U16 [R12+0x11100], R19 ;  /* 0x011100130c007388 */ /* 0x0081e80000000400 */
[----:B------:R1:W-:Y:S04]  /*4a780*/  STS.U16 [R12+0x11900], R25 ;  /* 0x011900190c007388 */ /* 0x0003e80000000400 */
[----:B0-----:R-:W3:Y:S04]  /*4a790*/  LDL.LU R19, [R1+0x40c] ;  /* 0x00040c0001137983 */ /* 0x001ee80000300800 */
[----:B-1----:R-:W3:Y:S04]  /*4a7a0*/  LDL.LU R25, [R1+0x408] ;  /* 0x0004080001197983 */ /* 0x002ee80000300800 */
[----:B------:R-:W-:Y:S04]  /*4a7b0*/  STS.U16 [R12+0x12100], R2 ;  /* 0x012100020c007388 */ /* 0x000fe80000000400 */
[----:B------:R-:W-:Y:S04]  /*4a7c0*/  STS.U16 [R12+0x12900], R3 ;  /* 0x012900030c007388 */ /* 0x000fe80000000400 */
[----:B------:R-:W-:Y:S04]  /*4a7d0*/  STS.U16 [R12+0x13100], R4 ;  /* 0x013100040c007388 */ /* 0x000fe80000000400 */
[----:B----4-:R0:W-:Y:S04]  /*4a7e0*/  STS.U16 [R12+0x13900], R27 ;  /* 0x0139001b0c007388 */ /* 0x0101e80000000400 */
[----:B------:R-:W-:Y:S04]  /*4a7f0*/  STS.U16 [R12+0x14100], R5 ;  /* 0x014100050c007388 */ /* 0x000fe80000000400 */
[----:B------:R-:W-:Y:S04]  /*4a800*/  STS.U16 [R12+0x14900], R6 ;  /* 0x014900060c007388 */ /* 0x000fe80000000400 */
[----:B0-----:R-:W4:Y:S04]  /*4a810*/  LDL.LU R27, [R1+0x404] ;  /* 0x00040400011b7983 */ /* 0x001f280000300800 */
        /* <DEDUP_REMOVED lines=15> */
[----:B------:R1:W-:Y:S01]  /*4a910*/  STS.U16 [R12+0x1c900], R26 ;  /* 0x01c9001a0c007388 */ /* 0x0003e20000000400 */
[----:B0-----:R-:W-:-:S03]  /*4a920*/  IMAD.SHL.U32 R24, R28, 0x2, RZ ;  /* 0x000000021c187824 */ /* 0x001fc600078e00ff */
[----:B-1----:R-:W4:Y:S04]  /*4a930*/  LDL.LU R26, [R1+0x400] ;  /* 0x00040000011a7983 */ /* 0x002f280000300800 */
[----:B------:R-:W4:Y:S04]  /*4a940*/  LDL.LU R28, [R1+0x3fc] ;  /* 0x0003fc00011c7983 */ /* 0x000f280000300800 */
[----:B--2---:R0:W-:Y:S04]  /*4a950*/  STS.U16 [R12+0x1d100], R29 ;  /* 0x01d1001d0c007388 */ /* 0x0041e80000000400 */
[----:B0-----:R-:W2:Y:S04]  /*4a960*/  LDL.LU R29, [R1+0x924] ;  /* 0x00092400011d7983 */ /* 0x001ea80000300800 */
[----:B------:R-:W2:Y:S04]  /*4a970*/  LDL.LU R18, [R1+0x904] ;  /* 0x0009040001127983 */ /* 0x000ea80000300800 */
[----:B------:R-:W2:Y:S04]  /*4a980*/  LDL.LU R0, [R1+0x8e4] ;  /* 0x0008e40001007983 */ /* 0x000ea80000300800 */
[----:B---3--:R-:W-:Y:S04]  /*4a990*/  STS.U16 [R12+0x1d900], R19 ;  /* 0x01d900130c007388 */ /* 0x008fe80000000400 */
        /* <DEDUP_REMOVED lines=19> */
[----:B----4-:R0:W-:Y:S04]  /*4aad0*/  STS.U16 [R12+0x1e900], R27 ;  /* 0x01e9001b0c007388 */ /* 0x0101e80000000400 */
[----:B------:R-:W4:Y:S04]  /*4aae0*/  LDL.LU R15, [R1+0x478] ;  /* 0x00047800010f7983 */ /* 0x000f280000300800 */
[----:B0-----:R-:W4:Y:S04]  /*4aaf0*/  LDL.LU R27, [R1+0x458] ;  /* 0x00045800011b7983 */ /* 0x001f280000300800 */
[----:B------:R0:W-:Y:S04]  /*4ab00*/  STS.U16 [R12+0x1f100], R26 ;  /* 0x01f1001a0c007388 */ /* 0x0001e80000000400 */
[----:B------:R1:W-:Y:S04]  /*4ab10*/  STS.U16 [R12+0x1f900], R28 ;  /* 0x01f9001c0c007388 */ /* 0x0003e80000000400 */
[----:B0-----:R-:W4:Y:S04]  /*4ab20*/  LDL.LU R26, [R1+0x3f8] ;  /* 0x0003f800011a7983 */ /* 0x001f280000300800 */
[----:B-1----:R-:W4:Y:S04]  /*4ab30*/  LDL.LU R12, [R1+0x3dfc] ;  /* 0x003dfc00010c7983 */ /* 0x002f280000300800 */
[----:B------:R-:W4:Y:S01]  /*4ab40*/  LDL.LU R28, [R1+0x3f4] ;  /* 0x0003f400011c7983 */ /* 0x000f220000300800 */
[----:B------:R-:W-:-:S05]  /*4ab50*/  LOP3.LUT R2, R24, 0x20, RZ, 0x3c, !PT ;  /* 0x0000002018027812 */ /* 0x000fca00078e3cff */
[----:B--2---:R0:W-:Y:S04]  /*4ab60*/  STS.U16 [R2+0x10200], R29 ;  /* 0x0102001d02007388 */ /* 0x0041e80000000400 */
[----:B------:R1:W-:Y:S04]  /*4ab70*/  STS.U16 [R2+0x10a00], R18 ;  /* 0x010a001202007388 */ /* 0x0003e80000000400 */
[----:B------:R2:W-:Y:S04]  /*4ab80*/  STS.U16 [R2+0x11200], R0 ;  /* 0x0112000002007388 */ /* 0x0005e80000000400 */
[----:B0-----:R-:W4:Y:S04]  /*4ab90*/  LDL.LU R29, [R1+0x3f0] ;  /* 0x0003f000011d7983 */ /* 0x001f280000300800 */
[----:B-1----:R-:W4:Y:S04]  /*4aba0*/  LDL.LU R18, [R1+0x3ec] ;  /* 0x0003ec0001127983 */ /* 0x002f280000300800 */
[----:B--2---:R-:W2:Y:S04]  /*4abb0*/  LDL.LU R0, [R1+0x3df8] ;  /* 0x003df80001007983 */ /* 0x004ea80000300800 */
[----:B---3--:R0:W-:Y:S04]  /*4abc0*/  STS.U16 [R2+0x11a00], R25 ;  /* 0x011a001902007388 */ /* 0x0081e80000000400 */
[----:B------:R1:W-:Y:S04]  /*4abd0*/  STS.U16 [R2+0x12200], R19 ;  /* 0x0122001302007388 */ /* 0x0003e80000000400 */
[----:B------:R-:W-:Y:S04]  /*4abe0*/  STS.U16 [R2+0x12a00], R3 ;  /* 0x012a000302007388 */ /* 0x000fe80000000400 */
[----:B0-----:R-:W3:Y:S04]  /*4abf0*/  LDL.LU R25, [R1+0x3e8] ;  /* 0x0003e80001197983 */ /* 0x001ee80000300800 */
        /* <DEDUP_REMOVED lines=15> */
[----:B-1----:R-:W2:Y:S04]  /*4acf0*/  LDL.LU R19, [R1+0x3e4] ;  /* 0x0003e40001137983 */ /* 0x002ea80000300800 */
[----:B----4-:R-:W-:Y:S04]  /*4ad00*/  STS.U16 [R2+0x1aa00], R15 ;  /* 0x01aa000f02007388 */ /* 0x010fe80000000400 */
[----:B------:R0:W-:Y:S04]  /*4ad10*/  STS.U16 [R2+0x1b200], R27 ;  /* 0x01b2001b02007388 */ /* 0x0001e80000000400 */
[----:B0-----:R-:W4:Y:S04]  /*4ad20*/  LDL.LU R27, [R1+0x3e0] ;  /* 0x0003e000011b7983 */ /* 0x001f280000300800 */
[----:B------:R0:W-:Y:S04]  /*4ad30*/  STS.U16 [R2+0x1ba00], R26 ;  /* 0x01ba001a02007388 */ /* 0x0001e80000000400 */
[----:B------:R1:W-:Y:S04]  /*4ad40*/  STS.U16 [R2+0x1c200], R28 ;  /* 0x01c2001c02007388 */ /* 0x0003e80000000400 */
[----:B0-----:R-:W4:Y:S04]  /*4ad50*/  LDL.LU R26, [R1+0x3dc] ;  /* 0x0003dc00011a7983 */ /* 0x001f280000300800 */
[----:B-1----:R-:W4:Y:S04]  /*4ad60*/  LDL.LU R28, [R1+0x3d8] ;  /* 0x0003d800011c7983 */ /* 0x002f280000300800 */
[----:B------:R0:W-:Y:S04]  /*4ad70*/  STS.U16 [R2+0x1ca00], R29 ;  /* 0x01ca001d02007388 */ /* 0x0001e80000000400 */
[----:B------:R-:W-:Y:S04]  /*4ad80*/  STS.U16 [R2+0x1d200], R18 ;  /* 0x01d2001202007388 */ /* 0x000fe80000000400 */
[----:B0-----:R-:W4:Y:S04]  /*4ad90*/  LDL.LU R29, [R1+0x920] ;  /* 0x00092000011d7983 */ /* 0x001f280000300800 */
[----:B------:R-:W4:Y:S04]  /*4ada0*/  LDL.LU R16, [R1+0x900] ;  /* 0x0009000001107983 */ /* 0x000f280000300800 */
[----:B------:R-:W4:Y:S04]  /*4adb0*/  LDL.LU R15, [R1+0x8e0] ;  /* 0x0008e000010f7983 */ /* 0x000f280000300800 */
[----:B---3--:R0:W-:Y:S04]  /*4adc0*/  STS.U16 [R2+0x1da00], R25 ;  /* 0x01da001902007388 */ /* 0x0081e80000000400 */
        /* <DEDUP_REMOVED lines=15> */
[----:B--2---:R0:W-:Y:S04]  /*4aec0*/  STS.U16 [R2+0x1e200], R19 ;  /* 0x01e2001302007388 */ /* 0x0041e80000000400 */
[----:B------:R-:W2:Y:S04]  /*4aed0*/  LDL.LU R14, [R1+0x4d8] ;  /* 0x0004d800010e7983 */ /* 0x000ea80000300800 */
[----:B------:R-:W2:Y:S01]  /*4aee0*/  LDL.LU R18, [R1+0x4b4] ;  /* 0x0004b40001127983 */ /* 0x000ea20000300800 */
[----:B0-----:R-:W-:-:S03]  /*4aef0*/  LOP3.LUT R19, R24, 0x30, RZ, 0x3c, !PT ;  /* 0x0000003018137812 */ /* 0x001fc600078e3cff */
[----:B------:R-:W2:Y:S04]  /*4af00*/  LDL.LU R24, [R1+0x494] ;  /* 0x0004940001187983 */ /* 0x000ea80000300800 */
[----:B----4-:R0:W-:Y:S04]  /*4af10*/  STS.U16 [R2+0x1ea00], R27 ;  /* 0x01ea001b02007388 */ /* 0x0101e80000000400 */
[----:B0-----:R-:W4:Y:S04]  /*4af20*/  LDL.LU R27, [R1+0x474] ;  /* 0x00047400011b7983 */ /* 0x001f280000300800 */
[----:B------:R0:W-:Y:S04]  /*4af30*/  STS.U16 [R2+0x1f200], R26 ;  /* 0x01f2001a02007388 */ /* 0x0001e80000000400 */
[----:B------:R1:W-:Y:S04]  /*4af40*/  STS.U16 [R2+0x1fa00], R28 ;  /* 0x01fa001c02007388 */ /* 0x0003e80000000400 */
[----:B0-----:R-:W4:Y:S04]  /*4af50*/  LDL.LU R26, [R1+0x454] ;  /* 0x00045400011a7983 */ /* 0x001f280000300800 */
[----:B-1----:R-:W4:Y:S04]  /*4af60*/  LDL.LU R28, [R1+0x3d4] ;  /* 0x0003d400011c7983 */ /* 0x002f280000300800 */
[----:B------:R0:W-:Y:S04]  /*4af70*/  STS.U16 [R19+0x10300], R29 ;  /* 0x0103001d13007388 */ /* 0x0001e80000000400 */
[----:B------:R1:W-:Y:S04]  /*4af80*/  STS.U16 [R19+0x10b00], R16 ;  /* 0x010b001013007388 */ /* 0x0003e80000000400 */
[----:B------:R1:W-:Y:S04]  /*4af90*/  STS.U16 [R19+0x11300], R15 ;  /* 0x0113000f13007388 */ /* 0x0003e80000000400 */
[----:B0-----:R-:W4:Y:S04]  /*4afa0*/  LDL.LU R29, [R1+0x3d0] ;  /* 0x0003d000011d7983 */ /* 0x001f280000300800 */
[----:B-1----:R-:W4:Y:S04]  /*4afb0*/  LDL.LU R16, [R1+0x3cc] ;  /* 0x0003cc0001107983 */ /* 0x002f280000300800 */
[----:B------:R-:W4:Y:S04]  /*4afc0*/  LDL.LU R15, [R1+0x3c8] ;  /* 0x0003c800010f7983 */ /* 0x000f280000300800 */
[----:B---3--:R0:W-:Y:S04]  /*4afd0*/  STS.U16 [R19+0x11b00], R25 ;  /* 0x011b001913007388 */ /* 0x0081e80000000400 */
        /* <DEDUP_REMOVED lines=15> */
[----:B--2---:R-:W-:Y:S04]  /*4b0d0*/  STS.U16 [R19+0x19300], R14 ;  /* 0x0193000e13007388 */ /* 0x004fe80000000400 */
[----:B------:R0:W-:Y:S04]  /*4b0e0*/  STS.U16 [R19+0x19b00], R18 ;  /* 0x019b001213007388 */ /* 0x0001e80000000400 */
[----:B------:R-:W-:Y:S04]  /*4b0f0*/  STS.U16 [R19+0x1a300], R24 ;  /* 0x01a3001813007388 */ /* 0x000fe80000000400 */
[----:B0-----:R-:W2:Y:S04]  /*4b100*/  LDL.LU R18, [R1+0x3c0] ;  /* 0x0003c00001127983 */ /* 0x001ea80000300800 */
[----:B----4-:R0:W-:Y:S04]  /*4b110*/  STS.U16 [R19+0x1ab00], R27 ;  /* 0x01ab001b13007388 */ /* 0x0101e80000000400 */
[----:B0-----:R-:W4:Y:S04]  /*4b120*/  LDL.LU R27, [R1+0x3bc] ;  /* 0x0003bc00011b7983 */ /* 0x001f280000300800 */
[----:B------:R0:W-:Y:S04]  /*4b130*/  STS.U16 [R19+0x1b300], R26 ;  /* 0x01b3001a13007388 */ /* 0x0001e80000000400 */
[----:B------:R1:W-:Y:S04]  /*4b140*/  STS.U16 [R19+0x1bb00], R28 ;  /* 0x01bb001c13007388 */ /* 0x0003e80000000400 */
[----:B0-----:R-:W4:Y:S04]  /*4b150*/  LDL.LU R26, [R1+0x3b8] ;  /* 0x0003b800011a7983 */ /* 0x001f280000300800 */
[----:B-1----:R-:W4:Y:S04]  /*4b160*/  LDL.LU R28, [R1+0x3b4] ;  /* 0x0003b400011c7983 */ /* 0x002f280000300800 */
[----:B------:R-:W4:Y:S04]  /*4b170*/  LDL.LU R24, [R1+0x91c] ;  /* 0x00091c0001187983 */ /* 0x000f280000300800 */
[----:B------:R0:W-:Y:S04]  /*4b180*/  STS.U16 [R19+0x1c300], R29 ;  /* 0x01c3001d13007388 */ /* 0x0001e80000000400 */
        /* <DEDUP_REMOVED lines=14> */
[----:B------:R-:W4:Y:S04]  /*4b270*/  LDL.LU R17, [R1+0x5c8] ;  /* 0x0005c80001117983 */ /* 0x000f280000300800 */
[----:B------:R0:W-:Y:S04]  /*4b280*/  STS.U16 [R19+0x1d300], R15 ;  /* 0x01d3000f13007388 */ /* 0x0001e80000000400 */
[----:B------:R-:W4:Y:S04]  /*4b290*/  LDL.LU R13, [R1+0x5a8] ;  /* 0x0005a800010d7983 */ /* 0x000f280000300800 */
[----:B------:R-:W4:Y:S04]  /*4b2a0*/  LDL.LU R14, [R1+0x574] ;  /* 0x00057400010e7983 */ /* 0x000f280000300800 */
[----:B0-----:R-:W4:Y:S04]  /*4b2b0*/  LDL.LU R15, [R1+0x51c] ;  /* 0x00051c00010f7983 */ /* 0x001f280000300800 */
[----:B---3--:R0:W-:Y:S04]  /*4b2c0*/  STS.U16 [R19+0x1db00], R25 ;  /* 0x01db001913007388 */ /* 0x0081e80000000400 */
[----:B0-----:R-:W3:Y:S04]  /*4b2d0*/  LDL.LU R25, [R1+0x4d4] ;  /* 0x0004d40001197983 */ /* 0x001ee80000300800 */
[----:B--2---:R-:W-:Y:S04]  /*4b2e0*/  STS.U16 [R19+0x1e300], R18 ;  /* 0x01e3001213007388 */ /* 0x004fe80000000400 */
[----:B----4-:R0:W-:Y:S04]  /*4b2f0*/  STS.U16 [R19+0x1eb00], R27 ;  /* 0x01eb001b13007388 */ /* 0x0101e80000000400 */
[----:B0-----:R-:W2:Y:S04]  /*4b300*/  LDL.LU R27, [R1+0x4b0] ;  /* 0x0004b000011b7983 */ /* 0x001ea80000300800 */
[----:B------:R0:W-:Y:S04]  /*4b310*/  STS.U16 [R19+0x1f300], R26 ;  /* 0x01f3001a13007388 */ /* 0x0001e80000000400 */
[----:B------:R1:W-:Y:S04]  /*4b320*/  STS.U16 [R19+0x1fb00], R28 ;  /* 0x01fb001c13007388 */ /* 0x0003e80000000400 */
[----:B0-----:R-:W4:Y:S04]  /*4b330*/  LDL.LU R26, [R1+0x490] ;  /* 0x00049000011a7983 */ /* 0x001f280000300800 */
[----:B-1----:R-:W4:Y:S01]  /*4b340*/  LDL.LU R28, [R1+0x470] ;  /* 0x00047000011c7983 */ /* 0x002f220000300800 */
[----:B------:R-:W-:-:S03]  /*4b350*/  SHF.L.U32 R12, R12, 0x1, RZ ;  /* 0x000000010c0c7819 */ /* 0x000fc600000006ff */
[----:B------:R-:W4:Y:S01]  /*4b360*/  LDL.LU R16, [R1+0x450] ;  /* 0x0004500001107983 */ /* 0x000f220000300800 */
[----:B------:R-:W-:-:S03]  /*4b370*/  LOP3.LUT R18, R12, 0x40, RZ, 0x3c, !PT ;  /* 0x000000400c127812 */ /* 0x000fc600078e3cff */
[----:B------:R-:W4:Y:S04]  /*4b380*/  LDL.LU R19, [R1+0x3b0] ;  /* 0x0003b00001137983 */ /* 0x000f280000300800 */
[----:B------:R0:W-:Y:S04]  /*4b390*/  STS.U16 [R18+0x10400], R24 ;  /* 0x0104001812007388 */ /* 0x0001e80000000400 */
[----:B------:R1:W-:Y:S04]  /*4b3a0*/  STS.U16 [R18+0x10c00], R29 ;  /* 0x010c001d12007388 */ /* 0x0003e80000000400 */
[----:B------:R0:W-:Y:S04]  /*4b3b0*/  STS.U16 [R18+0x11400], R3 ;  /* 0x0114000312007388 */ /* 0x0001e80000000400 */
        /* <DEDUP_REMOVED lines=13> */
[----:B------:R-:W-:Y:S04]  /*4b490*/  STS.U16 [R18+0x17c00], R13 ;  /* 0x017c000d12007388 */ /* 0x000fe80000000400 */
[----:B-1----:R-:W4:Y:S04]  /*4b4a0*/  LDL.LU R29, [R1+0x3a8] ;  /* 0x0003a800011d7983 */ /* 0x002f280000300800 */
[----:B------:R-:W-:Y:S04]  /*4b4b0*/  STS.U16 [R18+0x18400], R14 ;  /* 0x0184000e12007388 */ /* 0x000fe80000000400 */
[----:B------:R0:W-:Y:S04]  /*4b4c0*/  STS.U16 [R18+0x18c00], R15 ;  /* 0x018c000f12007388 */ /* 0x0001e80000000400 */
[----:B------:R-:W4:Y:S04]  /*4b4d0*/  LDL.LU R3, [R1+0x3a4] ;  /* 0x0003a40001037983 */ /* 0x000f280000300800 */
[----:B------:R-:W4:Y:S04]  /*4b4e0*/  LDL.LU R4, [R1+0x3a0] ;  /* 0x0003a00001047983 */ /* 0x000f280000300800 */
[----:B0-----:R-:W4:Y:S04]  /*4b4f0*/  LDL.LU R15, [R1+0x39c] ;  /* 0x00039c00010f7983 */ /* 0x001f280000300800 */
[----:B---3--:R-:W-:Y:S04]  /*4b500*/  STS.U16 [R18+0x19400], R25 ;  /* 0x0194001912007388 */ /* 0x008fe80000000400 */
[----:B--2---:R0:W-:Y:S04]  /*4b510*/  STS.U16 [R18+0x19c00], R27 ;  /* 0x019c001b12007388 */ /* 0x0041e80000000400 */
[----:B0-----:R-:W2:Y:S04]  /*4b520*/  LDL.LU R27, [R1+0x398] ;  /* 0x00039800011b7983 */ /* 0x001ea80000300800 */
[----:B------:R-:W3:Y:S04]  /*4b530*/  LDL.LU R25, [R1+0x394] ;  /* 0x0003940001197983 */ /* 0x000ee80000300800 */
[----:B----4-:R0:W-:Y:S04]  /*4b540*/  STS.U16 [R18+0x1a400], R26 ;  /* 0x01a4001a12007388 */ /* 0x0101e80000000400 */
[----:B------:R1:W-:Y:S04]  /*4b550*/  STS.U16 [R18+0x1ac00], R28 ;  /* 0x01ac001c12007388 */ /* 0x0003e80000000400 */
[----:B0-----:R-:W4:Y:S04]  /*4b560*/  LDL.LU R26, [R1+0x390] ;  /* 0x00039000011a7983 */ /* 0x001f280000300800 */
        /* <DEDUP_REMOVED lines=14> */
[----:B------:R1:W-:Y:S04]  /*4b650*/  STS.U16 [R18+0x1bc00], R19 ;  /* 0x01bc001312007388 */ /* 0x0003e80000000400 */
[----:B------:R-:W4:Y:S04]  /*4b660*/  LDL.LU R14, [R1+0x5e4] ;  /* 0x0005e400010e7983 */ /* 0x000f280000300800 */
[----:B------:R1:W-:Y:S04]  /*4b670*/  STS.U16 [R18+0x1c400], R24 ;  /* 0x01c4001812007388 */ /* 0x0003e80000000400 */
[----:B0-----:R-:W4:Y:S04]  /*4b680*/  LDL.LU R16, [R1+0x5c4] ;  /* 0x0005c40001107983 */ /* 0x001f280000300800 */
[----:B------:R0:W-:Y:S04]  /*4b690*/  STS.U16 [R18+0x1cc00], R29 ;  /* 0x01cc001d12007388 */ /* 0x0001e80000000400 */
[----:B-1----:R-:W4:Y:S04]  /*4b6a0*/  LDL.LU R19, [R1+0x5a4] ;  /* 0x0005a40001137983 */ /* 0x002f280000300800 */
[----:B------:R-:W4:Y:S04]  /*4b6b0*/  LDL.LU R24, [R1+0x570] ;  /* 0x0005700001187983 */ /* 0x000f280000300800 */
[----:B------:R-:W-:Y:S04]  /*4b6c0*/  STS.U16 [R18+0x1d400], R3 ;  /* 0x01d4000312007388 */ /* 0x000fe80000000400 */
[----:B0-----:R-:W4:Y:S04]  /*4b6d0*/  LDL.LU R29, [R1+0x50c] ;  /* 0x00050c00011d7983 */ /* 0x001f280000300800 */
[----:B------:R-:W-:Y:S04]  /*4b6e0*/  STS.U16 [R18+0x1dc00], R4 ;  /* 0x01dc000412007388 */ /* 0x000fe80000000400 */
[----:B------:R-:W-:Y:S01]  /*4b6f0*/  STS.U16 [R18+0x1e400], R15 ;  /* 0x01e4000f12007388 */ /* 0x000fe20000000400 */
[----:B------:R-:W-:-:S03]  /*4b700*/  LOP3.LUT R12, R12, 0x50, RZ, 0x3c, !PT ;  /* 0x000000500c0c7812 */ /* 0x000fc600078e3cff */
[----:B--2---:R0:W-:Y:S04]  /*4b710*/  STS.U16 [R18+0x1ec00], R27 ;  /* 0x01ec001b12007388 */ /* 0x0041e80000000400 */
[----:B---3--:R1:W-:Y:S04]  /*4b720*/  STS.U16 [R18+0x1f400], R25 ;  /* 0x01f4001912007388 */ /* 0x0083e80000000400 */
[----:B0-----:R-:W2:Y:S04]  /*4b730*/  LDL.LU R27, [R1+0x4cc] ;  /* 0x0004cc00011b7983 */ /* 0x001ea80000300800 */
[----:B-1----:R-:W3:Y:S04]  /*4b740*/  LDL.LU R25, [R1+0x4ac] ;  /* 0x0004ac0001197983 */ /* 0x002ee80000300800 */
[----:B------:R-:W3:Y:S04]  /*4b750*/  LDL.LU R15, [R1+0x48c] ;  /* 0x00048c00010f7983 */ /* 0x000ee80000300800 */
[----:B----4-:R0:W-:Y:S04]  /*4b760*/  STS.U16 [R18+0x1fc00], R26 ;  /* 0x01fc001a12007388 */ /* 0x0101e80000000400 */
[----:B------:R1:W-:Y:S04]  /*4b770*/  STS.U16 [R12+0x10500], R28 ;  /* 0x0105001c0c007388 */ /* 0x0003e80000000400 */
[----:B0-----:R-:W4:Y:S04]  /*4b780*/  LDL.LU R18, [R1+0x46c] ;  /* 0x00046c0001127983 */ /* 0x001f280000300800 */
[----:B------:R-:W4:Y:S04]  /*4b790*/  LDL.LU R26, [R1+0x44c] ;  /* 0x00044c00011a7983 */ /* 0x000f280000300800 */
        /* <DEDUP_REMOVED lines=15> */
[----:B------:R-:W4:Y:S04]  /*4b890*/  LDL.LU R3, [R1+0x388] ;  /* 0x0003880001037983 */ /* 0x000f280000300800 */
[----:B------:R1:W-:Y:S04]  /*4b8a0*/  STS.U16 [R12+0x17d00], R19 ;  /* 0x017d00130c007388 */ /* 0x0003e80000000400 */
[----:B------:R-:W4:Y:S04]  /*4b8b0*/  LDL.LU R4, [R1+0x384] ;  /* 0x0003840001047983 */ /* 0x000f280000300800 */
[----:B------:R-:W-:Y:S04]  /*4b8c0*/  STS.U16 [R12+0x18500], R24 ;  /* 0x018500180c007388 */ /* 0x000fe80000000400 */
[----:B0-----:R-:W4:Y:S04]  /*4b8d0*/  LDL.LU R5, [R1+0x380] ;  /* 0x0003800001057983 */ /* 0x001f280000300800 */
[----:B------:R0:W-:Y:S04]  /*4b8e0*/  STS.U16 [R12+0x18d00], R29 ;  /* 0x018d001d0c007388 */ /* 0x0001e80000000400 */
[----:B-1----:R-:W4:Y:S04]  /*4b8f0*/  LDL.LU R19, [R1+0x37c] ;  /* 0x00037c0001137983 */ /* 0x002f280000300800 */
[----:B0-----:R-:W4:Y:S04]  /*4b900*/  LDL.LU R29, [R1+0x378] ;  /* 0x00037800011d7983 */ /* 0x001f280000300800 */
[----:B--2---:R0:W-:Y:S04]  /*4b910*/  STS.U16 [R12+0x19500], R27 ;  /* 0x0195001b0c007388 */ /* 0x0041e80000000400 */
[----:B---3--:R1:W-:Y:S04]  /*4b920*/  STS.U16 [R12+0x19d00], R25 ;  /* 0x019d00190c007388 */ /* 0x0083e80000000400 */
[----:B0-----:R-:W2:Y:S04]  /*4b930*/  LDL.LU R27, [R1+0x374] ;  /* 0x00037400011b7983 */ /* 0x001ea80000300800 */
[----:B------:R-:W3:Y:S04]  /*4b940*/  LDL.LU R24, [R1+0x370] ;  /* 0x0003700001187983 */ /* 0x000ee80000300800 */
        /* <DEDUP_REMOVED lines=14> */
[----:B------:R-:W3:Y:S04]  /*4ba30*/  LDL.LU R16, [R1+0x600] ;  /* 0x0006000001107983 */ /* 0x000ee80000300800 */
[----:B----4-:R1:W-:Y:S04]  /*4ba40*/  STS.U16 [R12+0x1ad00], R18 ;  /* 0x01ad00120c007388 */ /* 0x0103e80000000400 */
[----:B0-----:R-:W4:Y:S04]  /*4ba50*/  LDL.LU R15, [R1+0x5e0] ;  /* 0x0005e000010f7983 */ /* 0x001f280000300800 */
[----:B------:R0:W-:Y:S04]  /*4ba60*/  STS.U16 [R12+0x1b500], R26 ;  /* 0x01b5001a0c007388 */ /* 0x0001e80000000400 */
[----:B-1----:R-:W4:Y:S04]  /*4ba70*/  LDL.LU R18, [R1+0x5c0] ;  /* 0x0005c00001127983 */ /* 0x002f280000300800 */
[----:B------:R1:W-:Y:S04]  /*4ba80*/  STS.U16 [R12+0x1bd00], R28 ;  /* 0x01bd001c0c007388 */ /* 0x0003e80000000400 */
[----:B0-----:R-:W4:Y:S04]  /*4ba90*/  LDL.LU R26, [R1+0x5a0] ;  /* 0x0005a000011a7983 */ /* 0x001f280000300800 */
[----:B-1----:R-:W4:Y:S04]  /*4baa0*/  LDL.LU R28, [R1+0x560] ;  /* 0x00056000011c7983 */ /* 0x002f280000300800 */
[----:B------:R-:W-:Y:S04]  /*4bab0*/  STS.U16 [R12+0x1c500], R3 ;  /* 0x01c500030c007388 */ /* 0x000fe80000000400 */
[----:B------:R-:W-:Y:S04]  /*4bac0*/  STS.U16 [R12+0x1cd00], R4 ;  /* 0x01cd00040c007388 */ /* 0x000fe80000000400 */
[----:B------:R-:W-:Y:S04]  /*4bad0*/  STS.U16 [R12+0x1d500], R5 ;  /* 0x01d500050c007388 */ /* 0x000fe80000000400 */
[----:B------:R-:W-:Y:S04]  /*4bae0*/  STS.U16 [R12+0x1dd00], R19 ;  /* 0x01dd00130c007388 */ /* 0x000fe80000000400 */
[----:B------:R0:W-:Y:S02]  /*4baf0*/  STS.U16 [R12+0x1e500], R29 ;  /* 0x01e5001d0c007388 */ /* 0x0001e40000000400 */
[----:B0-----:R-:W-:-:S02]  /*4bb00*/  LOP3.LUT R29, R8, 0x60, RZ, 0x3c, !PT ;  /* 0x00000060081d7812 */ /* 0x001fc400078e3cff */
[----:B--2---:R0:W-:Y:S04]  /*4bb10*/  STS.U16 [R12+0x1ed00], R27 ;  /* 0x01ed001b0c007388 */ /* 0x0041e80000000400 */
[----:B---3--:R1:W-:Y:S04]  /*4bb20*/  STS.U16 [R12+0x1f500], R24 ;  /* 0x01f500180c007388 */ /* 0x0083e80000000400 */
[----:B------:R2:W-:Y:S04]  /*4bb30*/  STS.U16 [R12+0x1fd00], R25 ;  /* 0x01fd00190c007388 */ /* 0x0005e80000000400 */
        /* <DEDUP_REMOVED lines=14> */
[----:B------:R-:W3:Y:S04]  /*4bc20*/  LDL.LU R19, [R1+0x4c8] ;  /* 0x0004c80001137983 */ /* 0x000ee80000300800 */
[----:B----4-:R-:W-:Y:S04]  /*4bc30*/  STS.U16 [R29+0x16e00], R15 ;  /* 0x016e000f1d007388 */ /* 0x010fe80000000400 */
[----:B-1----:R-:W4:Y:S04]  /*4bc40*/  LDL.LU R24, [R1+0x4a8] ;  /* 0x0004a80001187983 */ /* 0x002f280000300800 */
[----:B------:R-:W-:Y:S04]  /*4bc50*/  STS.U16 [R29+0x17600], R18 ;  /* 0x017600121d007388 */ /* 0x000fe80000000400 */
[----:B--2---:R-:W2:Y:S04]  /*4bc60*/  LDL.LU R12, [R1+0x488] ;  /* 0x00048800010c7983 */ /* 0x004ea80000300800 */
[----:B------:R-:W-:Y:S04]  /*4bc70*/  STS.U16 [R29+0x17e00], R26 ;  /* 0x017e001a1d007388 */ /* 0x000fe80000000400 */
[----:B------:R-:W2:Y:S04]  /*4bc80*/  LDL.LU R25, [R1+0x468] ;  /* 0x0004680001197983 */ /* 0x000ea80000300800 */
        /* <DEDUP_REMOVED lines=27> */
[----:B--2---:R0:W-:Y:S04]  /*4be40*/  STS.U16 [R29+0x1a600], R12 ;  /* 0x01a6000c1d007388 */ /* 0x0041e80000000400 */
[----:B-1----:R-:W2:Y:S04]  /*4be50*/  LDL.LU R24, [R1+0x5bc] ;  /* 0x0005bc0001187983 */ /* 0x002ea80000300800 */
[----:B------:R1:W-:Y:S04]  /*4be60*/  STS.U16 [R29+0x1ae00], R25 ;  /* 0x01ae00191d007388 */ /* 0x0003e80000000400 */
[----:B0-----:R-:W2:Y:S04]  /*4be70*/  LDL.LU R12, [R1+0x59c] ;  /* 0x00059c00010c7983 */ /* 0x001ea80000300800 */
[----:B------:R0:W-:Y:S04]  /*4be80*/  STS.U16 [R29+0x1b600], R28 ;  /* 0x01b6001c1d007388 */ /* 0x0001e80000000400 */
[----:B-1----:R-:W2:Y:S04]  /*4be90*/  LDL.LU R25, [R1+0x55c] ;  /* 0x00055c0001197983 */ /* 0x002ea80000300800 */
        /* <DEDUP_REMOVED lines=8> */
[----:B---3--:R-:W-:Y:S04]  /*4bf20*/  STS.U16 [R29+0x1f600], R27 ;  /* 0x01f6001b1d007388 */ /* 0x008fe80000000400 */
[----:B--2---:R0:W-:Y:S04]  /*4bf30*/  STS.U16 [R29+0x1fe00], R28 ;  /* 0x01fe001c1d007388 */ /* 0x0041e80000000400 */
[----:B0-----:R-:W2:Y:S04]  /*4bf40*/  LDL.LU R28, [R1+0x3df0] ;  /* 0x003df000011c7983 */ /* 0x001ea80000300800 */
[----:B------:R-:W3:Y:S04]  /*4bf50*/  LDL.LU R26, [R1+0x4f4] ;  /* 0x0004f400011a7983 */ /* 0x000ee80000300800 */
[----:B------:R-:W2:Y:S01]  /*4bf60*/  LDL.LU R27, [R1+0x4c4] ;  /* 0x0004c400011b7983 */ /* 0x000ea20000300800 */
[----:B------:R-:W-:-:S03]  /*4bf70*/  LOP3.LUT R7, R8, 0x70, RZ, 0x3c, !PT ;  /* 0x0000007008077812 */ /* 0x000fc600078e3cff */
[----:B------:R-:W2:Y:S04]  /*4bf80*/  LDL.LU R29, [R1+0x4a4] ;  /* 0x0004a400011d7983 */ /* 0x000ea80000300800 */
[----:B------:R-:W-:Y:S04]  /*4bf90*/  STS.U16 [R7+0x10700], R9 ;  /* 0x0107000907007388 */ /* 0x000fe80000000400 */
[----:B------:R-:W-:Y:S04]  /*4bfa0*/  STS.U16 [R7+0x10f00], R10 ;  /* 0x010f000a07007388 */ /* 0x000fe80000000400 */
[----:B------:R-:W-:Y:S04]  /*4bfb0*/  STS.U16 [R7+0x11700], R11 ;  /* 0x0117000b07007388 */ /* 0x000fe80000000400 */
[----:B------:R-:W-:Y:S04]  /*4bfc0*/  STS.U16 [R7+0x11f00], R20 ;  /* 0x011f001407007388 */ /* 0x000fe80000000400 */
[----:B------:R-:W2:Y:S04]  /*4bfd0*/  LDL.LU R2, [R1+0x464] ;  /* 0x0004640001027983 */ /* 0x000ea80000300800 */
[----:B------:R-:W-:Y:S04]  /*4bfe0*/  STS.U16 [R7+0x12700], R21 ;  /* 0x0127001507007388 */ /* 0x000fe80000000400 */
[----:B------:R-:W2:Y:S04]  /*4bff0*/  LDL.LU R3, [R1+0x444] ;  /* 0x0004440001037983 */ /* 0x000ea80000300800 */
[----:B------:R-:W-:Y:S04]  /*4c000*/  STS.U16 [R7+0x12f00], R22 ;  /* 0x012f001607007388 */ /* 0x000fe80000000400 */
[----:B------:R-:W2:Y:S04]  /*4c010*/  LDL.LU R4, [R1+0x344] ;  /* 0x0003440001047983 */ /* 0x000ea80000300800 */
[----:B------:R-:W-:Y:S04]  /*4c020*/  STS.U16 [R7+0x13700], R23 ;  /* 0x0137001707007388 */ /* 0x000fe80000000400 */
[----:B------:R-:W2:Y:S04]  /*4c030*/  LDL.LU R5, [R1+0x340] ;  /* 0x0003400001057983 */ /* 0x000ea80000300800 */
[----:B------:R0:W-:Y:S04]  /*4c040*/  STS.U16 [R7+0x13f00], R17 ;  /* 0x013f001107007388 */ /* 0x0001e80000000400 */
[----:B------:R-:W2:Y:S04]  /*4c050*/  LDL.LU R6, [R1+0x7c] ;  /* 0x00007c0001067983 */ /* 0x000ea80000300800 */
[----:B------:R1:W-:Y:S04]  /*4c060*/  STS.U16 [R7+0x14700], R13 ;  /* 0x0147000d07007388 */ /* 0x0003e80000000400 */
[----:B0-----:R-:W2:Y:S04]  /*4c070*/  LDL.LU R17, [R1+0x78] ;  /* 0x0000780001117983 */ /* 0x001ea80000300800 */
[----:B------:R0:W-:Y:S04]  /*4c080*/  STS.U16 [R7+0x14f00], R14 ;  /* 0x014f000e07007388 */ /* 0x0001e80000000400 */
[----:B-1----:R-:W2:Y:S04]  /*4c090*/  LDL.LU R13, [R1+0x74] ;  /* 0x00007400010d7983 */ /* 0x002ea80000300800 */
[----:B------:R1:W-:Y:S04]  /*4c0a0*/  STS.U16 [R7+0x15700], R16 ;  /* 0x0157001007007388 */ /* 0x0003e80000000400 */
[----:B0-----:R-:W2:Y:S04]  /*4c0b0*/  LDL.LU R14, [R1+0x70] ;  /* 0x00007000010e7983 */ /* 0x001ea80000300800 */
[----:B------:R0:W-:Y:S04]  /*4c0c0*/  STS.U16 [R7+0x15f00], R15 ;  /* 0x015f000f07007388 */ /* 0x0001e80000000400 */
[----:B-1----:R-:W2:Y:S04]  /*4c0d0*/  LDL.LU R16, [R1+0x6c] ;  /* 0x00006c0001107983 */ /* 0x002ea80000300800 */
[----:B------:R1:W-:Y:S04]  /*4c0e0*/  STS.U16 [R7+0x16700], R18 ;  /* 0x0167001207007388 */ /* 0x0003e80000000400 */
[----:B0-----:R-:W2:Y:S04]  /*4c0f0*/  LDL.LU R15, [R1+0x68] ;  /* 0x00006800010f7983 */ /* 0x001ea80000300800 */
[----:B-1----:R-:W2:Y:S04]  /*4c100*/  LDL R18, [R1+0x660] ;  /* 0x0006600001127983 */ /* 0x002ea80000100800 */
[----:B------:R-:W2:Y:S04]  /*4c110*/  LDL.LU R8, [R1+0x60] ;  /* 0x0000600001087983 */ /* 0x000ea80000300800 */
[----:B------:R-:W2:Y:S04]  /*4c120*/  LDL.LU R9, [R1+0x590] ;  /* 0x0005900001097983 */ /* 0x000ea80000300800 */
[----:B------:R-:W2:Y:S04]  /*4c130*/  LDL.LU R10, [R1+0x588] ;  /* 0x00058800010a7983 */ /* 0x000ea80000300800 */
[----:B----4-:R-:W-:Y:S04]  /*4c140*/  STS.U16 [R7+0x16f00], R19 ;  /* 0x016f001307007388 */ /* 0x010fe80000000400 */
[----:B------:R-:W4:Y:S04]  /*4c150*/  LDL.LU R11, [R1+0x578] ;  /* 0x00057800010b7983 */ /* 0x000f280000300800 */
[----:B------:R-:W-:Y:S04]  /*4c160*/  STS.U16 [R7+0x17700], R24 ;  /* 0x0177001807007388 */ /* 0x000fe80000000400 */
[----:B------:R-:W4:Y:S04]  /*4c170*/  LDL.LU R20, [R1+0x56c] ;  /* 0x00056c0001147983 */ /* 0x000f280000300800 */
[----:B------:R0:W-:Y:S04]  /*4c180*/  STS.U16 [R7+0x17f00], R12 ;  /* 0x017f000c07007388 */ /* 0x0001e80000000400 */
[----:B------:R-:W4:Y:S04]  /*4c190*/  LDL.LU R21, [R1+0x558] ;  /* 0x0005580001157983 */ /* 0x000f280000300800 */
[----:B------:R-:W-:Y:S04]  /*4c1a0*/  STS.U16 [R7+0x18700], R25 ;  /* 0x0187001907007388 */ /* 0x000fe80000000400 */
[----:B------:R-:W4:Y:S04]  /*4c1b0*/  LDL.LU R22, [R1+0x554] ;  /* 0x0005540001167983 */ /* 0x000f280000300800 */
[----:B------:R-:W4:Y:S04]  /*4c1c0*/  LDL.LU R23, [R1+0x540] ;  /* 0x0005400001177983 */ /* 0x000f280000300800 */
[----:B0-----:R-:W4:Y:S04]  /*4c1d0*/  LDL.LU R12, [R1+0x53c] ;  /* 0x00053c00010c7983 */ /* 0x001f280000300800 */
[----:B---3--:R-:W-:Y:S04]  /*4c1e0*/  STS.U16 [R7+0x18f00], R26 ;  /* 0x018f001a07007388 */ /* 0x008fe80000000400 */
[----:B--2---:R0:W-:Y:S04]  /*4c1f0*/  STS.U16 [R7+0x19700], R27 ;  /* 0x0197001b07007388 */ /* 0x0041e80000000400 */
[----:B0-----:R-:W2:Y:S04]  /*4c200*/  LDL.LU R27, [R1+0x52c] ;  /* 0x00052c00011b7983 */ /* 0x001ea80000300800 */
[----:B------:R-:W3:Y:S04]  /*4c210*/  LDL.LU R19, [R1+0x524] ;  /* 0x0005240001137983 */ /* 0x000ee80000300800 */
[----:B------:R-:W3:Y:S04]  /*4c220*/  LDL.LU R24, [R1+0x514] ;  /* 0x0005140001187983 */ /* 0x000ee80000300800 */
[----:B------:R-:W3:Y:S04]  /*4c230*/  LDL.LU R25, [R1+0x510] ;  /* 0x0005100001197983 */ /* 0x000ee80000300800 */
[----:B------:R0:W-:Y:S04]  /*4c240*/  STS.U16 [R7+0x19f00], R29 ;  /* 0x019f001d07007388 */ /* 0x0001e80000000400 */
[----:B------:R-:W3:Y:S04]  /*4c250*/  LDL.LU R26, [R1+0x4fc] ;  /* 0x0004fc00011a7983 */ /* 0x000ee80000300800 */
        /* <DEDUP_REMOVED lines=24> */
[----:B------:R1:W-:Y:S04]  /*4c3e0*/  STS [R18+0x20000], R9 ;  /* 0x0200000912007388 */ /* 0x0003e80000000800 */
[----:B0-----:R-:W3:Y:S04]  /*4c3f0*/  LDL.LU R7, [R1+0x3dd8] ;  /* 0x003dd80001077983 */ /* 0x001ee80000300800 */
[----:B------:R-:W3:Y:S04]  /*4c400*/  LDL.LU R8, [R1+0x3dd4] ;  /* 0x003dd40001087983 */ /* 0x000ee80000300800 */
[----:B-1----:R-:W3:Y:S04]  /*4c410*/  LDL.LU R9, [R1+0x3dd0] ;  /* 0x003dd00001097983 */ /* 0x002ee80000300800 */
[----:B------:R0:W-:Y:S04]  /*4c420*/  STS [R18+0x20800], R10 ;  /* 0x0208000a12007388 */ /* 0x0001e80000000800 */
[----:B----4-:R1:W-:Y:S04]  /*4c430*/  STS [R18+0x20080], R11 ;  /* 0x0200800b12007388 */ /* 0x0103e80000000800 */
[----:B------:R4:W-:Y:S04]  /*4c440*/  STS [R18+0x20880], R20 ;  /* 0x0208801412007388 */ /* 0x0009e80000000800 */
[----:B0-----:R-:W3:Y:S04]  /*4c450*/  LDL.LU R10, [R1+0x3dcc] ;  /* 0x003dcc00010a7983 */ /* 0x001ee80000300800 */
[----:B-1----:R-:W3:Y:S04]  /*4c460*/  LDL.LU R11, [R1+0x3dc8] ;  /* 0x003dc800010b7983 */ /* 0x002ee80000300800 */
[----:B----4-:R-:W4:Y:S04]  /*4c470*/  LDL.LU R20, [R1+0x3dc4] ;  /* 0x003dc40001147983 */ /* 0x010f280000300800 */
[----:B------:R0:W-:Y:S04]  /*4c480*/  STS [R18+0x21000], R21 ;  /* 0x0210001512007388 */ /* 0x0001e80000000800 */
[----:B------:R1:W-:Y:S04]  /*4c490*/  STS [R18+0x21800], R22 ;  /* 0x0218001612007388 */ /* 0x0003e80000000800 */
[----:B------:R1:W-:Y:S04]  /*4c4a0*/  STS [R18+0x21080], R23 ;  /* 0x0210801712007388 */ /* 0x0003e80000000800 */
[----:B0-----:R-:W4:Y:S04]  /*4c4b0*/  LDL.LU R21, [R1+0x3dc0] ;  /* 0x003dc00001157983 */ /* 0x001f280000300800 */
[----:B-1----:R-:W4:Y:S04]  /*4c4c0*/  LDL.LU R22, [R1+0x3dbc] ;  /* 0x003dbc0001167983 */ /* 0x002f280000300800 */
[----:B------:R-:W4:Y:S04]  /*4c4d0*/  LDL.LU R23, [R1+0x3db8] ;  /* 0x003db80001177983 */ /* 0x000f280000300800 */
[----:B------:R0:W-:Y:S04]  /*4c4e0*/  STS [R18+0x21880], R12 ;  /* 0x0218800c12007388 */ /* 0x0001e80000000800 */
[----:B0-----:R-:W4:Y:S04]  /*4c4f0*/  LDL.LU R12, [R1+0x3db4] ;  /* 0x003db400010c7983 */ /* 0x001f280000300800 */
[----:B--2---:R0:W-:Y:S04]  /*4c500*/  STS [R18+0x22000], R27 ;  /* 0x0220001b12007388 */ /* 0x0041e80000000800 */
[----:B0-----:R-:W2:Y:S04]  /*4c510*/  LDL.LU R27, [R1+0x3db0] ;  /* 0x003db000011b7983 */ /* 0x001ea80000300800 */
[----:B---3--:R0:W-:Y:S04]  /*4c520*/  STS [R18+0x22800], R19 ;  /* 0x0228001312007388 */ /* 0x0081e80000000800 */
[----:B------:R1:W-:Y:S04]  /*4c530*/  STS [R18+0x22080], R24 ;  /* 0x0220801812007388 */ /* 0x0003e80000000800 */
[----:B------:R3:W-:Y:S04]  /*4c540*/  STS [R18+0x22880], R25 ;  /* 0x0228801912007388 */ /* 0x0007e80000000800 */
[----:B0-----:R-:W4:Y:S04]  /*4c550*/  LDL.LU R19, [R1+0x584] ;  /* 0x0005840001137983 */ /* 0x001f280000300800 */
[----:B------:R0:W-:Y:S04]  /*4c560*/  STS [R18+0x23000], R26 ;  /* 0x0230001a12007388 */ /* 0x0001e80000000800 */
[----:B-1----:R-:W4:Y:S04]  /*4c570*/  LDL.LU R24, [R1+0x57c] ;  /* 0x00057c0001187983 */ /* 0x002f280000300800 */
[----:B------:R-:W-:Y:S04]  /*4c580*/  STS [R18+0x23800], R29 ;  /* 0x0238001d12007388 */ /* 0x000fe80000000800 */
[----:B---3--:R-:W3:Y:S04]  /*4c590*/  LDL.LU R25, [R1+0x568] ;  /* 0x0005680001197983 */ /* 0x008ee80000300800 */
[----:B------:R1:W-:Y:S04]  /*4c5a0*/  STS [R18+0x23080], R28 ;  /* 0x0230801c12007388 */ /* 0x0003e80000000800 */
[----:B0-----:R-:W3:Y:S04]  /*4c5b0*/  LDL.LU R26, [R1+0x564] ;  /* 0x00056400011a7983 */ /* 0x001ee80000300800 */
[----:B-1----:R-:W3:Y:S04]  /*4c5c0*/  LDL.LU R28, [R1+0x54c] ;  /* 0x00054c00011c7983 */ /* 0x002ee80000300800 */
[----:B------:R-:W3:Y:S04]  /*4c5d0*/  LDL.LU R29, [R1+0x4ec] ;  /* 0x0004ec00011d7983 */ /* 0x000ee80000300800 */
[----:B--2---:R0:W-:Y:S04]  /*4c5e0*/  STS [R18+0x23880], R27 ;  /* 0x0238801b12007388 */ /* 0x0041e80000000800 */
[----:B----4-:R1:W-:Y:S04]  /*4c5f0*/  STS [R18+0x24000], R12 ;  /* 0x0240000c12007388 */ /* 0x0103e80000000800 */
[----:B------:R2:W-:Y:S04]  /*4c600*/  STS [R18+0x24800], R17 ;  /* 0x0248001112007388 */ /* 0x0005e80000000800 */
[----:B0-----:R-:W4:Y:S04]  /*4c610*/  LDL.LU R27, [R1+0x4e8] ;  /* 0x0004e800011b7983 */ /* 0x001f280000300800 */
[----:B-1----:R-:W3:Y:S04]  /*4c620*/  LDL R12, [R1+0x1518] ;  /* 0x00151800010c7983 */ /* 0x002ee80000100800 */
[----:B--2---:R-:W2:Y:S04]  /*4c630*/  LDL.LU R17, [R1+0x3dac] ;  /* 0x003dac0001117983 */ /* 0x004ea80000300800 */
[----:B------:R0:W-:Y:S04]  /*4c640*/  STS [R18+0x24080], R13 ;  /* 0x0240800d12007388 */ /* 0x0001e80000000800 */
[----:B------:R1:W-:Y:S04]  /*4c650*/  STS [R18+0x24880], R14 ;  /* 0x0248800e12007388 */ /* 0x0003e80000000800 */
[----:B------:R1:W-:Y:S04]  /*4c660*/  STS [R18+0x25000], R16 ;  /* 0x0250001012007388 */ /* 0x0003e80000000800 */
[----:B0-----:R-:W2:Y:S04]  /*4c670*/  LDL.LU R13, [R1+0x3da8] ;  /* 0x003da800010d7983 */ /* 0x001ea80000300800 */
[----:B-1----:R-:W2:Y:S04]  /*4c680*/  LDL.LU R14, [R1+0x3da4] ;  /* 0x003da400010e7983 */ /* 0x002ea80000300800 */
[----:B------:R-:W2:Y:S04]  /*4c690*/  LDL.LU R16, [R1+0x3da0] ;  /* 0x003da00001107983 */ /* 0x000ea80000300800 */
[----:B------:R0:W-:Y:S04]  /*4c6a0*/  STS [R18+0x25800], R15 ;  /* 0x0258000f12007388 */ /* 0x0001e80000000800 */
[----:B0-----:R-:W2:Y:S04]  /*4c6b0*/  LDL.LU R15, [R1+0x3d9c] ;  /* 0x003d9c00010f7983 */ /* 0x001ea80000300800 */
[----:B--2---:R0:W-:Y:S04]  /*4c6c0*/  STS [R18+0x25080], R15 ;  /* 0x0250800f12007388 */ /* 0x0041e80000000800 */
[----:B------:R1:W-:Y:S04]  /*4c6d0*/  STS [R18+0x25880], R16 ;  /* 0x0258801012007388 */ /* 0x0003e80000000800 */
[----:B------:R2:W-:Y:S04]  /*4c6e0*/  STS [R18+0x26000], R17 ;  /* 0x0260001112007388 */ /* 0x0005e80000000800 */
[----:B0-----:R-:W4:Y:S04]  /*4c6f0*/  LDL.LU R15, [R1+0x3d98] ;  /* 0x003d9800010f7983 */ /* 0x001f280000300800 */
[----:B-1----:R-:W4:Y:S04]  /*4c700*/  LDL.LU R16, [R1+0x3d94] ;  /* 0x003d940001107983 */ /* 0x002f280000300800 */
[----:B--2---:R-:W2:Y:S04]  /*4c710*/  LDL.LU R17, [R1+0x3d90] ;  /* 0x003d900001117983 */ /* 0x004ea80000300800 */
[----:B------:R0:W-:Y:S04]  /*4c720*/  STS [R18+0x26800], R23 ;  /* 0x0268001712007388 */ /* 0x0001e80000000800 */
[----:B------:R1:W-:Y:S04]  /*4c730*/  STS [R18+0x26080], R20 ;  /* 0x0260801412007388 */ /* 0x0003e80000000800 */
[----:B------:R3:W-:Y:S04]  /*4c740*/  STS [R18+0x26880], R11 ;  /* 0x0268800b12007388 */ /* 0x0007e80000000800 */
[----:B0-----:R-:W2:Y:S04]  /*4c750*/  LDL.LU R23, [R1+0x504] ;  /* 0x0005040001177983 */ /* 0x001ea80000300800 */
[----:B-1----:R-:W2:Y:S04]  /*4c760*/  LDL.LU R20, [R1+0x508] ;  /* 0x0005080001147983 */ /* 0x002ea80000300800 */
[----:B---3--:R-:W3:Y:S04]  /*4c770*/  LDL.LU R11, [R1+0x518] ;  /* 0x00051800010b7983 */ /* 0x008ee80000300800 */
[----:B------:R0:W-:Y:S04]  /*4c780*/  STS [R18+0x27000], R8 ;  /* 0x0270000812007388 */ /* 0x0001e80000000800 */
[----:B------:R1:W-:Y:S04]  /*4c790*/  STS [R18+0x27800], R7 ;  /* 0x0278000712007388 */ /* 0x0003e80000000800 */
[----:B------:R1:W-:Y:S04]  /*4c7a0*/  STS [R18+0x27080], R4 ;  /* 0x0270800412007388 */ /* 0x0003e80000000800 */
[----:B0-----:R-:W2:Y:S04]  /*4c7b0*/  LDL.LU R8, [R1+0x520] ;  /* 0x0005200001087983 */ /* 0x001ea80000300800 */
[----:B-1----:R-:W2:Y:S04]  /*4c7c0*/  LDL.LU R7, [R1+0x530] ;  /* 0x0005300001077983 */ /* 0x002ea80000300800 */
[----:B------:R-:W2:Y:S04]  /*4c7d0*/  LDL.LU R4, [R1+0x538] ;  /* 0x0005380001047983 */ /* 0x000ea80000300800 */
[----:B------:R0:W-:Y:S04]  /*4c7e0*/  STS [R18+0x27880], R3 ;  /* 0x0278800312007388 */ /* 0x0001e80000000800 */
[----:B------:R1:W-:Y:S04]  /*4c7f0*/  STS [R12+0x20000], R19 ;  /* 0x020000130c007388 */ /* 0x0003e80000000800 */
[----:B0-----:R-:W2:Y:S04]  /*4c800*/  LDL.LU R18, [R1+0x3d8c] ;  /* 0x003d8c0001127983 */ /* 0x001ea80000300800 */
[----:B------:R-:W2:Y:S04]  /*4c810*/  LDL.LU R3, [R1+0x548] ;  /* 0x0005480001037983 */ /* 0x000ea80000300800 */
[----:B-1----:R-:W3:Y:S04]  /*4c820*/  LDL.LU R19, [R1+0x3d88] ;  /* 0x003d880001137983 */ /* 0x002ee80000300800 */
        /* <DEDUP_REMOVED lines=8> */
[----:B--2---:R-:W-:Y:S04]  /*4c8b0*/  STS [R12+0x21800], R3 ;  /* 0x021800030c007388 */ /* 0x004fe80000000800 */
[----:B------:R-:W-:Y:S04]  /*4c8c0*/  STS [R12+0x21080], R4 ;  /* 0x021080040c007388 */ /* 0x000fe80000000800 */
[----:B------:R-:W-:Y:S04]  /*4c8d0*/  STS [R12+0x21880], R7 ;  /* 0x021880070c007388 */ /* 0x000fe80000000800 */
[----:B------:R0:W-:Y:S04]  /*4c8e0*/  STS [R12+0x22000], R8 ;  /* 0x022000080c007388 */ /* 0x0001e80000000800 */
[----:B---3--:R-:W-:Y:S04]  /*4c8f0*/  STS [R12+0x22800], R11 ;  /* 0x0228000b0c007388 */ /* 0x008fe80000000800 */
[----:B------:R-:W-:Y:S04]  /*4c900*/  STS [R12+0x22080], R20 ;  /* 0x022080140c007388 */ /* 0x000fe80000000800 */
[----:B------:R-:W-:Y:S04]  /*4c910*/  STS [R12+0x22880], R23 ;  /* 0x022880170c007388 */ /* 0x000fe80000000800 */
[----:B------:R-:W-:Y:S04]  /*4c920*/  STS [R12+0x23000], R29 ;  /* 0x0230001d0c007388 */ /* 0x000fe80000000800 */
[----:B----4-:R-:W-:Y:S04]  /*4c930*/  STS [R12+0x23800], R27 ;  /* 0x0238001b0c007388 */ /* 0x010fe80000000800 */
[----:B------:R-:W-:Y:S04]  /*4c940*/  STS [R12+0x23080], R26 ;  /* 0x0230801a0c007388 */ /* 0x000fe80000000800 */
[----:B------:R-:W-:Y:S04]  /*4c950*/  STS [R12+0x23880], R25 ;  /* 0x023880190c007388 */ /* 0x000fe80000000800 */
[----:B------:R-:W-:Y:S04]  /*4c960*/  STS [R12+0x24000], R24 ;  /* 0x024000180c007388 */ /* 0x000fe80000000800 */
[----:B------:R-:W-:Y:S04]  /*4c970*/  STS [R12+0x24800], R19 ;  /* 0x024800130c007388 */ /* 0x000fe80000000800 */
[----:B------:R-:W-:Y:S04]  /*4c980*/  STS [R12+0x24080], R18 ;  /* 0x024080120c007388 */ /* 0x000fe80000000800 */
[----:B------:R-:W-:Y:S04]  /*4c990*/  STS [R12+0x24880], R17 ;  /* 0x024880110c007388 */ /* 0x000fe80000000800 */
[----:B------:R1:W-:Y:S04]  /*4c9a0*/  STS [R12+0x25000], R16 ;  /* 0x025000100c007388 */ /* 0x0003e80000000800 */
[----:B0-----:R-:W2:Y:S04]  /*4c9b0*/  LDL R8, [R1+0x674] ;  /* 0x0006740001087983 */ /* 0x001ea80000100800 */
[----:B-1----:R-:W3:Y:S04]  /*4c9c0*/  LDL.LU R16, [R1+0x2b0] ;  /* 0x0002b00001107983 */ /* 0x002ee80000300800 */
[----:B------:R-:W3:Y:S04]  /*4c9d0*/  LDL.LU R17, [R1+0x2b4] ;  /* 0x0002b40001117983 */ /* 0x000ee80000300800 */
[----:B------:R-:W4:Y:S04]  /*4c9e0*/  LDL.LU R18, [R1+0x2b8] ;  /* 0x0002b80001127983 */ /* 0x000f280000300800 */
[----:B------:R-:W4:Y:S04]  /*4c9f0*/  LDL.LU R19, [R1+0x2bc] ;  /* 0x0002bc0001137983 */ /* 0x000f280000300800 */
[----:B------:R-:W-:Y:S04]  /*4ca00*/  STS [R12+0x25800], R15 ;  /* 0x0258000f0c007388 */ /* 0x000fe80000000800 */
        /* <DEDUP_REMOVED lines=8> */
[----:B------:R0:W-:Y:S04]  /*4ca90*/  STS [R12+0x27080], R2 ;  /* 0x027080020c007388 */ /* 0x0001e80000000800 */
[----:B----4-:R-:W-:Y:S04]  /*4caa0*/  STL.64 [R1+0x3d50], R18 ;  /* 0x003d501201007387 */ /* 0x010fe80000100a00 */
[----:B---3--:R-:W-:Y:S04]  /*4cab0*/  STL.64 [R1+0x3d48], R16 ;  /* 0x003d481001007387 */ /* 0x008fe80000100a00 */
[----:B0-----:R-:W3:Y:S04]  /*4cac0*/  LDL R2, [R1+0x670] ;  /* 0x0006700001027983 */ /* 0x001ee80000100800 */
[----:B------:R-:W-:Y:S04]  /*4cad0*/  STS [R12+0x27880], R0 ;  /* 0x027880000c007388 */ /* 0x000fe80000000800 */
[----:B------:R-:W-:Y:S06]  /*4cae0*/  BAR.SYNC.DEFER_BLOCKING 0x0 ;  /* 0x0000000000007b1d */ /* 0x000fec0000010000 */
[----:B--2---:R-:W0:Y:S04]  /*4caf0*/  LDSM.16.M88.4 R4, [R8+0x12000] ;  /* 0x012000000804783b */ /* 0x004e280000000200 */
[----:B------:R-:W-:Y:S04]  /*4cb00*/  LDSM.16.M88.4 R16, [R8+0x10000] ;  /* 0x010000000810783b */ /* 0x000fe80000000200 */
[----:B------:R-:W-:Y:S01]  /*4cb10*/  LDSM.16.M88.4 R12, [R8+0x14000] ;  /* 0x01400000080c783b */ /* 0x000fe20000000200 */
[----:B0-----:R-:W-:Y:S01]  /*4cb20*/  MOV R27, R4 ;  /* 0x00000004001b7202 */ /* 0x001fe20000000f00 */
[----:B------:R-:W-:-:S02]  /*4cb30*/  IMAD.MOV.U32 R24, RZ, RZ, R5 ;  /* 0x000000ffff187224 */ /* 0x000fc400078e0005 */
[----:B---3--:R-:W0:Y:S04]  /*4cb40*/  LDSM.16.M88.4 R20, [R2+0x20000] ;  /* 0x020000000214783b */ /* 0x008e280000000200 */
[----:B0-----:R-:W-:Y:S04]  /*4cb50*/  STL.64 [R1+0x3d70], R22 ;  /* 0x003d701601007387 */ /* 0x001fe80000100a00 */
[----:B------:R-:W-:Y:S04]  /*4cb60*/  STL.64 [R1+0x3d68], R20 ;  /* 0x003d681401007387 */ /* 0x000fe80000100a00 */
[----:B------:R-:W-:Y:S04]  /*4cb70*/  STL.64 [R1+0x10], R4 ;  /* 0x0000100401007387 */ /* 0x000fe80000100a00 */
[----:B------:R-:W-:Y:S04]  /*4cb80*/  STL.64 [R1+0x18], R6 ;  /* 0x0000180601007387 */ /* 0x000fe80000100a00 */
[----:B------:R-:W0:Y:S04]  /*4cb90*/  LDSM.16.M88.4 R4, [R8+0x16000] ;  /* 0x016000000804783b */ /* 0x000e280000000200 */
[----:B------:R-:W1:Y:S04]  /*4cba0*/  LDSM.16.M88.4 R20, [R8+0x18000] ;  /* 0x018000000814783b */ /* 0x000e680000000200 */
[----:B0-----:R-:W-:Y:S04]  /*4cbb0*/  STL.64 [R1+0x3d60], R6 ;  /* 0x003d600601007387 */ /* 0x001fe80000100a00 */
[----:B------:R0:W-:Y:S01]  /*4cbc0*/  STL.64 [R1+0x3d58], R4 ;  /* 0x003d580401007387 */ /* 0x0001e20000100a00 */
[----:B-1----:R-:W-:-:S02]  /*4cbd0*/  MOV R26, R20 ;  /* 0x00000014001a7202 */ /* 0x002fc40000000f00 */
[----:B------:R-:W-:Y:S01]  /*4cbe0*/  MOV R25, R21 ;  /* 0x0000001500197202 */ /* 0x000fe20000000f00 */
[----:B0-----:R-:W2:Y:S04]  /*4cbf0*/  LDL.LU R4, [R1+0x2c0] ;  /* 0x0002c00001047983 */ /* 0x001ea80000300800 */
[----:B------:R-:W2:Y:S04]  /*4cc00*/  LDL.LU R5, [R1+0x2c4] ;  /* 0x0002c40001057983 */ /* 0x000ea80000300800 */
[----:B------:R-:W2:Y:S04]  /*4cc10*/  LDL.LU R6, [R1+0x2c8] ;  /* 0x0002c80001067983 */ /* 0x000ea80000300800 */
[----:B------:R-:W2:Y:S04]  /*4cc20*/  LDL.LU R7, [R1+0x2cc] ;  /* 0x0002cc0001077983 */ /* 0x000ea80000300800 */
[----:B------:R-:W-:Y:S04]  /*4cc30*/  STL.64 [R1+0x20], R16 ;  /* 0x0000201001007387 */ /* 0x000fe80000100a00 */
[----:B------:R-:W-:Y:S04]  /*4cc40*/  STL.64 [R1+0x28], R18 ;  /* 0x0000281201007387 */ /* 0x000fe80000100a00 */
[----:B------:R-:W-:Y:S04]  /*4cc50*/  STL.64 [R1+0x30], R20 ;  /* 0x0000301401007387 */ /* 0x000fe80000100a00 */
[----:B------:R-:W-:Y:S04]  /*4cc60*/  STL.64 [R1+0x38], R22 ;  /* 0x0000381601007387 */ /* 0x000fe80000100a00 */
[----:B------:R-:W0:Y:S04]  /*4cc70*/  LDSM.16.M88.4 R20, [R8+0x1a000] ;  /* 0x01a000000814783b */ /* 0x000e280000000200 */
[----:B------:R-:W-:Y:S04]  /*4cc80*/  STL.64 [R1], R12 ;  /* 0x0000000c01007387 */ /* 0x000fe80000100a00 */
[----:B------:R1:W-:Y:S04]  /*4cc90*/  STL.64 [R1+0x8], R14 ;  /* 0x0000080e01007387 */ /* 0x0003e80000100a00 */
[----:B0-----:R-:W-:Y:S01]  /*4cca0*/  STL.64 [R1+0x50], R20 ;  /* 0x0000501401007387 */ /* 0x001fe20000100a00 */
[----:B-1----:R-:W-:Y:S01]  /*4ccb0*/  IMAD.MOV.U32 R14, RZ, RZ, R20 ;  /* 0x000000ffff0e7224 */ /* 0x002fe200078e0014 */
[----:B------:R-:W-:-:S02]  /*4ccc0*/  MOV R3, R21 ;  /* 0x0000001500037202 */ /* 0x000fc40000000f00 */
[----:B------:R-:W-:Y:S04]  /*4ccd0*/  STL.64 [R1+0x58], R22 ;  /* 0x0000581601007387 */ /* 0x000fe80000100a00 */
[----:B------:R-:W0:Y:S04]  /*4cce0*/  LDSM.16.M88.4 R20, [R8+0x1c000] ;  /* 0x01c000000814783b */ /* 0x000e280000000200 */
[----:B------:R-:W1:Y:S04]  /*4ccf0*/  LDSM.16.M88.4 R8, [R8+0x1e000] ;  /* 0x01e000000808783b */ /* 0x000e680000000200 */
[----:B0-----:R-:W-:Y:S04]  /*4cd00*/  STL.64 [R1+0x60], R20 ;  /* 0x0000601401007387 */ /* 0x001fe80000100a00 */
[----:B------:R0:W-:Y:S04]  /*4cd10*/  STL.64 [R1+0x68], R22 ;  /* 0x0000681601007387 */ /* 0x0001e80000100a00 */
[----:B0-----:R-:W2:Y:S04]  /*4cd20*/  LDL.LU.64 R22, [R1+0x3d70] ;  /* 0x003d700001167983 */ /* 0x001ea80000300a00 */
[----:B------:R-:W2:Y:S01]  /*4cd30*/  LDL.LU.64 R20, [R1+0x3d68] ;  /* 0x003d680001147983 */ /* 0x000ea20000300a00 */
[----:B-1----:R-:W-:Y:S01]  /*4cd40*/  MOV R29, R8 ;  /* 0x00000008001d7202 */ /* 0x002fe20000000f00 */
[----:B------:R-:W-:-:S02]  /*4cd50*/  IMAD.MOV.U32 R0, RZ, RZ, R9 ;  /* 0x000000ffff007224 */ /* 0x000fc400078e0009 */
[----:B------:R-:W-:Y:S04]  /*4cd60*/  STL.64 [R1+0x70], R8 ;  /* 0x0000700801007387 */ /* 0x000fe80000100a00 */
[----:B------:R-:W-:Y:S04]  /*4cd70*/  STL.64 [R1+0x78], R10 ;  /* 0x0000780a01007387 */ /* 0x000fe80000100a00 */
[----:B------:R-:W0:Y:S04]  /*4cd80*/  LDSM.16.M88.4 R8, [R2+0x21000] ;  /* 0x021000000208783b */ /* 0x000e280000000200 */
[----:B0-----:R-:W-:Y:S04]  /*4cd90*/  STL.64 [R1+0x3cf0], R10 ;  /* 0x003cf00a01007387 */ /* 0x001fe80000100a00 */
[----:B------:R-:W-:Y:S01]  /*4cda0*/  STL.64 [R1+0x3ce8], R8 ;  /* 0x003ce80801007387 */ /* 0x000fe20000100a00 */
[----:B--2---:R-:W-:Y:S03]  /*4cdb0*/  HMMA.16816.F32.BF16 R16, R20, R16, R4 ;  /* 0x000000101410723c */ /* 0x004fe60000041804 */
[----:B------:R-:W2:Y:S04]  /*4cdc0*/  LDL.LU.64 R6, [R1+0x3d60] ;  /* 0x003d600001067983 */ /* 0x000ea80000300a00 */
[----:B------:R-:W3:Y:S11]  /*4cdd0*/  LDL.LU.64 R4, [R1+0x3d58] ;  /* 0x003d580001047983 */ /* 0x000ef60000300a00 */
[----:B------:R-:W-:Y:S05]  /*4cde0*/  @!UPT UIADD3 URZ, URZ, URZ, URZ ;  /* 0x0000003f3f3ff290 */ /* 0x000fea000fffe03f */
[----:B------:R-:W-:Y:S04]  /*4cdf0*/  STL.64 [R1+0x4c0], R16 ;  /* 0x0004c01001007387 */ /* 0x000fe80000100a00 */
[----:B------:R0:W-:Y:S04]  /*4ce00*/  STL.64 [R1+0x4c8], R18 ;  /* 0x0004c81201007387 */ /* 0x0001e80000100a00 */
[----:B0-----:R-:W4:Y:S04]  /*4ce10*/  LDL.LU.64 R18, [R1+0x3d50] ;  /* 0x003d500001127983 */ /* 0x001f280000300a00 */
[----:B------:R-:W4:Y:S01]  /*4ce20*/  LDL.LU.64 R16, [R1+0x3d48] ;  /* 0x003d480001107983 */ /* 0x000f220000300a00 */
[----:B------:R-:W-:-:S02]  /*4ce30*/  MOV R8, R27 ;  /* 0x0000001b00087202 */ /* 0x000fc40000000f00 */
[----:B------:R-:W-:-:S07]  /*4ce40*/  MOV R9, R24 ;  /* 0x0000001800097202 */ /* 0x000fce0000000f00 */
[----:B----4-:R-:W-:Y:S01]  /*4ce50*/  HMMA.16816.F32.BF16 R8, R20, R8, R16 ;  /* 0x000000081408723c */ /* 0x010fe20000041810 */
[----:B------:R-:W4:Y:S04]  /*4ce60*/  LDL.LU.64 R18, [R1+0x3d40] ;  /* 0x003d400001127983 */ /* 0x000f280000300a00 */
[----:B------:R-:W2:Y:S11]  /*4ce70*/  LDL.LU.64 R16, [R1+0x3d38] ;  /* 0x003d380001107983 */ /* 0x000eb60000300a00 */
[----:B------:R-:W-:Y:S07]  /*4ce80*/  @!UPT UIADD3 URZ, URZ, URZ, URZ ;  /* 0x0000003f3f3ff290 */ /* 0x000fee000fffe03f */
[----:B------:R0:W-:Y:S04]  /*4ce90*/  STL.64 [R1+0x4b0], R8 ;  /* 0x0004b00801007387 */ /* 0x0001e80000100a00 */
[----:B------:R2:W-:Y:S04]  /*4cea0*/  STL.64 [R1+0x4b8], R10 ;  /* 0x0004b80a01007387 */ /* 0x0005e80000100a00 */
[----:B0-----:R-:W3:Y:S04]  /*4ceb0*/  LDL.LU R8, [R1+0x310] ;  /* 0x0003100001087983 */ /* 0x001ee80000300800 */
[----:B------:R-:W3:Y:S01]  /*4cec0*/  LDL.LU R9, [R1+0x314] ;  /* 0x0003140001097983 */ /* 0x000ee20000300800 */
[----:B--2---:R-:W-:Y:S01]  /*4ced0*/  IMAD.MOV.U32 R10, RZ, RZ, R17 ;  /* 0x000000ffff0a7224 */ /* 0x004fe200078e0011 */
[----:B------:R-:W-:-:S02]  /*4cee0*/  MOV R11, R16 ;  /* 0x00000010000b7202 */ /* 0x000fc40000000f00 */
[----:B------:R-:W4:Y:S04]  /*4cef0*/  LDL.LU R17, [R1+0x3d34] ;  /* 0x003d340001117983 */ /* 0x000f280000300800 */
[----:B------:R-:W4:Y:S04]  /*4cf00*/  LDL.LU R16, [R1+0x3d30] ;  /* 0x003d300001107983 */ /* 0x000f280000300800 */
[----:B------:R-:W-:Y:S04]  /*4cf10*/  STL.64 [R1+0x3d00], R10 ;  /* 0x003d000a01007387 */ /* 0x000fe80000100a00 */
[----:B---3--:R0:W-:Y:S04]  /*4cf20*/  STL.64 [R1+0x3cf8], R8 ;  /* 0x003cf80801007387 */ /* 0x0081e80000100a00 */
[----:B0-----:R-:W2:Y:S01]  /*4cf30*/  LDL.64 R8, [R1+0x60] ;  /* 0x0000600001087983 */ /* 0x001ea20000100a00 */
[----:B------:R-:W-:Y:S01]  /*4cf40*/  MOV R24, R12 ;  /* 0x0000000c00187202 */ /* 0x000fe20000000f00 */
[----:B----4-:R-:W-:Y:S02]  /*4cf50*/  HMMA.16816.F32.BF16 R16, R20, R12, R16 ;  /* 0x0000000c1410723c */ /* 0x010fe40000041810 */
[----:B--2---:R0:W-:Y:S02]  /*4cf60*/  STL.64 [R1+0x3d08], R8 ;  /* 0x003d080801007387 */ /* 0x0041e40000100a00 */
[----:B0-----:R-:W-:Y:S01]  /*4cf70*/  MOV R8, R14 ;  /* 0x0000000e00087202 */ /* 0x001fe20000000f00 */
[----:B------:R-:W-:-:S05]  /*4cf80*/  IMAD.MOV.U32 R9, RZ, RZ, R3 ;  /* 0x000000ffff097224 */ /* 0x000fca00078e0003 */
[----:B------:R0:W-:Y:S01]  /*4cf90*/  STL.64 [R1+0x3d18], R8 ;  /* 0x003d180801007387 */ /* 0x0001e20000100a00 */
[----:B------:R-:W-:-:S03]  /*4cfa0*/  MOV R3, R13 ;  /* 0x0000000d00037202 */ /* 0x000fc60000000f00 */
[----:B0-----:R-:W2:Y:S04]  /*4cfb0*/  LDL.LU R8, [R1+0x2e0] ;  /* 0x0002e00001087983 */ /* 0x001ea80000300800 */
[----:B------:R-:W2:Y:S04]  /*4cfc0*/  LDL.LU R9, [R1+0x2e4] ;  /* 0x0002e40001097983 */ /* 0x000ea80000300800 */
[----:B------:R-:W2:Y:S04]  /*4cfd0*/  LDL.LU R10, [R1+0x2e8] ;  /* 0x0002e800010a7983 */ /* 0x000ea80000300800 */
[----:B------:R-:W2:Y:S04]  /*4cfe0*/  LDL.LU R11, [R1+0x2ec] ;  /* 0x0002ec00010b7983 */ /* 0x000ea80000300800 */
[----:B------:R0:W-:Y:S04]  /*4cff0*/  STL.64 [R1+0x4a0], R16 ;  /* 0x0004a01001007387 */ /* 0x0001e80000100a00 */
[----:B------:R-:W-:Y:S04]  /*4d000*/  STL.64 [R1+0x4a8], R18 ;  /* 0x0004a81201007387 */ /* 0x000fe80000100a00 */
[----:B------:R-:W3:Y:S04]  /*4d010*/  LDL.LU.64 R14, [R1+0x3d28] ;  /* 0x003d2800010e7983 */ /* 0x000ee80000300a00 */
[----:B------:R-:W3:Y:S01]  /*4d020*/  LDL.LU.64 R12, [R1+0x3d20] ;  /* 0x003d2000010c7983 */ /* 0x000ee20000300a00 */
[----:B0-----:R-:W-:-:S03]  /*4d030*/  MOV R17, R25 ;  /* 0x0000001900117202 */ /* 0x001fc60000000f00 */
[----:B------:R0:W-:Y:S04]  /*4d040*/  STL [R1+0x3cd0], R24 ;  /* 0x003cd01801007387 */ /* 0x0001e80000100800 */
[----:B0-----:R-:W4:Y:S01]  /*4d050*/  LDL.64 R24, [R1+0x20] ;  /* 0x0000200001187983 */ /* 0x001f220000100a00 */
[----:B------:R-:W-:Y:S01]  /*4d060*/  IMAD.MOV.U32 R16, RZ, RZ, R26 ;  /* 0x000000ffff107224 */ /* 0x000fe200078e001a */
[C---:B---3--:R-:W-:Y:S02]  /*4d070*/  HMMA.16816.F32.BF16 R12, R20.reuse, R4, R12 ;  /* 0x00000004140c723c */ /* 0x048fe4000004180c */
[----:B----4-:R0:W-:Y:S04]  /*4d080*/  STL.64 [R1+0x3d10], R24 ;  /* 0x003d101801007387 */ /* 0x0101e80000100a00 */
[----:B0-----:R-:W3:Y:S04]  /*4d090*/  LDL.LU R24, [R1+0x330] ;  /* 0x0003300001187983 */ /* 0x001ee80000300800 */
[----:B------:R-:W3:Y:S04]  /*4d0a0*/  LDL.LU R25, [R1+0x334] ;  /* 0x0003340001197983 */ /* 0x000ee80000300800 */
[----:B------:R-:W3:Y:S04]  /*4d0b0*/  LDL.LU R26, [R1+0x338] ;  /* 0x00033800011a7983 */ /* 0x000ee80000300800 */
[----:B------:R-:W3:Y:S04]  /*4d0c0*/  LDL.LU R27, [R1+0x33c] ;  /* 0x00033c00011b7983 */ /* 0x000ee80000300800 */
[----:B------:R-:W-:Y:S04]  /*4d0d0*/  STL.64 [R1+0x3cb8], R6 ;  /* 0x003cb80601007387 */ /* 0x000fe80000100a00 */
[----:B------:R0:W-:Y:S04]  /*4d0e0*/  STL.64 [R1+0x3cb0], R4 ;  /* 0x003cb00401007387 */ /* 0x0001e80000100a00 */
[----:B------:R-:W-:Y:S04]  /*4d0f0*/  STL.64 [R1+0x490], R12 ;  /* 0x0004900c01007387 */ /* 0x000fe80000100a00 */
[----:B------:R-:W-:Y:S04]  /*4d100*/  STL.64 [R1+0x498], R14 ;  /* 0x0004980e01007387 */ /* 0x000fe80000100a00 */
[----:B------:R-:W1:Y:S04]  /*4d110*/  LDSM.16.M88.4 R12, [R2+0x22000] ;  /* 0x02200000020c783b */ /* 0x000e680000000200 */
[----:B0-----:R-:W4:Y:S04]  /*4d120*/  LDL.LU R4, [R1+0x320] ;  /* 0x0003200001047983 */ /* 0x001f280000300800 */
[----:B------:R-:W4:Y:S04]  /*4d130*/  LDL.LU R5, [R1+0x324] ;  /* 0x0003240001057983 */ /* 0x000f280000300800 */
[----:B------:R-:W4:Y:S04]  /*4d140*/  LDL.LU R6, [R1+0x328] ;  /* 0x0003280001067983 */ /* 0x000f280000300800 */
[----:B------:R-:W4:Y:S04]  /*4d150*/  LDL.LU R7, [R1+0x32c] ;  /* 0x00032c0001077983 */ /* 0x000f280000300800 */
[----:B-1----:R-:W-:Y:S04]  /*4d160*/  STL.64 [R1+0x3c70], R14 ;  /* 0x003c700e01007387 */ /* 0x002fe80000100a00 */
[----:B------:R0:W-:Y:S04]  /*4d170*/  STL.64 [R1+0x3c68], R12 ;  /* 0x003c680c01007387 */ /* 0x0001e80000100a00 */
[----:B0-----:R-:W3:Y:S04]  /*4d180*/  LDL.LU R12, [R1+0x210] ;  /* 0x00021000010c7983 */ /* 0x001ee80000300800 */
[----:B------:R-:W3:Y:S04]  /*4d190*/  LDL.LU R13, [R1+0x214] ;  /* 0x00021400010d7983 */ /* 0x000ee80000300800 */
[----:B------:R-:W3:Y:S04]  /*4d1a0*/  LDL.LU R14, [R1+0x218] ;  /* 0x00021800010e7983 */ /* 0x000ee80000300800 */
[----:B------:R-:W3:Y:S01]  /*4d1b0*/  LDL.LU R15, [R1+0x21c] ;  /* 0x00021c00010f7983 */ /* 0x000ee20000300800 */
[C---:B--2---:R-:W-:Y:S03]  /*4d1c0*/  HMMA.16816.F32.BF16 R16, R20.reuse, R16, R8 ;  /* 0x000000101410723c */ /* 0x044fe60000041808 */
[----:B---3--:R-:W-:Y:S04]  /*4d1d0*/  STL.64 [R1+0x3ce0], R14 ;  /* 0x003ce00e01007387 */ /* 0x008fe80000100a00 */
[----:B------:R0:W-:Y:S04]  /*4d1e0*/  STL.64 [R1+0x3cd8], R12 ;  /* 0x003cd80c01007387 */ /* 0x0001e80000100a00 */
[----:B0-----:R-:W2:Y:S04]  /*4d1f0*/  LDL.LU R12, [R1+0x220] ;  /* 0x00022000010c7983 */ /* 0x001ea80000300800 */
[----:B------:R-:W2:Y:S04]  /*4d200*/  LDL.LU R13, [R1+0x224] ;  /* 0x00022400010d7983 */ /* 0x000ea80000300800 */
[----:B------:R-:W2:Y:S04]  /*4d210*/  LDL.LU R14, [R1+0x228] ;  /* 0x00022800010e7983 */ /* 0x000ea80000300800 */
[----:B------:R-:W2:Y:S04]  /*4d220*/  LDL.LU R15, [R1+0x22c] ;  /* 0x00022c00010f7983 */ /* 0x000ea80000300800 */
[----:B------:R-:W3:Y:S04]  /*4d230*/  LDL.LU.64 R8, [R1+0x3d18] ;  /* 0x003d180001087983 */ /* 0x000ee80000300a00 */
[----:B------:R-:W-:Y:S04]  /*4d240*/  STL.64 [R1+0x480], R16 ;  /* 0x0004801001007387 */ /* 0x000fe80000100a00 */
[----:B------:R-:W-:Y:S04]  /*4d250*/  STL.64 [R1+0x488], R18 ;  /* 0x0004881201007387 */ /* 0x000fe80000100a00 */
[----:B------:R-:W0:Y:S04]  /*4d260*/  LDSM.16.M88.4 R16, [R2+0x23000] ;  /* 0x023000000210783b */ /* 0x000e280000000200 */
[----:B0-----:R-:W-:Y:S04]  /*4d270*/  STL.64 [R1+0x3c08], R18 ;  /* 0x003c081201007387 */ /* 0x001fe80000100a00 */
[----:B------:R-:W-:Y:S01]  /*4d280*/  STL.64 [R1+0x3c00], R16 ;  /* 0x003c001001007387 */ /* 0x000fe20000100a00 */
[C---:B---3--:R-:W-:Y:S03]  /*4d290*/  HMMA.16816.F32.BF16 R8, R20.reuse, R8, R24 ;  /* 0x000000081408723c */ /* 0x048fe60000041818 */
[----:B------:R-:W3:Y:S11]  /*4d2a0*/  LDL.LU.64 R24, [R1+0x3d10] ;  /* 0x003d100001187983 */ /* 0x000ef60000300a00 */
[----:B------:R-:W-:Y:S09]  /*4d2b0*/  @!UPT UIADD3 URZ, URZ, URZ, URZ ;  /* 0x0000003f3f3ff290 */ /* 0x000ff2000fffe03f */
[----:B------:R0:W-:Y:S04]  /*4d2c0*/  STL.64 [R1+0x470], R8 ;  /* 0x0004700801007387 */ /* 0x0001e80000100a00 */
[----:B------:R1:W-:Y:S04]  /*4d2d0*/  STL.64 [R1+0x478], R10 ;  /* 0x0004780a01007387 */ /* 0x0003e80000100a00 */
[----:B0-----:R-:W4:Y:S02]  /*4d2e0*/  LDL.LU.64 R8, [R1+0x3d08] ;  /* 0x003d080001087983 */ /* 0x001f240000300a00 */
[----:B----4-:R-:W-:Y:S11]  /*4d2f0*/  HMMA.16816.F32.BF16 R4, R20, R8, R4 ;  /* 0x000000081404723c */ /* 0x010ff60000041804 */
[----:B------:R-:W-:Y:S11]  /*4d300*/  @!UPT UIADD3 URZ, URZ, URZ, URZ ;  /* 0x0000003f3f3ff290 */ /* 0x000ff6000fffe03f */
[----:B------:R-:W-:Y:S01]  /*4d310*/  @!UPT UIADD3 URZ, URZ, URZ, URZ ;  /* 0x0000003f3f3ff290 */ /* 0x000fe2000fffe03f */
[----:B------:R-:W-:Y:S04]  /*4d320*/  STL.64 [R1+0x460], R4 ;  /* 0x0004600401007387 */ /* 0x000fe80000100a00 */
[----:B------:R0:W-:Y:S04]  /*4d330*/  STL.64 [R1+0x468], R6 ;  /* 0x0004680601007387 */ /* 0x0001e80000100a00 */
[----:B-1----:R-:W4:Y:S01]  /*4d340*/  LDL.LU.64 R10, [R1+0x3d00] ;  /* 0x003d0000010a7983 */ /* 0x002f220000300a00 */
[----:B0-----:R-:W-:Y:S02]  /*4d350*/  MOV R7, R8 ;  /* 0x0000000800077202 */ /* 0x001fe40000000f00 */
[----:B------:R-:W-:-:S02]  /*4d360*/  MOV R6, R9 ;  /* 0x0000000900067202 */ /* 0x000fc40000000f00 */
[----:B------:R-:W4:Y:S01]  /*4d370*/  LDL.LU.64 R8, [R1+0x3cf8] ;  /* 0x003cf80001087983 */ /* 0x000f220000300a00 */
[----:B------:R-:W-:Y:S01]  /*4d380*/  MOV R16, R29 ;  /* 0x0000001d00107202 */ /* 0x000fe20000000f00 */
[----:B------:R-:W-:-:S07]  /*4d390*/  IMAD.MOV.U32 R17, RZ, RZ, R0 ;  /* 0x000000ffff117224 */ /* 0x000fce00078e0000 */
[----:B----4-:R-:W-:Y:S01]  /*4d3a0*/  HMMA.16816.F32.BF16 R20, R20, R16, R8 ;  /* 0x000000101414723c */ /* 0x010fe20000041808 */
[----:B------:R-:W2:Y:S04]  /*4d3b0*/  LDL.LU.64 R10, [R1+0x3cf0] ;  /* 0x003cf000010a7983 */ /* 0x000ea80000300a00 */
[----:B------:R-:W2:Y:S01]  /*4d3c0*/  LDL.LU.64 R8, [R1+0x3ce8] ;  /* 0x003ce80001087983 */ /* 0x000ea20000300a00 */
[----:B---3--:R-:W-:Y:S11]  /*4d3d0*/  IMAD.MOV.U32 R18, RZ, RZ, R24 ;  /* 0x000000ffff127224 */ /* 0x008ff600078e0018 */
[----:B------:R-:W-:Y:S06]  /*4d3e0*/  @!UPT UIADD3 URZ, URZ, URZ, URZ ;  /* 0x0000003f3f3ff290 */ /* 0x000fec000fffe03f */
[----:B------:R0:W-:Y:S04]  /*4d3f0*/  STL.64 [R1+0x450], R20 ;  /* 0x0004501401007387 */ /* 0x0001e80000100a00 */
[----:B------:R-:W-:Y:S04]  /*4d400*/  STL.64 [R1+0x458], R22 ;  /* 0x0004581601007387 */ /* 0x000fe80000100a00 */
[----:B0-----:R-:W3:Y:S01]  /*4d410*/  LDL.64 R20, [R1+0x10] ;  /* 0x0000100001147983 */ /* 0x001ee20000100a00 */
[----:B--2---:R-:W-:Y:S11]  /*4d420*/  HMMA.16816.F32.BF16 R12, R8, R24, R12 ;  /* 0x00000018080c723c */ /* 0x004ff6000004180c */
[----:B------:R-:W-:Y:S11]  /*4d430*/  @!UPT UIADD3 URZ, URZ, URZ, URZ ;  /* 0x0000003f3f3ff290 */ /* 0x000ff6000fffe03f */
[----:B------:R-:W-:Y:S01]  /*4d440*/  @!UPT UIADD3 URZ, URZ, URZ, URZ ;  /* 0x0000003f3f3ff290 */ /* 0x000fe2000fffe03f */
[----:B------:R-:W-:Y:S04]  /*4d450*/  STL.64 [R1+0x440], R12 ;  /* 0x0004400c01007387 */ /* 0x000fe80000100a00 */
[----:B------:R0:W-:Y:S04]  /*4d460*/  STL.64 [R1+0x448], R14 ;  /* 0x0004480e01007387 */ /* 0x0001e80000100a00 */
[----:B0-----:R-:W3:Y:S04]  /*4d470*/  LDL.LU.64 R14, [R1+0x3ce0] ;  /* 0x003ce000010e7983 */ /* 0x001ee80000300a00 */
[----:B------:R-:W3:Y:S04]  /*4d480*/  LDL.LU.64 R12, [R1+0x3cd8] ;  /* 0x003cd800010c7983 */ /* 0x000ee80000300a00 */
[----:B------:R-:W2:Y:S01]  /*4d490*/  LDL.LU R24, [R1+0x3cd0] ;  /* 0x003cd00001187983 */ /* 0x000ea20000300800 */
[----:B------:R-:W-:-:S02]  /*4d4a0*/  MOV R0, R25 ;  /* 0x0000001900007202 */ /* 0x000fc40000000f00 */
[----:B--2---:R-:W-:Y:S02]  /*4d4b0*/  MOV R4, R24 ;  /* 0x0000001800047202 */ /* 0x004fe40000000f00 */
[----:B------:R-:W2:Y:S04]  /*4d4c0*/  LDL.LU R24, [R1+0x40] ;  /* 0x0000400001187983 */ /* 0x000ea80000300800 */
[----:B------:R-:W2:Y:S04]  /*4d4d0*/  LDL.LU R25, [R1+0x44] ;  /* 0x0000440001197983 */ /* 0x000ea80000300800 */
[----:B------:R-:W4:Y:S04]  /*4d4e0*/  LDL.LU R26, [R1+0x48] ;  /* 0x00004800011a7983 */ /* 0x000f280000300800 */
[----:B------:R-:W4:Y:S01]  /*4d4f0*/  LDL.LU R27, [R1+0x4c] ;  /* 0x00004c00011b7983 */ /* 0x000f220000300800 */
[----:B---3--:R-:W-:Y:S01]  /*4d500*/  HMMA.16816.F32.BF16 R12, R8, R20, R12 ;  /* 0x00000014080c723c */ /* 0x008fe2000004180c */
[----:B------:R-:W-:Y:S01]  /*4d510*/  MOV R19, R21 ;  /* 0x0000001500137202 */ /* 0x000fe20000000f00 */
[----:B------:R-:W-:Y:S11]  /*4d520*/  IMAD.MOV.U32 R5, RZ, RZ, R3 ;  /* 0x000000ffff057224 */ /* 0x000ff600078e0003 */
[----:B------:R-:W-:Y:S11]  /*4d530*/  @!UPT UIADD3 URZ, URZ, URZ, URZ ;  /* 0x0000003f3f3ff290 */ /* 0x000ff6000fffe03f */
[----:B------:R-:W-:Y:S01]  /*4d540*/  IMAD.MOV.U32 R29, RZ, RZ, R13 ;  /* 0x000000ffff1d7224 */ /* 0x000fe200078e000d */
[----:B------:R-:W-:Y:S01]  /*4d550*/  MOV R3, R15 ;  /* 0x0000000f00037202 */ /* 0x000fe20000000f00 */
[----:B----4-:R-:W-:Y:S04]  /*4d560*/  STL.64 [R1+0x3cc8], R26 ;  /* 0x003cc81a01007387 */ /* 0x010fe80000100a00 */
[----:B--2---:R0:W-:Y:S04]  /*4d570*/  STL.64 [R1+0x3cc0], R24 ;  /* 0x003cc01801007387 */ /* 0x0041e80000100a00 */
[----:B0-----:R-:W2:Y:S04]  /*4d580*/  LDL.LU R24, [R1+0x80] ;  /* 0x0000800001187983 */ /* 0x001ea80000300800 */
[----:B------:R-:W2:Y:S04]  /*4d590*/  LDL.LU R25, [R1+0x84] ;  /* 0x0000840001197983 */ /* 0x000ea80000300800 */
[----:B------:R-:W2:Y:S01]  /*4d5a0*/  LDL.LU R26, [R1+0x88] ;  /* 0x00008800011a7983 */ /* 0x000ea20000300800 */
[----:B------:R-:W-:-:S03]  /*4d5b0*/  MOV R27, R28 ;  /* 0x0000001c001b7202 */ /* 0x000fc60000000f00 */
[----:B------:R0:W-:Y:S01]  /*4d5c0*/  STL [R1+0x430], R12 ;  /* 0x0004300c01007387 */ /* 0x0001e20000100800 */
[----:B------:R-:W-:-:S03]  /*4d5d0*/  MOV R28, R14 ;  /* 0x0000000e001c7202 */ /* 0x000fc60000000f00 */
[----:B------:R-:W-:Y:S04]  /*4d5e0*/  STL.64 [R1+0x3c80], R18 ;  /* 0x003c801201007387 */ /* 0x000fe80000100a00 */
[----:B------:R1:W-:Y:S04]  /*4d5f0*/  STL.64 [R1+0x3c78], R16 ;  /* 0x003c781001007387 */ /* 0x0003e80000100a00 */
[----:B0-----:R-:W3:Y:S04]  /*4d600*/  LDL.LU R12, [R1+0x2f0] ;  /* 0x0002f000010c7983 */ /* 0x001ee80000300800 */
[----:B------:R-:W3:Y:S04]  /*4d610*/  LDL.LU R13, [R1+0x2f4] ;  /* 0x0002f400010d7983 */ /* 0x000ee80000300800 */
[----:B------:R-:W4:Y:S04]  /*4d620*/  LDL.LU R14, [R1+0x2f8] ;  /* 0x0002f800010e7983 */ /* 0x000f280000300800 */
[----:B------:R-:W4:Y:S01]  /*4d630*/  LDL.LU R15, [R1+0x2fc] ;  /* 0x0002fc00010f7983 */ /* 0x000f220000300800 */
[----:B-1----:R-:W-:Y:S01]  /*4d640*/  IMAD.MOV.U32 R16, RZ, RZ, R7 ;  /* 0x000000ffff107224 */ /* 0x002fe200078e0007 */
[----:B------:R-:W-:-:S02]  /*4d650*/  MOV R17, R6 ;  /* 0x0000000600117202 */ /* 0x000fc40000000f00 */
[----:B------:R-:W3:Y:S04]  /*4d660*/  LDL R20, [R1+0x30] ;  /* 0x0000300001147983 */ /* 0x000ee80000100800 */
[----:B------:R-:W3:Y:S01]  /*4d670*/  LDL R21, [R1+0x34] ;  /* 0x0000340001157983 */ /* 0x000ee20000100800 */
[C---:B--2---:R-:W-:Y:S03]  /*4d680*/  HMMA.16816.F32.BF16 R4, R8.reuse, R4, R24 ;  /* 0x000000040804723c */ /* 0x044fe60000041818 */
[----:B----4-:R-:W-:Y:S04]  /*4d690*/  STL.64 [R1+0x3c90], R14 ;  /* 0x003c900e01007387 */ /* 0x010fe80000100a00 */
[----:B---3--:R-:W-:Y:S04]  /*4d6a0*/  STL.64 [R1+0x3c88], R12 ;  /* 0x003c880c01007387 */ /* 0x008fe80000100a00 */
[----:B------:R0:W-:Y:S04]  /*4d6b0*/  STL.64 [R1+0x3c98], R16 ;  /* 0x003c981001007387 */ /* 0x0001e80000100a00 */
[----:B0-----:R-:W2:Y:S04]  /*4d6c0*/  LDL.LU R16, [R1+0x2d0] ;  /* 0x0002d00001107983 */ /* 0x001ea80000300800 */
[----:B------:R-:W2:Y:S04]  /*4d6d0*/  LDL.LU R17, [R1+0x2d4] ;  /* 0x0002d40001117983 */ /* 0x000ea80000300800 */
[----:B------:R-:W2:Y:S04]  /*4d6e0*/  LDL.LU R18, [R1+0x2d8] ;  /* 0x0002d80001127983 */ /* 0x000ea80000300800 */
[----:B------:R-:W2:Y:S04]  /*4d6f0*/  LDL.LU R19, [R1+0x2dc] ;  /* 0x0002dc0001137983 */ /* 0x000ea80000300800 */
[----:B------:R-:W3:Y:S04]  /*4d700*/  LDL.LU R12, [R1+0x300] ;  /* 0x00030000010c7983 */ /* 0x000ee80000300800 */
[----:B------:R-:W3:Y:S04]  /*4d710*/  LDL.LU R13, [R1+0x304] ;  /* 0x00030400010d7983 */ /* 0x000ee80000300800 */
[----:B------:R-:W3:Y:S04]  /*4d720*/  LDL.LU R14, [R1+0x308] ;  /* 0x00030800010e7983 */ /* 0x000ee80000300800 */
[----:B------:R-:W3:Y:S04]  /*4d730*/  LDL.LU R15, [R1+0x30c] ;  /* 0x00030c00010f7983 */ /* 0x000ee80000300800 */
[----:B------:R-:W-:Y:S04]  /*4d740*/  STL [R1+0x39b8], R3 ;  /* 0x0039b80301007387 */ /* 0x000fe80000100800 */
[----:B------:R-:W-:Y:S04]  /*4d750*/  STL [R1+0x39b4], R28 ;  /* 0x0039b41c01007387 */ /* 0x000fe80000100800 */
[----:B------:R-:W-:Y:S04]  /*4d760*/  STL [R1+0x39b0], R29 ;  /* 0x0039b01d01007387 */ /* 0x000fe80000100800 */
[----:B------:R-:W4:Y:S04]  /*4d770*/  LDL.LU.64 R26, [R1+0x3cc8] ;  /* 0x003cc800011a7983 */ /* 0x000f280000300a00 */
[----:B------:R-:W4:Y:S04]  /*4d780*/  LDL.LU.64 R24, [R1+0x3cc0] ;  /* 0x003cc00001187983 */ /* 0x000f280000300a00 */
[----:B------:R-:W-:Y:S04]  /*4d790*/  STL.64 [R1+0x420], R4 ;  /* 0x0004200401007387 */ /* 0x000fe80000100a00 */
[----:B------:R0:W-:Y:S04]  /*4d7a0*/  STL.64 [R1+0x428], R6 ;  /* 0x0004280601007387 */ /* 0x0001e80000100a00 */
[----:B0-----:R-:W2:Y:S04]  /*4d7b0*/  LDL.LU.64 R6, [R1+0x3cb8] ;  /* 0x003cb80001067983 */ /* 0x001ea80000300a00 */
[----:B------:R-:W4:Y:S02]  /*4d7c0*/  LDL.LU.64 R4, [R1+0x3cb0] ;  /* 0x003cb00001047983 */ /* 0x000f240000300a00 */
[C---:B----4-:R-:W-:Y:S11]  /*4d7d0*/  HMMA.16816.F32.BF16 R24, R8.reuse, R4, R24 ;  /* 0x000000040818723c */ /* 0x050ff60000041818 */
[----:B------:R-:W-:Y:S11]  /*4d7e0*/  @!UPT UIADD3 URZ, URZ, URZ, URZ ;  /* 0x0000003f3f3ff290 */ /* 0x000ff6000fffe03f */
[----:B------:R-:W-:Y:S01]  /*4d7f0*/  @!UPT UIADD3 URZ, URZ, URZ, URZ ;  /* 0x0000003f3f3ff290 */ /* 0x000fe2000fffe03f */
[----:B------:R0:W-:Y:S01]  /*4d800*/  STL [R1+0x410], R24 ;  /* 0x0004101801007387 */ /* 0x0001e20000100800 */
[----:B------:R-:W-:Y:S01]  /*4d810*/  IMAD.MOV.U32 R28, RZ, RZ, R26 ;  /* 0x000000ffff1c7224 */ /* 0x000fe200078e001a */
[----:B------:R-:W-:Y:S02]  /*4d820*/  MOV R29, R27 ;  /* 0x0000001b001d7202 */ /* 0x000fe40000000f00 */
[----:B------:R-:W-:Y:S01]  /*4d830*/  MOV R3, R25 ;  /* 0x0000001900037202 */ /* 0x000fe20000000f00 */
[----:B------:R-:W4:Y:S04]  /*4d840*/  LDL.LU.64 R26, [R1+0x3ca8] ;  /* 0x003ca800011a7983 */ /* 0x000f280000300a00 */
[----:B0-----:R-:W4:Y:S04]  /*4d850*/  LDL.LU.64 R24, [R1+0x3ca0] ;  /* 0x003ca00001187983 */ /* 0x001f280000300a00 */
[----:B--2---:R-:W-:Y:S04]  /*4d860*/  STL.64 [R1+0x3c60], R6 ;  /* 0x003c600601007387 */ /* 0x004fe80000100a00 */
[----:B------:R0:W-:Y:S04]  /*4d870*/  STL.64 [R1+0x3c58], R4 ;  /* 0x003c580401007387 */ /* 0x0001e80000100a00 */
[----:B0-----:R-:W2:Y:S04]  /*4d880*/  LDL.LU R4, [R1+0x2a0] ;  /* 0x0002a00001047983 */ /* 0x001ea80000300800 */
[----:B------:R-:W2:Y:S04]  /*4d890*/  LDL.LU R5, [R1+0x2a4] ;  /* 0x0002a40001057983 */ /* 0x000ea80000300800 */
[----:B------:R-:W2:Y:S04]  /*4d8a0*/  LDL.LU R6, [R1+0x2a8] ;  /* 0x0002a80001067983 */ /* 0x000ea80000300800 */
[----:B------:R-:W2:Y:S04]  /*4d8b0*/  LDL.LU R7, [R1+0x2ac] ;  /* 0x0002ac0001077983 */ /* 0x000ea80000300800 */
[----:B------:R-:W-:Y:S04]  /*4d8c0*/  STL [R1+0x3a00], R29 ;  /* 0x003a001d01007387 */ /* 0x000fe80000100800 */
[----:B------:R-:W-:Y:S04]  /*4d8d0*/  STL [R1+0x39fc], R28 ;  /* 0x0039fc1c01007387 */ /* 0x000fe80000100800 */
[----:B------:R-:W-:Y:S01]  /*4d8e0*/  STL [R1+0x39f8], R3 ;  /* 0x0039f80301007387 */ /* 0x000fe20000100800 */
[C---:B----4-:R-:W-:Y:S03]  /*4d8f0*/  HMMA.16816.F32.BF16 R20, R8.reuse, R20, R24 ;  /* 0x000000140814723c */ /* 0x050fe60000041818 */
[----:B------:R-:W4:Y:S11]  /*4d900*/  LDL R24, [R1+0x50] ;  /* 0x0000500001187983 */ /* 0x000f360000100800 */
[----:B------:R-:W-:Y:S09]  /*4d910*/  @!UPT UIADD3 URZ, URZ, URZ, URZ ;  /* 0x0000003f3f3ff290 */ /* 0x000ff2000fffe03f */
[----:B------:R-:W-:Y:S04]  /*4d920*/  STL.64 [R1+0x400], R20 ;  /* 0x0004001401007387 */ /* 0x000fe80000100a00 */
[----:B------:R-:W-:Y:S04]  /*4d930*/  STL.64 [R1+0x408], R22 ;  /* 0x0004081601007387 */ /* 0x000fe80000100a00 */
[----:B------:R-:W4:Y:S04]  /*4d940*/  LDL R25, [R1+0x54] ;  /* 0x0000540001197983 */ /* 0x000f280000100800 */
[----:B------:R-:W0:Y:S04]  /*4d950*/  LDSM.16.M88.4 R20, [R2+0x24000] ;  /* 0x024000000214783b */ /* 0x000e280000000200 */
[----:B0-----:R-:W-:Y:S04]  /*4d960*/  STL.64 [R1+0x3bb8], R22 ;  /* 0x003bb81601007387 */ /* 0x001fe80000100a00 */
[----:B------:R0:W-:Y:S04]  /*4d970*/  STL.64 [R1+0x3bb0], R20 ;  /* 0x003bb01401007387 */ /* 0x0001e80000100a00 */
[----:B0-----:R-:W2:Y:S04]  /*4d980*/  LDL.LU R20, [R1+0x280] ;  /* 0x0002800001147983 */ /* 0x001ea80000300800 */
[----:B------:R-:W2:Y:S04]  /*4d990*/  LDL.LU R21, [R1+0x284] ;  /* 0x0002840001157983 */ /* 0x000ea80000300800 */
[----:B------:R-:W2:Y:S04]  /*4d9a0*/  LDL.LU R22, [R1+0x288] ;  /* 0x0002880001167983 */ /* 0x000ea80000300800 */
[----:B------:R-:W2:Y:S01]  /*4d9b0*/  LDL.LU R23, [R1+0x28c] ;  /* 0x00028c0001177983 */ /* 0x000ea20000300800 */
[C---:B----4-:R-:W-:Y:S03]  /*4d9c0*/  HMMA.16816.F32.BF16 R24, R8.reuse, R24, R16 ;  /* 0x000000180818723c */ /* 0x050fe60000041810 */
[----:B------:R-:W3:Y:S11]  /*4d9d0*/  LDL.LU.64 R16, [R1+0x3c98] ;  /* 0x003c980001107983 */ /* 0x000ef60000300a00 */
[----:B------:R-:W-:Y:S09]  /*4d9e0*/  @!UPT UIADD3 URZ, URZ, URZ, URZ ;  /* 0x0000003f3f3ff290 */ /* 0x000ff2000fffe03f */
[----:B------:R-:W-:Y:S04]  /*4d9f0*/  STL.64 [R1+0x3f0], R24 ;  /* 0x0003f01801007387 */ /* 0x000fe80000100a00 */
[----:B------:R-:W-:Y:S04]  /*4da00*/  STL.64 [R1+0x3f8], R26 ;  /* 0x0003f81a01007387 */ /* 0x000fe80000100a00 */
[----:B------:R-:W0:Y:S04]  /*4da10*/  LDSM.16.M88.4 R24, [R2+0x25000] ;  /* 0x025000000218783b */ /* 0x000e280000000200 */
[----:B0-----:R-:W-:Y:S04]  /*4da20*/  STL.64 [R1+0x3b38], R26 ;  /* 0x003b381a01007387 */ /* 0x001fe80000100a00 */
[----:B------:R0:W-:Y:S04]  /*4da30*/  STL.64 [R1+0x3b30], R24 ;  /* 0x003b301801007387 */ /* 0x0001e80000100a00 */
[----:B0-----:R-:W4:Y:S01]  /*4da40*/  LDL.64 R24, [R1] ;  /* 0x0000000001187983 */ /* 0x001f220000100a00 */
[C---:B---3--:R-:W-:Y:S03]  /*4da50*/  HMMA.16816.F32.BF16 R16, R8.reuse, R16, R12 ;  /* 0x000000100810723c */ /* 0x048fe6000004180c */
[----:B------:R-:W3:Y:S04]  /*4da60*/  LDL.LU.64 R14, [R1+0x3c90] ;  /* 0x003c9000010e7983 */ /* 0x000ee80000300a00 */
[----:B------:R-:W3:Y:S11]  /*4da70*/  LDL.LU.64 R12, [R1+0x3c88] ;  /* 0x003c8800010c7983 */ /* 0x000ef60000300a00 */
[----:B------:R-:W-:Y:S05]  /*4da80*/  @!UPT UIADD3 URZ, URZ, URZ, URZ ;  /* 0x0000003f3f3ff290 */ /* 0x000fea000fffe03f */
[----:B------:R-:W-:Y:S04]  /*4da90*/  STL.64 [R1+0x3e0], R16 ;  /* 0x0003e01001007387 */ /* 0x000fe80000100a00 */
[----:B------:R0:W-:Y:S04]  /*4daa0*/  STL.64 [R1+0x3e8], R18 ;  /* 0x0003e81201007387 */ /* 0x0001e80000100a00 */
[----:B0-----:R-:W2:Y:S04]  /*4dab0*/  LDL.LU.64 R18, [R1+0x3c80] ;  /* 0x003c800001127983 */ /* 0x001ea80000300a00 */
[----:B------:R-:W3:Y:S02]  /*4dac0*/  LDL.LU.64 R16, [R1+0x3c78] ;  /* 0x003c780001107983 */ /* 0x000ee40000300a00 */
[----:B---3--:R-:W-:Y:S02]  /*4dad0*/  HMMA.16816.F32.BF16 R8, R8, R16, R12 ;  /* 0x000000100808723c */ /* 0x008fe4000004180c */
[----:B------:R-:W3:Y:S04]  /*4dae0*/  LDL.LU.64 R14, [R1+0x3c70] ;  /* 0x003c7000010e7983 */ /* 0x000ee80000300a00 */
[----:B------:R-:W3:Y:S04]  /*4daf0*/  LDL.LU.64 R12, [R1+0x3c68] ;  /* 0x003c6800010c7983 */ /* 0x000ee80000300a00 */
[----:B------:R0:W-:Y:S04]  /*4db00*/  STL.64 [R1+0x3c18], R16 ;  /* 0x003c181001007387 */ /* 0x0001e80000100a00 */
[----:B0-----:R-:W4:Y:S09]  /*4db10*/  LDL R16, [R1+0x10] ;  /* 0x0000100001107983 */ /* 0x001f320000100800 */
[----:B------:R2:W-:Y:S02]  /*4db20*/  STL.64 [R1+0x3d0], R8 ;  /* 0x0003d00801007387 */ /* 0x0005e40000100a00 */
[----:B--2---:R-:W-:Y:S01]  /*4db30*/  IMAD.MOV.U32 R8, RZ, RZ, R18 ;  /* 0x000000ffff087224 */ /* 0x004fe200078e0012 */
[----:B------:R-:W-:Y:S01]  /*4db40*/  MOV R9, R0 ;  /* 0x0000000000097202 */ /* 0x000fe20000000f00 */
[----:B------:R-:W-:Y:S06]  /*4db50*/  STL.64 [R1+0x3d8], R10 ;  /* 0x0003d80a01007387 */ /* 0x000fec0000100a00 */
[----:B---3--:R-:W-:Y:S11]  /*4db60*/  HMMA.16816.F32.BF16 R4, R12, R8, R4 ;  /* 0x000000080c04723c */ /* 0x008ff60000041804 */
[----:B------:R-:W-:Y:S11]  /*4db70*/  @!UPT UIADD3 URZ, URZ, URZ, URZ ;  /* 0x0000003f3f3ff290 */ /* 0x000ff6000fffe03f */
[----:B------:R-:W-:Y:S01]  /*4db80*/  @!UPT UIADD3 URZ, URZ, URZ, URZ ;  /* 0x0000003f3f3ff290 */ /* 0x000fe2000fffe03f */
[----:B------:R-:W-:Y:S04]  /*4db90*/  STL.64 [R1+0x3c0], R4 ;  /* 0x0003c00401007387 */ /* 0x000fe80000100a00 */
[----:B------:R0:W-:Y:S04]  /*4dba0*/  STL.64 [R1+0x3c8], R6 ;  /* 0x0003c80601007387 */ /* 0x0001e80000100a00 */
[----:B0-----:R-:W2:Y:S04]  /*4dbb0*/  LDL.LU.64 R6, [R1+0x3c60] ;  /* 0x003c600001067983 */ /* 0x001ea80000300a00 */
[----:B------:R-:W3:Y:S04]  /*4dbc0*/  LDL.LU.64 R4, [R1+0x3c58] ;  /* 0x003c580001047983 */ /* 0x000ee80000300a00 */
[----:B------:R0:W-:Y:S04]  /*4dbd0*/  STL.64 [R1+0x3c10], R8 ;  /* 0x003c100801007387 */ /* 0x0001e80000100a00 */
[----:B0-----:R-:W4:Y:S04]  /*4dbe0*/  LDL.LU R8, [R1+0x290] ;  /* 0x0002900001087983 */ /* 0x001f280000300800 */
[----:B------:R-:W4:Y:S04]  /*4dbf0*/  LDL.LU R9, [R1+0x294] ;  /* 0x0002940001097983 */ /* 0x000f280000300800 */
[----:B------:R-:W4:Y:S04]  /*4dc00*/  LDL.LU R10, [R1+0x298] ;  /* 0x00029800010a7983 */ /* 0x000f280000300800 */
[----:B------:R-:W4:Y:S01]  /*4dc10*/  LDL.LU R11, [R1+0x29c] ;  /* 0x00029c00010b7983 */ /* 0x000f220000300800 */
[----:B------:R-:W-:-:S07]  /*4dc20*/  MOV R17, R19 ;  /* 0x0000001300117202 */ /* 0x000fce0000000f00 */
[C---:B----4-:R-:W-:Y:S08]  /*4dc30*/  HMMA.16816.F32.BF16 R8, R12.reuse, R16, R8 ;  /* 0x000000100c08723c */ /* 0x050ff00000041808 */
[C---:B------:R-:W-:Y:S11]  /*4dc40*/  HMMA.16816.F32.BF16 R16, R12.reuse, R24, R20 ;  /* 0x000000180c10723c */ /* 0x040ff60000041814 */
[----:B------:R-:W-:Y:S04]  /*4dc50*/  @!UPT UIADD3 URZ, URZ, URZ, URZ ;  /* 0x0000003f3f3ff290 */ /* 0x000fe8000fffe03f */
[----:B------:R0:W-:Y:S04]  /*4dc60*/  STL.64 [R1+0x3b0], R8 ;  /* 0x0003b00801007387 */ /* 0x0001e80000100a00 */
[----:B------:R1:W-:Y:S04]  /*4dc70*/  STL.64 [R1+0x3b8], R10 ;  /* 0x0003b80a01007387 */ /* 0x0003e80000100a00 */
[----:B0-----:R-:W4:Y:S04]  /*4dc80*/  LDL.LU R8, [R1+0x230] ;  /* 0x0002300001087983 */ /* 0x001f280000300800 */
        /* <DEDUP_REMOVED lines=11> */
[----:B0-----:R-:W2:Y:S04]  /*4dd40*/  LDL.64 R20, [R1+0x30] ;  /* 0x0000300001147983 */ /* 0x001ea80000100a00 */
[----:B------:R-:W-:Y:S04]  /*4dd50*/  STL.64 [R1+0x3c28], R10 ;  /* 0x003c280a01007387 */ /* 0x000fe80000100a00 */
[----:B----4-:R0:W-:Y:S04]  /*4dd60*/  STL.64 [R1+0x3c20], R8 ;  /* 0x003c200801007387 */ /* 0x0101e80000100a00 */
[----:B0-----:R-:W4:Y:S04]  /*4dd70*/  LDL.LU R8, [R1+0x240] ;  /* 0x0002400001087983 */ /* 0x001f280000300800 */
[----:B------:R-:W4:Y:S04]  /*4dd80*/  LDL.LU R9, [R1+0x244] ;  /* 0x0002440001097983 */ /* 0x000f280000300800 */
[----:B------:R-:W2:Y:S04]  /*4dd90*/  LDL.LU R10, [R1+0x248] ;  /* 0x00024800010a7983 */ /* 0x000ea80000300800 */
[----:B------:R-:W2:Y:S04]  /*4dda0*/  LDL.LU R11, [R1+0x24c] ;  /* 0x00024c00010b7983 */ /* 0x000ea80000300800 */
[----:B--2---:R-:W-:Y:S04]  /*4ddb0*/  STL.64 [R1+0x3c38], R10 ;  /* 0x003c380a01007387 */ /* 0x004fe80000100a00 */
[----:B----4-:R0:W-:Y:S04]  /*4ddc0*/  STL.64 [R1+0x3c30], R8 ;  /* 0x003c300801007387 */ /* 0x0101e80000100a00 */
[----:B0-----:R-:W2:Y:S04]  /*4ddd0*/  LDL.64 R8, [R1+0x50] ;  /* 0x0000500001087983 */ /* 0x001ea80000100a00 */
[----:B--2---:R0:W-:Y:S04]  /*4dde0*/  STL.64 [R1+0x3c50], R8 ;  /* 0x003c500801007387 */ /* 0x0041e80000100a00 */
[----:B0-----:R-:W2:Y:S04]  /*4ddf0*/  LDL.LU R8, [R1+0x260] ;  /* 0x0002600001087983 */ /* 0x001ea80000300800 */
[----:B------:R-:W2:Y:S04]  /*4de00*/  LDL.LU R9, [R1+0x264] ;  /* 0x0002640001097983 */ /* 0x000ea80000300800 */
[----:B------:R-:W2:Y:S04]  /*4de10*/  LDL.LU R10, [R1+0x268] ;  /* 0x00026800010a7983 */ /* 0x000ea80000300800 */
[----:B------:R-:W2:Y:S04]  /*4de20*/  LDL.LU R11, [R1+0x26c] ;  /* 0x00026c00010b7983 */ /* 0x000ea80000300800 */
[----:B------:R-:W4:Y:S04]  /*4de30*/  LDL.64 R16, [R1+0x60] ;  /* 0x0000600001107983 */ /* 0x000f280000100a00 */
[----:B------:R0:W-:Y:S04]  /*4de40*/  STL.64 [R1+0x3bf0], R24 ;  /* 0x003bf01801007387 */ /* 0x0001e80000100a00 */
[----:B0-----:R-:W3:Y:S04]  /*4de50*/  LDL.LU R24, [R1+0x270] ;  /* 0x0002700001187983 */ /* 0x001ee80000300800 */
[----:B------:R-:W3:Y:S04]  /*4de60*/  LDL.LU R25, [R1+0x274] ;  /* 0x0002740001197983 */ /* 0x000ee80000300800 */
[----:B------:R-:W3:Y:S04]  /*4de70*/  LDL.LU R26, [R1+0x278] ;  /* 0x00027800011a7983 */ /* 0x000ee80000300800 */
[----:B------:R-:W3:Y:S02]  /*4de80*/  LDL.LU R27, [R1+0x27c] ;  /* 0x00027c00011b7983 */ /* 0x000ee40000300800 */
[----:B---3--:R-:W-:Y:S11]  /*4de90*/  HMMA.16816.F32.BF16 R24, R12, R4, R24 ;  /* 0x000000040c18723c */ /* 0x008ff60000041818 */
[----:B------:R-:W-:Y:S11]  /*4dea0*/  @!UPT UIADD3 URZ, URZ, URZ, URZ ;  /* 0x0000003f3f3ff290 */ /* 0x000ff6000fffe03f */
[----:B------:R-:W-:Y:S01]  /*4deb0*/  @!UPT UIADD3 URZ, URZ, URZ, URZ ;  /* 0x0000003f3f3ff290 */ /* 0x000fe2000fffe03f */
[----:B------:R0:W-:Y:S01]  /*4dec0*/  STL [R1+0x390], R24 ;  /* 0x0003901801007387 */ /* 0x0001e20000100800 */
[----:B------:R-:W-:-:S03]  /*4ded0*/  MOV R29, R25 ;  /* 0x00000019001d7202 */ /* 0x000fc60000000f00 */
[----:B0-----:R-:W3:Y:S01]  /*4dee0*/  LDL.64 R24, [R1+0x10] ;  /* 0x0000100001187983 */ /* 0x001ee20000100a00 */
[----:B--2---:R-:W-:Y:S01]  /*4def0*/  HMMA.16816.F32.BF16 R8, R12, R20, R8 ;  /* 0x000000140c08723c */ /* 0x004fe20000041808 */
[----:B------:R-:W-:Y:S01]  /*4df00*/  IMAD.MOV.U32 R28, RZ, RZ, R26 ;  /* 0x000000ffff1c7224 */ /* 0x000fe200078e001a */
[----:B------:R-:W-:Y:S01]  /*4df10*/  MOV R3, R27 ;  /* 0x0000001b00037202 */ /* 0x000fe20000000f00 */
[----:B---3--:R0:W-:Y:S04]  /*4df20*/  STL.64 [R1+0x3bf8], R24 ;  /* 0x003bf81801007387 */ /* 0x0081e80000100a00 */
[----:B0-----:R-:W2:Y:S04]  /*4df30*/  LDL.LU R24, [R1+0x90] ;  /* 0x0000900001187983 */ /* 0x001ea80000300800 */
[----:B------:R-:W2:Y:S04]  /*4df40*/  LDL.LU R25, [R1+0x94] ;  /* 0x0000940001197983 */ /* 0x000ea80000300800 */
[----:B------:R-:W2:Y:S04]  /*4df50*/  LDL.LU R26, [R1+0x98] ;  /* 0x00009800011a7983 */ /* 0x000ea80000300800 */
[----:B------:R-:W2:Y:S04]  /*4df60*/  LDL.LU R27, [R1+0x9c] ;  /* 0x00009c00011b7983 */ /* 0x000ea80000300800 */
[----:B------:R-:W-:Y:S04]  /*4df70*/  STL.64 [R1+0x3be8], R6 ;  /* 0x003be80601007387 */ /* 0x000fe80000100a00 */
[----:B------:R0:W-:Y:S04]  /*4df80*/  STL.64 [R1+0x3be0], R4 ;  /* 0x003be00401007387 */ /* 0x0001e80000100a00 */
[----:B0-----:R-:W3:Y:S04]  /*4df90*/  LDL.LU R4, [R1+0x1f0] ;  /* 0x0001f00001047983 */ /* 0x001ee80000300800 */
[----:B------:R-:W3:Y:S04]  /*4dfa0*/  LDL.LU R5, [R1+0x1f4] ;  /* 0x0001f40001057983 */ /* 0x000ee80000300800 */
[----:B------:R-:W3:Y:S04]  /*4dfb0*/  LDL.LU R6, [R1+0x1f8] ;  /* 0x0001f80001067983 */ /* 0x000ee80000300800 */
[----:B------:R-:W3:Y:S04]  /*4dfc0*/  LDL.LU R7, [R1+0x1fc] ;  /* 0x0001fc0001077983 */ /* 0x000ee80000300800 */
[----:B------:R-:W-:Y:S04]  /*4dfd0*/  STL [R1+0x3a30], R3 ;  /* 0x003a300301007387 */ /* 0x000fe80000100800 */
[----:B------:R0:W-:Y:S04]  /*4dfe0*/  STL [R1+0x3a1c], R28 ;  /* 0x003a1c1c01007387 */ /* 0x0001e80000100800 */
[----:B------:R1:W-:Y:S04]  /*4dff0*/  STL [R1+0x3a18], R29 ;  /* 0x003a181d01007387 */ /* 0x0003e80000100800 */
[----:B------:R4:W-:Y:S01]  /*4e000*/  STL.64 [R1+0x380], R8 ;  /* 0x0003800801007387 */ /* 0x0009e20000100a00 */
[----:B0-----:R-:W-:-:S03]  /*4e010*/  IMAD.MOV.U32 R28, RZ, RZ, R21 ;  /* 0x000000ffff1c7224 */ /* 0x001fc600078e0015 */
[----:B------:R0:W-:Y:S01]  /*4e020*/  STL.64 [R1+0x388], R10 ;  /* 0x0003880a01007387 */ /* 0x0001e20000100a00 */
[----:B-1----:R-:W-:-:S03]  /*4e030*/  MOV R29, R20 ;  /* 0x00000014001d7202 */ /* 0x002fc60000000f00 */
[----:B----4-:R-:W4:Y:S04]  /*4e040*/  LDL.LU.64 R8, [R1+0x3c50] ;  /* 0x003c500001087983 */ /* 0x010f280000300a00 */
[----:B------:R-:W4:Y:S04]  /*4e050*/  LDL.LU.64 R22, [R1+0x3c48] ;  /* 0x003c480001167983 */ /* 0x000f280000300a00 */
[----:B------:R-:W4:Y:S02]  /*4e060*/  LDL.LU.64 R20, [R1+0x3c40] ;  /* 0x003c400001147983 */ /* 0x000f240000300a00 */
[----:B----4-:R-:W-:Y:S11]  /*4e070*/  HMMA.16816.F32.BF16 R20, R12, R8, R20 ;  /* 0x000000080c14723c */ /* 0x010ff60000041814 */
[----:B------:R-:W-:Y:S11]  /*4e080*/  @!UPT UIADD3 URZ, URZ, URZ, URZ ;  /* 0x0000003f3f3ff290 */ /* 0x000ff6000fffe03f */
[----:B------:R-:W-:Y:S01]  /*4e090*/  @!UPT UIADD3 URZ, URZ, URZ, URZ ;  /* 0x0000003f3f3ff290 */ /* 0x000fe2000fffe03f */
[----:B------:R1:W-:Y:S04]  /*4e0a0*/  STL.64 [R1+0x370], R20 ;  /* 0x0003701401007387 */ /* 0x0003e80000100a00 */
[----:B------:R-:W-:Y:S04]  /*4e0b0*/  STL.64 [R1+0x378], R22 ;  /* 0x0003781601007387 */ /* 0x000fe80000100a00 */
[----:B0-----:R-:W4:Y:S01]  /*4e0c0*/  LDL.LU.64 R10, [R1+0x3c38] ;  /* 0x003c3800010a7983 */ /* 0x001f220000300a00 */
[----:B-1----:R-:W-:Y:S02]  /*4e0d0*/  MOV R21, R8 ;  /* 0x0000000800157202 */ /* 0x002fe40000000f00 */
[----:B------:R-:W-:-:S02]  /*4e0e0*/  MOV R20, R9 ;  /* 0x0000000900147202 */ /* 0x000fc40000000f00 */
[----:B------:R-:W4:Y:S04]  /*4e0f0*/  LDL.LU.64 R8, [R1+0x3c30] ;  /* 0x003c300001087983 */ /* 0x000f280000300a00 */
[----:B------:R0:W-:Y:S01]  /*4e100*/  STL.64 [R1+0x3bd8], R20 ;  /* 0x003bd81401007387 */ /* 0x0001e20000100a00 */
[----:B------:R-:W-:Y:S01]  /*4e110*/  IMAD.MOV.U32 R3, RZ, RZ, R16 ;  /* 0x000000ffff037224 */ /* 0x000fe200078e0010 */
[----:B------:R-:W-:Y:S02]  /*4e120*/  MOV R0, R17 ;  /* 0x0000001100007202 */ /* 0x000fe40000000f00 */
[----:B0-----:R-:W2:Y:S04]  /*4e130*/  LDL.LU R20, [R1+0x1e0] ;  /* 0x0001e00001147983 */ /* 0x001ea80000300800 */
[----:B------:R-:W2:Y:S04]  /*4e140*/  LDL.LU R21, [R1+0x1e4] ;  /* 0x0001e40001157983 */ /* 0x000ea80000300800 */
[----:B------:R-:W2:Y:S04]  /*4e150*/  LDL.LU R22, [R1+0x1e8] ;  /* 0x0001e80001167983 */ /* 0x000ea80000300800 */
[----:B------:R-:W2:Y:S01]  /*4e160*/  LDL.LU R23, [R1+0x1ec] ;  /* 0x0001ec0001177983 */ /* 0x000ea20000300800 */
[C---:B----4-:R-:W-:Y:S11]  /*4e170*/  HMMA.16816.F32.BF16 R8, R12.reuse, R16, R8 ;  /* 0x000000100c08723c */ /* 0x050ff60000041808 */
[----:B------:R-:W-:Y:S11]  /*4e180*/  @!UPT UIADD3 URZ, URZ, URZ, URZ ;  /* 0x0000003f3f3ff290 */ /* 0x000ff6000fffe03f */
[----:B------:R-:W-:Y:S01]  /*4e190*/  @!UPT UIADD3 URZ, URZ, URZ, URZ ;  /* 0x0000003f3f3ff290 */ /* 0x000fe2000fffe03f */
[----:B------:R-:W-:Y:S04]  /*4e1a0*/  STL.64 [R1+0x360], R8 ;  /* 0x0003600801007387 */ /* 0x000fe80000100a00 */
[----:B------:R0:W-:Y:S04]  /*4e1b0*/  STL.64 [R1+0x368], R10 ;  /* 0x0003680a01007387 */ /* 0x0001e80000100a00 */
[----:B0-----:R-:W4:Y:S04]  /*4e1c0*/  LDL.LU.64 R10, [R1+0x3c28] ;  /* 0x003c2800010a7983 */ /* 0x001f280000300a00 */
[----:B------:R-:W4:Y:S04]  /*4e1d0*/  LDL.LU.64 R8, [R1+0x3c20] ;  /* 0x003c200001087983 */ /* 0x000f280000300a00 */
[----:B------:R-:W4:Y:S02]  /*4e1e0*/  LDL.LU.64 R16, [R1+0x3c18] ;  /* 0x003c180001107983 */ /* 0x000f240000300a00 */
[----:B----4-:R-:W-:Y:S02]  /*4e1f0*/  HMMA.16816.F32.BF16 R12, R12, R16, R8 ;  /* 0x000000100c0c723c */ /* 0x010fe40000041808 */
[----:B------:R-:W2:Y:S04]  /*4e200*/  LDL.LU.64 R8, [R1+0x3c10] ;  /* 0x003c100001087983 */ /* 0x000ea80000300a00 */
[----:B------:R-:W2:Y:S04]  /*4e210*/  LDL.LU.64 R18, [R1+0x3c08] ;  /* 0x003c080001127983 */ /* 0x000ea80000300a00 */
[----:B------:R-:W2:Y:S11]  /*4e220*/  LDL.LU.64 R16, [R1+0x3c00] ;  /* 0x003c000001107983 */ /* 0x000eb60000300a00 */
[----:B------:R-:W-:Y:S02]  /*4e230*/  @!UPT UIADD3 URZ, URZ, URZ, URZ ;  /* 0x0000003f3f3ff290 */ /* 0x000fe4000fffe03f */
[----:B------:R0:W-:Y:S04]  /*4e240*/  STL.64 [R1+0x350], R12 ;  /* 0x0003500c01007387 */ /* 0x0001e80000100a00 */
[----:B------:R-:W-:Y:S04]  /*4e250*/  STL.64 [R1+0x358], R14 ;  /* 0x0003580e01007387 */ /* 0x000fe80000100a00 */
[----:B0-----:R-:W4:Y:S01]  /*4e260*/  LDL.64 R12, [R1+0x70] ;  /* 0x00007000010c7983 */ /* 0x001f220000100a00 */
[C---:B--2---:R-:W-:Y:S03]  /*4e270*/  HMMA.16816.F32.BF16 R8, R16.reuse, R8, R24 ;  /* 0x000000081008723c */ /* 0x044fe60000041818 */
[----:B----4-:R0:W-:Y:S04]  /*4e280*/  STL.64 [R1+0x3bc0], R12 ;  /* 0x003bc00c01007387 */ /* 0x0101e80000100a00 */
[----:B0-----:R-:W2:Y:S04]  /*4e290*/  LDL.LU R12, [R1+0x1d0] ;  /* 0x0001d000010c7983 */ /* 0x001ea80000300800 */
[----:B------:R-:W2:Y:S04]  /*4e2a0*/  LDL.LU R13, [R1+0x1d4] ;  /* 0x0001d400010d7983 */ /* 0x000ea80000300800 */
[----:B------:R-:W2:Y:S04]  /*4e2b0*/  LDL.LU R14, [R1+0x1d8] ;  /* 0x0001d800010e7983 */ /* 0x000ea80000300800 */
[----:B------:R-:W2:Y:S04]  /*4e2c0*/  LDL.LU R15, [R1+0x1dc] ;  /* 0x0001dc00010f7983 */ /* 0x000ea80000300800 */
[----:B------:R-:W4:Y:S04]  /*4e2d0*/  LDL.LU.64 R24, [R1+0x3bf8] ;  /* 0x003bf80001187983 */ /* 0x000f280000300a00 */
[----:B------:R-:W-:Y:S04]  /*4e2e0*/  STL.64 [R1+0x340], R8 ;  /* 0x0003400801007387 */ /* 0x000fe80000100a00 */
[----:B------:R-:W-:Y:S04]  /*4e2f0*/  STL.64 [R1+0x348], R10 ;  /* 0x0003480a01007387 */ /* 0x000fe80000100a00 */
[----:B------:R-:W0:Y:S04]  /*4e300*/  LDSM.16.M88.4 R8, [R2+0x26000] ;  /* 0x026000000208783b */ /* 0x000e280000000200 */
[----:B0-----:R-:W-:Y:S04]  /*4e310*/  STL.64 [R1+0x3ab0], R10 ;  /* 0x003ab00a01007387 */ /* 0x001fe80000100a00 */
[----:B------:R0:W-:Y:S04]  /*4e320*/  STL.64 [R1+0x3aa8], R8 ;  /* 0x003aa80801007387 */ /* 0x0001e80000100a00 */
[----:B0-----:R-:W4:Y:S04]  /*4e330*/  LDL.LU R8, [R1+0x200] ;  /* 0x0002000001087983 */ /* 0x001f280000300800 */
[----:B------:R-:W4:Y:S04]  /*4e340*/  LDL.LU R9, [R1+0x204] ;  /* 0x0002040001097983 */ /* 0x000f280000300800 */
[----:B------:R-:W4:Y:S04]  /*4e350*/  LDL.LU R10, [R1+0x208] ;  /* 0x00020800010a7983 */ /* 0x000f280000300800 */
[----:B------:R-:W4:Y:S02]  /*4e360*/  LDL.LU R11, [R1+0x20c] ;  /* 0x00020c00010b7983 */ /* 0x000f240000300800 */
[C---:B----4-:R-:W-:Y:S11]  /*4e370*/  HMMA.16816.F32.BF16 R8, R16.reuse, R24, R8 ;  /* 0x000000181008723c */ /* 0x050ff60000041808 */
[----:B------:R-:W-:Y:S11]  /*4e380*/  @!UPT UIADD3 URZ, URZ, URZ, URZ ;  /* 0x0000003f3f3ff290 */ /* 0x000ff6000fffe03f */
[----:B------:R-:W-:Y:S01]  /*4e390*/  @!UPT UIADD3 URZ, URZ, URZ, URZ ;  /* 0x0000003f3f3ff290 */ /* 0x000fe2000fffe03f */
[----:B------:R0:W-:Y:S04]  /*4e3a0*/  STL.64 [R1+0x330], R8 ;  /* 0x0003300801007387 */ /* 0x0001e80000100a00 */
[----:B------:R1:W-:Y:S01]  /*4e3b0*/  STL.64 [R1+0x338], R10 ;  /* 0x0003380a01007387 */ /* 0x0003e20000100a00 */
[----:B0-----:R-:W-:Y:S01]  /*4e3c0*/  MOV R9, R24 ;  /* 0x0000001800097202 */ /* 0x001fe20000000f00 */
[----:B------:R-:W-:Y:S02]  /*4e3d0*/  IMAD.MOV.U32 R8, RZ, RZ, R25 ;  /* 0x000000ffff087224 */ /* 0x000fe400078e0019 */
[----:B------:R-:W3:Y:S04]  /*4e3e0*/  LDL.LU.64 R24, [R1+0x3bf0] ;  /* 0x003bf00001187983 */ /* 0x000ee80000300a00 */
[----:B------:R-:W4:Y:S01]  /*4e3f0*/  LDL R2, [R1+0x66c] ;  /* 0x00066c0001027983 */ /* 0x000f220000100800 */
[----:B---3--:R-:W-:Y:S01]  /*4e400*/  HMMA.16816.F32.BF16 R4, R16, R24, R4 ;  /* 0x000000181004723c */ /* 0x008fe20000041804 */
[----:B-1----:R-:W-:Y:S11]  /*4e410*/  MOV R11, R24 ;  /* 0x00000018000b7202 */ /* 0x002ff60000000f00 */
[----:B------:R-:W-:Y:S11]  /*4e420*/  @!UPT UIADD3 URZ, URZ, URZ, URZ ;  /* 0x0000003f3f3ff290 */ /* 0x000ff6000fffe03f */
[----:B------:R-:W-:Y:S04]  /*4e430*/  STL.64 [R1+0x320], R4 ;  /* 0x0003200401007387 */ /* 0x000fe80000100a00 */
[----:B------:R0:W-:Y:S04]  /*4e440*/  STL.64 [R1+0x328], R6 ;  /* 0x0003280601007387 */ /* 0x0001e80000100a00 */
[----:B0-----:R-:W3:Y:S04]  /*4e450*/  LDL.LU.64 R6, [R1+0x3be8] ;  /* 0x003be80001067983 */ /* 0x001ee80000300a00 */
[----:B------:R-:W2:Y:S01]  /*4e460*/  LDL.LU.64 R4, [R1+0x3be0] ;  /* 0x003be00001047983 */ /* 0x000ea20000300a00 */
[----:B------:R-:W-:-:S03]  /*4e470*/  MOV R10, R25 ;  /* 0x00000019000a7202 */ /* 0x000fc60000000f00 */
[----:B------:R-:W3:Y:S04]  /*4e480*/  LDL.LU R24, [R1+0x130] ;  /* 0x0001300001187983 */ /* 0x000ee80000300800 */
[----:B------:R-:W3:Y:S04]  /*4e490*/  LDL.LU R25, [R1+0x134] ;  /* 0x0001340001197983 */ /* 0x000ee80000300800 */
[----:B------:R-:W3:Y:S04]  /*4e4a0*/  LDL.LU R26, [R1+0x138] ;  /* 0x00013800011a7983 */ /* 0x000ee80000300800 */
[----:B------:R-:W3:Y:S01]  /*4e4b0*/  LDL.LU R27, [R1+0x13c] ;  /* 0x00013c00011b7983 */ /* 0x000ee20000300800 */
[----:B--2---:R-:W-:Y:S03]  /*4e4c0*/  HMMA.16816.F32.BF16 R20, R16, R4, R20 ;  /* 0x000000041014723c */ /* 0x004fe60000041814 */
[----:B---3--:R-:W-:Y:S04]  /*4e4d0*/  STL.64 [R1+0x3b48], R26 ;  /* 0x003b481a01007387 */ /* 0x008fe80000100a00 */
[----:B------:R-:W-:Y:S11]  /*4e4e0*/  STL.64 [R1+0x3b40], R24 ;  /* 0x003b401801007387 */ /* 0x000ff60000100a00 */
[----:B------:R-:W-:Y:S05]  /*4e4f0*/  @!UPT UIADD3 URZ, URZ, URZ, URZ ;  /* 0x0000003f3f3ff290 */ /* 0x000fea000fffe03f */
[----:B------:R0:W-:Y:S04]  /*4e500*/  STL.64 [R1+0x310], R20 ;  /* 0x0003101401007387 */ /* 0x0001e80000100a00 */
[----:B------:R-:W-:Y:S04]  /*4e510*/  STL.64 [R1+0x318], R22 ;  /* 0x0003181601007387 */ /* 0x000fe80000100a00 */
[----:B0-----:R-:W2:Y:S01]  /*4e520*/  LDL.LU.64 R20, [R1+0x3bd8] ;  /* 0x003bd80001147983 */ /* 0x001ea20000300a00 */
[----:B------:R-:W-:Y:S01]  /*4e530*/  IMAD.MOV.U32 R24, RZ, RZ, R29 ;  /* 0x000000ffff187224 */ /* 0x000fe200078e001d */
[----:B------:R-:W-:-:S07]  /*4e540*/  MOV R25, R28 ;  /* 0x0000001c00197202 */ /* 0x000fce0000000f00 */
[----:B------:R-:W-:Y:S01]  /*4e550*/  HMMA.16816.F32.BF16 R12, R16, R24, R12 ;  /* 0x00000018100c723c */ /* 0x000fe2000004180c */
[----:B------:R-:W-:Y:S04]  /*4e560*/  STL.64 [R1+0x3b68], R6 ;  /* 0x003b680601007387 */ /* 0x000fe80000100a00 */
[----:B------:R0:W-:Y:S02]  /*4e570*/  STL.64 [R1+0x3b60], R4 ;  /* 0x003b600401007387 */ /* 0x0001e40000100a00 */
[----:B0-----:R-:W-:Y:S01]  /*4e580*/  MOV R4, R11 ;  /* 0x0000000b00047202 */ /* 0x001fe20000000f00 */
[----:B------:R-:W-:-:S05]  /*4e590*/  IMAD.MOV.U32 R5, RZ, RZ, R10 ;  /* 0x000000ffff057224 */ /* 0x000fca00078e000a */
[----:B------:R0:W-:Y:S10]  /*4e5a0*/  STL.64 [R1+0x3b80], R4 ;  /* 0x003b800401007387 */ /* 0x0001f40000100a00 */
[----:B------:R-:W-:Y:S04]  /*4e5b0*/  STL.64 [R1+0x300], R12 ;  /* 0x0003000c01007387 */ /* 0x000fe80000100a00 */
[----:B------:R-:W-:Y:S01]  /*4e5c0*/  STL.64 [R1+0x308], R14 ;  /* 0x0003080e01007387 */ /* 0x000fe20000100a00 */
[----:B0-----:R-:W-:-:S02]  /*4e5d0*/  MOV R4, R9 ;  /* 0x0000000900047202 */ /* 0x001fc40000000f00 */
[----:B------:R-:W-:Y:S02]  /*4e5e0*/  MOV R5, R8 ;  /* 0x0000000800057202 */ /* 0x000fe40000000f00 */
[----:B--2---:R-:W-:Y:S01]  /*4e5f0*/  MOV R9, R20 ;  /* 0x0000001400097202 */ /* 0x004fe20000000f00 */
[----:B------:R-:W-:Y:S01]  /*4e600*/  IMAD.MOV.U32 R8, RZ, RZ, R21 ;  /* 0x000000ffff087224 */ /* 0x000fe200078e0015 */
[----:B------:R-:W2:Y:S04]  /*4e610*/  LDL.LU R20, [R1+0x1a0] ;  /* 0x0001a00001147983 */ /* 0x000ea80000300800 */
        /* <DEDUP_REMOVED lines=13> */
[----:B------:R0:W-:Y:S04]  /*4e6f0*/  STL.64 [R1+0x3b98], R4 ;  /* 0x003b980401007387 */ /* 0x0001e80000100a00 */
[----:B0-----:R-:W2:Y:S04]  /*4e700*/  LDL.64 R4, [R1+0x20] ;  /* 0x0000200001047983 */ /* 0x001ea80000100a00 */
        /* <DEDUP_REMOVED lines=25> */
[----:B------:R-:W2:Y:S04]  /*4e8a0*/  LDL.LU.64 R20, [R1+0x3bc8] ;  /* 0x003bc80001147983 */ /* 0x000ea80000300a00 */
[----:B------:R0:W-:Y:S04]  /*4e8b0*/  STL.64 [R1+0x2f0], R8 ;  /* 0x0002f00801007387 */ /* 0x0001e80000100a00 */
[----:B------:R1:W-:Y:S04]  /*4e8c0*/  STL.64 [R1+0x2f8], R10 ;  /* 0x0002f80a01007387 */ /* 0x0003e80000100a00 */
[----:B0-----:R-:W2:Y:S04]  /*4e8d0*/  LDL.LU R8, [R1+0xa0] ;  /* 0x0000a00001087983 */ /* 0x001ea80000300800 */
[----:B------:R-:W2:Y:S04]  /*4e8e0*/  LDL.LU R9, [R1+0xa4] ;  /* 0x0000a40001097983 */ /* 0x000ea80000300800 */
[----:B-1----:R-:W2:Y:S04]  /*4e8f0*/  LDL.LU R10, [R1+0xa8] ;  /* 0x0000a800010a7983 */ /* 0x002ea80000300800 */
[----:B------:R-:W2:Y:S04]  /*4e900*/  LDL.LU R11, [R1+0xac] ;  /* 0x0000ac00010b7983 */ /* 0x000ea80000300800 */
[----:B--2---:R-:W-:Y:S04]  /*4e910*/  STL.64 [R1+0x3ac0], R10 ;  /* 0x003ac00a01007387 */ /* 0x004fe80000100a00 */
[----:B------:R0:W-:Y:S02]  /*4e920*/  STL.64 [R1+0x3ab8], R8 ;  /* 0x003ab80801007387 */ /* 0x0001e40000100a00 */
[----:B0-----:R-:W-:Y:S01]  /*4e930*/  MOV R8, R3 ;  /* 0x0000000300087202 */ /* 0x001fe20000000f00 */
[----:B------:R-:W-:-:S07]  /*4e940*/  IMAD.MOV.U32 R9, RZ, RZ, R0 ;  /* 0x000000ffff097224 */ /* 0x000fce00078e0000 */
[C---:B---3--:R-:W-:Y:S11]  /*4e950*/  HMMA.16816.F32.BF16 R12, R16.reuse, R8, R12 ;  /* 0x00000008100c723c */ /* 0x048ff6000004180c */
        /* <DEDUP_REMOVED lines=8> */
[----:B------:R0:W-:Y:S01]  /*4e9e0*/  STL.64 [R1+0x3b50], R12 ;  /* 0x003b500c01007387 */ /* 0x0001e20000100a00 */
[----:B------:R-:W-:-:S03]  /*4e9f0*/  MOV R11, R4 ;  /* 0x00000004000b7202 */ /* 0x000fc60000000f00 */
[----:B0-----:R-:W3:Y:S09]  /*4ea00*/  LDL.LU R12, [R1+0x150] ;  /* 0x00015000010c7983 */ /* 0x001ef20000300800 */
[----:B------:R0:W-:Y:S04]  /*4ea10*/  STL.64 [R1+0x2d0], R16 ;  /* 0x0002d01001007387 */ /* 0x0001e80000100a00 */
[----:B------:R-:W-:Y:S04]  /*4ea20*/  STL.64 [R1+0x2d8], R18 ;  /* 0x0002d81201007387 */ /* 0x000fe80000100a00 */
[----:B------:R-:W3:Y:S04]  /*4ea30*/  LDL.LU R13, [R1+0x154] ;  /* 0x00015400010d7983 */ /* 0x000ee80000300800 */
[----:B------:R-:W3:Y:S04]  /*4ea40*/  LDL.LU R14, [R1+0x158] ;  /* 0x00015800010e7983 */ /* 0x000ee80000300800 */
[----:B------:R-:W3:Y:S04]  /*4ea50*/  LDL.LU R15, [R1+0x15c] ;  /* 0x00015c00010f7983 */ /* 0x000ee80000300800 */
[----:B0-----:R-:W3:Y:S01]  /*4ea60*/  LDL.64 R16, [R1+0x50] ;  /* 0x0000500001107983 */ /* 0x001ee20000100a00 */
        /* <DEDUP_REMOVED lines=8> */
[----:B------:R-:W2:Y:S02]  /*4eaf0*/  LDL.LU.64 R4, [R1+0x3b98] ;  /* 0x003b980001047983 */ /* 0x000ea40000300a00 */
[C---:B--2---:R-:W-:Y:S02]  /*4eb00*/  HMMA.16816.F32.BF16 R4, R20.reuse, R4, R24 ;  /* 0x000000041404723c */ /* 0x044fe40000041818 */
[----:B------:R-:W2:Y:S04]  /*4eb10*/  LDL.LU.64 R26, [R1+0x3b90] ;  /* 0x003b9000011a7983 */ /* 0x000ea80000300a00 */
[----:B------:R-:W2:Y:S11]  /*4eb20*/  LDL.LU.64 R24, [R1+0x3b88] ;  /* 0x003b880001187983 */ /* 0x000eb60000300a00 */
[----:B------:R-:W-:Y:S06]  /*4eb30*/  @!UPT UIADD3 URZ, URZ, URZ, URZ ;  /* 0x0000003f3f3ff290 */ /* 0x000fec000fffe03f */
[----:B------:R0:W-:Y:S04]  /*4eb40*/  STL.64 [R1+0x2b0], R4 ;  /* 0x0002b00401007387 */ /* 0x0001e80000100a00 */
[----:B------:R2:W-:Y:S04]  /*4eb50*/  STL.64 [R1+0x2b8], R6 ;  /* 0x0002b80601007387 */ /* 0x0005e80000100a00 */
[----:B0-----:R-:W2:Y:S04]  /*4eb60*/  LDL.LU.64 R4, [R1+0x3b80] ;  /* 0x003b800001047983 */ /* 0x001ea80000300a00 */
[----:B------:R-:W3:Y:S01]  /*4eb70*/  LDL R28, [R1+0x4d0] ;  /* 0x0004d000011c7983 */ /* 0x000ee20000100800 */
[----:B--2---:R-:W-:Y:S03]  /*4eb80*/  HMMA.16816.F32.BF16 R4, R20, R4, R24 ;  /* 0x000000041404723c */ /* 0x004fe60000041818 */
[----:B------:R-:W2:Y:S04]  /*4eb90*/  LDL.LU.64 R26, [R1+0x3b78] ;  /* 0x003b7800011a7983 */ /* 0x000ea80000300a00 */
[----:B------:R-:W2:Y:S11]  /*4eba0*/  LDL.LU.64 R24, [R1+0x3b70] ;  /* 0x003b700001187983 */ /* 0x000eb60000300a00 */
[----:B------:R-:W-:Y:S05]  /*4ebb0*/  @!UPT UIADD3 URZ, URZ, URZ, URZ ;  /* 0x0000003f3f3ff290 */ /* 0x000fea000fffe03f */
[----:B------:R-:W-:Y:S01]  /*4ebc0*/  STL.64 [R1+0x2a0], R4 ;  /* 0x0002a00401007387 */ /* 0x000fe20000100a00 */
[----:B------:R-:W-:-:S03]  /*4ebd0*/  IMAD.MOV.U32 R0, RZ, RZ, R7 ;  /* 0x000000ffff007224 */ /* 0x000fc600078e0007 */
[----:B------:R0:W-:Y:S04]  /*4ebe0*/  STL [R1+0x2a8], R6 ;  /* 0x0002a80601007387 */ /* 0x0001e80000100800 */
[----:B0-----:R-:W2:Y:S04]  /*4ebf0*/  LDL.LU.64 R6, [R1+0x3b68] ;  /* 0x003b680001067983 */ /* 0x001ea80000300a00 */
[----:B------:R-:W2:Y:S04]  /*4ec00*/  LDL.LU.64 R4, [R1+0x3b60] ;  /* 0x003b600001047983 */ /* 0x000ea80000300a00 */
[----:B------:R-:W-:Y:S01]  /*4ec10*/  STL [R1+0x3848], R0 ;  /* 0x0038480001007387 */ /* 0x000fe20000100800 */
[C---:B--2---:R-:W-:Y:S11]  /*4ec20*/  HMMA.16816.F32.BF16 R24, R20.reuse, R4, R24 ;  /* 0x000000041418723c */ /* 0x044ff60000041818 */
[----:B------:R-:W-:Y:S11]  /*4ec30*/  @!UPT UIADD3 URZ, URZ, URZ, URZ ;  /* 0x0000003f3f3ff290 */ /* 0x000ff6000fffe03f */
[----:B------:R-:W-:Y:S01]  /*4ec40*/  @!UPT UIADD3 URZ, URZ, URZ, URZ ;  /* 0x0000003f3f3ff290 */ /* 0x000fe2000fffe03f */
[----:B------:R0:W-:Y:S04]  /*4ec50*/  STL.64 [R1+0x290], R24 ;  /* 0x0002901801007387 */ /* 0x0001e80000100a00 */
[----:B------:R-:W-:Y:S04]  /*4ec60*/  STL.64 [R1+0x298], R26 ;  /* 0x0002981a01007387 */ /* 0x000fe80000100a00 */
[----:B0-----:R-:W3:Y:S04]  /*4ec70*/  LDL.LU.64 R24, [R1+0x3b58] ;  /* 0x003b580001187983 */ /* 0x001ee80000300a00 */
[----:B------:R-:W-:Y:S04]  /*4ec80*/  STL.64 [R1+0x3b08], R6 ;  /* 0x003b080601007387 */ /* 0x000fe80000100a00 */
[----:B------:R0:W-:Y:S04]  /*4ec90*/  STL.64 [R1+0x3b00], R4 ;  /* 0x003b000401007387 */ /* 0x0001e80000100a00 */
[----:B0-----:R-:W2:Y:S04]  /*4eca0*/  LDL.LU R4, [R1+0x140] ;  /* 0x0001400001047983 */ /* 0x001ea80000300800 */
[----:B------:R-:W2:Y:S04]  /*4ecb0*/  LDL.LU R5, [R1+0x144] ;  /* 0x0001440001057983 */ /* 0x000ea80000300800 */
[----:B------:R-:W2:Y:S04]  /*4ecc0*/  LDL.LU R6, [R1+0x148] ;  /* 0x0001480001067983 */ /* 0x000ea80000300800 */
[----:B------:R-:W2:Y:S01]  /*4ecd0*/  LDL.LU R7, [R1+0x14c] ;  /* 0x00014c0001077983 */ /* 0x000ea20000300800 */
[----:B---3--:R-:W-:Y:S03]  /*4ece0*/  HMMA.16816.F32.BF16 R24, R20, R24, R12 ;  /* 0x000000181418723c */ /* 0x008fe6000004180c */
[----:B------:R-:W3:Y:S11]  /*4ecf0*/  LDL.LU.64 R12, [R1+0x3b50] ;  /* 0x003b5000010c7983 */ /* 0x000ef60000300a00 */
[----:B------:R-:W-:Y:S09]  /*4ed00*/  @!UPT UIADD3 URZ, URZ, URZ, URZ ;  /* 0x0000003f3f3ff290 */ /* 0x000ff2000fffe03f */
[----:B------:R-:W-:Y:S01]  /*4ed10*/  STL.64 [R1+0x280], R24 ;  /* 0x0002801801007387 */ /* 0x000fe20000100a00 */
[----:B------:R-:W-:-:S03]  /*4ed20*/  MOV R0, R26 ;  /* 0x0000001a00007202 */ /* 0x000fc60000000f00 */
[----:B------:R0:W-:Y:S04]  /*4ed30*/  STL [R1+0x28c], R27 ;  /* 0x00028c1b01007387 */ /* 0x0001e80000100800 */
[----:B0-----:R-:W3:Y:S04]  /*4ed40*/  LDL.LU.64 R26, [R1+0x3b48] ;  /* 0x003b4800011a7983 */ /* 0x001ee80000300a00 */
[----:B------:R-:W3:Y:S01]  /*4ed50*/  LDL.LU.64 R24, [R1+0x3b40] ;  /* 0x003b400001187983 */ /* 0x000ee20000300a00 */
[C---:B--2---:R-:W-:Y:S03]  /*4ed60*/  HMMA.16816.F32.BF16 R4, R20.reuse, R16, R4 ;  /* 0x000000101404723c */ /* 0x044fe60000041804 */
[----:B------:R0:W-:Y:S11]  /*4ed70*/  STL [R1+0x3860], R0 ;  /* 0x0038600001007387 */ /* 0x0001f60000100800 */
[----:B------:R-:W-:Y:S09]  /*4ed80*/  @!UPT UIADD3 URZ, URZ, URZ, URZ ;  /* 0x0000003f3f3ff290 */ /* 0x000ff2000fffe03f */
[----:B------:R-:W-:Y:S04]  /*4ed90*/  STL.64 [R1+0x270], R4 ;  /* 0x0002700401007387 */ /* 0x000fe80000100a00 */
[----:B------:R3:W-:Y:S01]  /*4eda0*/  STL.64 [R1+0x278], R6 ;  /* 0x0002780601007387 */ /* 0x0007e20000100a00 */
[----:B------:R-:W-:Y:S01]  /*4edb0*/  MOV R3, R16 ;  /* 0x0000001000037202 */ /* 0x000fe20000000f00 */
[----:B0-----:R-:W-:Y:S01]  /*4edc0*/  IMAD.MOV.U32 R0, RZ, RZ, R17 ;  /* 0x000000ffff007224 */ /* 0x001fe200078e0011 */
[----:B---3--:R-:W-:Y:S01]  /*4edd0*/  HMMA.16816.F32.BF16 R4, R20, R8, R24 ;  /* 0x000000081404723c */ /* 0x008fe20000041818 */
[----:B------:R-:W2:Y:S11]  /*4ede0*/  LDL.LU R24, [R1+0x120] ;  /* 0x0001200001187983 */ /* 0x000eb60000300800 */
[----:B------:R-:W-:Y:S11]  /*4edf0*/  @!UPT UIADD3 URZ, URZ, URZ, URZ ;  /* 0x0000003f3f3ff290 */ /* 0x000ff6000fffe03f */
[----:B------:R0:W-:Y:S04]  /*4ee00*/  STL.64 [R1+0x260], R4 ;  /* 0x0002600401007387 */ /* 0x0001e80000100a00 */
[----:B------:R-:W-:Y:S04]  /*4ee10*/  STL.64 [R1+0x268], R6 ;  /* 0x0002680601007387 */ /* 0x000fe80000100a00 */
[----:B------:R-:W2:Y:S04]  /*4ee20*/  LDL.LU R25, [R1+0x124] ;  /* 0x0001240001197983 */ /* 0x000ea80000300800 */
[----:B------:R-:W2:Y:S04]  /*4ee30*/  LDL.LU R26, [R1+0x128] ;  /* 0x00012800011a7983 */ /* 0x000ea80000300800 */
[----:B------:R-:W2:Y:S04]  /*4ee40*/  LDL.LU R27, [R1+0x12c] ;  /* 0x00012c00011b7983 */ /* 0x000ea80000300800 */
[----:B------:R-:W3:Y:S04]  /*4ee50*/  LDL.LU R16, [R1+0x100] ;  /* 0x0001000001107983 */ /* 0x000ee80000300800 */
[----:B------:R-:W3:Y:S04]  /*4ee60*/  LDL.LU R17, [R1+0x104] ;  /* 0x0001040001117983 */ /* 0x000ee80000300800 */
[----:B------:R-:W2:Y:S04]  /*4ee70*/  LDL.LU R18, [R1+0x108] ;  /* 0x0001080001127983 */ /* 0x000ea80000300800 */
[----:B------:R-:W2:Y:S04]  /*4ee80*/  LDL.LU R19, [R1+0x10c] ;  /* 0x00010c0001137983 */ /* 0x000ea80000300800 */
[----:B--2---:R-:W-:Y:S04]  /*4ee90*/  STL.64 [R1+0x3b20], R18 ;  /* 0x003b201201007387 */ /* 0x004fe80000100a00 */
[----:B---3--:R-:W-:Y:S04]  /*4eea0*/  STL.64 [R1+0x3b18], R16 ;  /* 0x003b181001007387 */ /* 0x008fe80000100a00 */
[----:B0-----:R-:W2:Y:S04]  /*4eeb0*/  LDL.64 R4, [R1] ;  /* 0x0000000001047983 */ /* 0x001ea80000100a00 */
[----:B--2---:R0:W-:Y:S04]  /*4eec0*/  STL.64 [R1+0x3b10], R4 ;  /* 0x003b100401007387 */ /* 0x0041e80000100a00 */
[----:B0-----:R-:W2:Y:S01]  /*4eed0*/  LDL.64 R4, [R1+0x10] ;  /* 0x0000100001047983 */ /* 0x001ea20000100a00 */
[----:B------:R-:W-:-:S02]  /*4eee0*/  MOV R17, R10 ;  /* 0x0000000a00117202 */ /* 0x000fc40000000f00 */
[----:B------:R-:W-:Y:S01]  /*4eef0*/  MOV R16, R11 ;  /* 0x0000000b00107202 */ /* 0x000fe20000000f00 */
[----:B--2---:R0:W-:Y:S04]  /*4ef00*/  STL.64 [R1+0x3b28], R4 ;  /* 0x003b280401007387 */ /* 0x0041e80000100a00 */
[----:B0-----:R-:W2:Y:S04]  /*4ef10*/  LDL.LU R4, [R1+0x110] ;  /* 0x0001100001047983 */ /* 0x001ea80000300800 */
[----:B------:R-:W2:Y:S04]  /*4ef20*/  LDL.LU R5, [R1+0x114] ;  /* 0x0001140001057983 */ /* 0x000ea80000300800 */
[----:B------:R-:W2:Y:S04]  /*4ef30*/  LDL.LU R6, [R1+0x118] ;  /* 0x0001180001067983 */ /* 0x000ea80000300800 */
[----:B------:R-:W2:Y:S04]  /*4ef40*/  LDL.LU R7, [R1+0x11c] ;  /* 0x00011c0001077983 */ /* 0x000ea80000300800 */
[----:B------:R0:W-:Y:S02]  /*4ef50*/  STL.64 [R1+0x3ad0], R8 ;  /* 0x003ad00801007387 */ /* 0x0001e40000100a00 */
[----:B0-----:R-:W-:Y:S01]  /*4ef60*/  IMAD.MOV.U32 R8, RZ, RZ, R3 ;  /* 0x000000ffff087224 */ /* 0x001fe200078e0003 */
[----:B------:R-:W-:-:S05]  /*4ef70*/  MOV R9, R0 ;  /* 0x0000000000097202 */ /* 0x000fca0000000f00 */
[----:B------:R0:W-:Y:S04]  /*4ef80*/  STL.64 [R1+0x3ae8], R8 ;  /* 0x003ae80801007387 */ /* 0x0001e80000100a00 */
[----:B0-----:R-:W3:Y:S04]  /*4ef90*/  LDL.LU R8, [R1+0xd0] ;  /* 0x0000d00001087983 */ /* 0x001ee80000300800 */
[----:B------:R-:W3:Y:S04]  /*4efa0*/  LDL.LU R9, [R1+0xd4] ;  /* 0x0000d40001097983 */ /* 0x000ee80000300800 */
[----:B------:R-:W2:Y:S04]  /*4efb0*/  LDL.LU R10, [R1+0xd8] ;  /* 0x0000d800010a7983 */ /* 0x000ea80000300800 */
[----:B------:R-:W2:Y:S01]  /*4efc0*/  LDL.LU R11, [R1+0xdc] ;  /* 0x0000dc00010b7983 */ /* 0x000ea20000300800 */
[----:B------:R-:W-:Y:S03]  /*4efd0*/  HMMA.16816.F32.BF16 R20, R20, R12, R24 ;  /* 0x0000000c1414723c */ /* 0x000fe60000041818 */
[----:B--2---:R-:W-:Y:S04]  /*4efe0*/  STL.64 [R1+0x3af8], R10 ;  /* 0x003af80a01007387 */ /* 0x004fe80000100a00 */
[----:B---3--:R0:W-:Y:S04]  /*4eff0*/  STL.64 [R1+0x3af0], R8 ;  /* 0x003af00801007387 */ /* 0x0081e80000100a00 */
        /* <DEDUP_REMOVED lines=9> */
[----:B------:R-:W2:Y:S04]  /*4f090*/  LDL.LU R21, [R1+0xf4] ;  /* 0x0000f40001157983 */ /* 0x000ea80000300800 */
[----:B-1----:R-:W2:Y:S04]  /*4f0a0*/  LDL.LU R22, [R1+0xf8] ;  /* 0x0000f80001167983 */ /* 0x002ea80000300800 */
[----:B------:R-:W2:Y:S04]  /*4f0b0*/  LDL.LU R23, [R1+0xfc] ;  /* 0x0000fc0001177983 */ /* 0x000ea80000300800 */
        /* <DEDUP_REMOVED lines=11> */
[----:B------:R-:W2:Y:S04]  /*4f170*/  LDL.LU R15, [R1+0xcc] ;  /* 0x0000cc00010f7983 */ /* 0x000ea80000300800 */
[----:B------:R-:W3:Y:S04]  /*4f180*/  LDL.LU.64 R4, [R1+0x3b28] ;  /* 0x003b280001047983 */ /* 0x000ee80000300a00 */
[----:B------:R-:W-:Y:S04]  /*4f190*/  STL.64 [R1+0x240], R16 ;  /* 0x0002401001007387 */ /* 0x000fe80000100a00 */
[----:B------:R0:W-:Y:S04]  /*4f1a0*/  STL.64 [R1+0x248], R18 ;  /* 0x0002481201007387 */ /* 0x0001e80000100a00 */
[----:B0-----:R-:W3:Y:S04]  /*4f1b0*/  LDL.LU.64 R18, [R1+0x3b20] ;  /* 0x003b200001127983 */ /* 0x001ee80000300a00 */
[----:B------:R-:W3:Y:S02]  /*4f1c0*/  LDL.LU.64 R16, [R1+0x3b18] ;  /* 0x003b180001107983 */ /* 0x000ee40000300a00 */
[C---:B---3--:R-:W-:Y:S11]  /*4f1d0*/  HMMA.16816.F32.BF16 R16, R24.reuse, R4, R16 ;  /* 0x000000041810723c */ /* 0x048ff60000041810 */
[----:B------:R-:W-:Y:S11]  /*4f1e0*/  @!UPT UIADD3 URZ, URZ, URZ, URZ ;  /* 0x0000003f3f3ff290 */ /* 0x000ff6000fffe03f */
[----:B------:R-:W-:Y:S01]  /*4f1f0*/  @!UPT UIADD3 URZ, URZ, URZ, URZ ;  /* 0x0000003f3f3ff290 */ /* 0x000fe2000fffe03f */
[----:B------:R0:W-:Y:S04]  /*4f200*/  STL.64 [R1+0x230], R16 ;  /* 0x0002301001007387 */ /* 0x0001e80000100a00 */
[----:B------:R1:W-:Y:S01]  /*4f210*/  STL.64 [R1+0x238], R18 ;  /* 0x0002381201007387 */ /* 0x0003e20000100a00 */
[----:B0-----:R-:W-:Y:S01]  /*4f220*/  MOV R17, R4 ;  /* 0x0000000400117202 */ /* 0x001fe20000000f00 */
[----:B------:R-:W-:Y:S02]  /*4f230*/  IMAD.MOV.U32 R16, RZ, RZ, R5 ;  /* 0x000000ffff107224 */ /* 0x000fe400078e0005 */
[----:B------:R-:W3:Y:S02]  /*4f240*/  LDL.LU.64 R4, [R1+0x3b10] ;  /* 0x003b100001047983 */ /* 0x000ee40000300a00 */
[----:B---3--:R-:W-:Y:S01]  /*4f250*/  HMMA.16816.F32.BF16 R20, R24, R4, R20 ;  /* 0x000000041814723c */ /* 0x008fe20000041814 */
[----:B-1----:R-:W-:Y:S11]  /*4f260*/  MOV R19, R5 ;  /* 0x0000000500137202 */ /* 0x002ff60000000f00 */
[----:B------:R-:W-:Y:S11]  /*4f270*/  @!UPT UIADD3 URZ, URZ, URZ, URZ ;  /* 0x0000003f3f3ff290 */ /* 0x000ff6000fffe03f */
[----:B------:R0:W-:Y:S04]  /*4f280*/  STL.64 [R1+0x220], R20 ;  /* 0x0002201401007387 */ /* 0x0001e80000100a00 */
[----:B------:R-:W-:Y:S04]  /*4f290*/  STL.64 [R1+0x228], R22 ;  /* 0x0002281601007387 */ /* 0x000fe80000100a00 */
[----:B------:R-:W3:Y:S01]  /*4f2a0*/  LDL.LU.64 R6, [R1+0x3b08] ;  /* 0x003b080001067983 */ /* 0x000ee20000300a00 */
[----:B0-----:R-:W-:-:S03]  /*4f2b0*/  MOV R21, R4 ;  /* 0x0000000400157202 */ /* 0x001fc60000000f00 */
        /* <DEDUP_REMOVED lines=8> */
[----:B---3--:R-:W-:Y:S04]  /*4f340*/  STL.64 [R1+0x3a80], R6 ;  /* 0x003a800601007387 */ /* 0x008fe80000100a00 */
[----:B------:R0:W-:Y:S04]  /*4f350*/  STL.64 [R1+0x3a78], R4 ;  /* 0x003a780401007387 */ /* 0x0001e80000100a00 */
[----:B0-----:R-:W2:Y:S02]  /*4f360*/  LDL.LU.64 R4, [R1+0x30] ;  /* 0x0000300001047983 */ /* 0x001ea40000300a00 */
[C---:B--2---:R-:W-:Y:S11]  /*4f370*/  HMMA.16816.F32.BF16 R8, R24.reuse, R4, R8 ;  /* 0x000000041808723c */ /* 0x044ff60000041808 */
[----:B------:R-:W-:Y:S11]  /*4f380*/  @!UPT UIADD3 URZ, URZ, URZ, URZ ;  /* 0x0000003f3f3ff290 */ /* 0x000ff6000fffe03f */
[----:B------:R-:W-:Y:S01]  /*4f390*/  @!UPT UIADD3 URZ, URZ, URZ, URZ ;  /* 0x0000003f3f3ff290 */ /* 0x000fe2000fffe03f */
[----:B------:R0:W-:Y:S04]  /*4f3a0*/  STL.64 [R1+0x200], R8 ;  /* 0x0002000801007387 */ /* 0x0001e80000100a00 */
[----:B------:R1:W-:Y:S04]  /*4f3b0*/  STL.64 [R1+0x208], R10 ;  /* 0x0002080a01007387 */ /* 0x0003e80000100a00 */
[----:B0-----:R-:W1:Y:S02]  /*4f3c0*/  LDL.LU.64 R8, [R1+0x3ae8] ;  /* 0x003ae80001087983 */ /* 0x001e640000300a00 */
[C---:B-1----:R-:W-:Y:S02]  /*4f3d0*/  HMMA.16816.F32.BF16 R8, R24.reuse, R8, R12 ;  /* 0x000000081808723c */ /* 0x042fe4000004180c */
[----:B------:R-:W2:Y:S04]  /*4f3e0*/  LDL.LU.64 R14, [R1+0x3ae0] ;  /* 0x003ae000010e7983 */ /* 0x000ea80000300a00 */
[----:B------:R-:W2:Y:S11]  /*4f3f0*/  LDL.LU.64 R12, [R1+0x3ad8] ;  /* 0x003ad800010c7983 */ /* 0x000eb60000300a00 */
[----:B------:R-:W-:Y:S06]  /*4f400*/  @!UPT UIADD3 URZ, URZ, URZ, URZ ;  /* 0x0000003f3f3ff290 */ /* 0x000fec000fffe03f */
[----:B------:R0:W-:Y:S04]  /*4f410*/  STL.64 [R1+0x1f0], R8 ;  /* 0x0001f00801007387 */ /* 0x0001e80000100a00 */
[----:B------:R2:W-:Y:S04]  /*4f420*/  STL.64 [R1+0x1f8], R10 ;  /* 0x0001f80a01007387 */ /* 0x0005e80000100a00 */
[----:B0-----:R-:W2:Y:S02]  /*4f430*/  LDL.LU.64 R8, [R1+0x3ad0] ;  /* 0x003ad00001087983 */ /* 0x001ea40000300a00 */
[----:B--2---:R-:W-:Y:S02]  /*4f440*/  HMMA.16816.F32.BF16 R8, R24, R8, R12 ;  /* 0x000000081808723c */ /* 0x004fe4000004180c */
[----:B------:R-:W2:Y:S11]  /*4f450*/  LDL.LU.64 R12, [R1+0x3ac8] ;  /* 0x003ac800010c7983 */ /* 0x000eb60000300a00 */
[----:B------:R-:W-:Y:S10]  /*4f460*/  @!UPT UIADD3 URZ, URZ, URZ, URZ ;  /* 0x0000003f3f3ff290 */ /* 0x000ff4000fffe03f */
[----:B------:R-:W-:Y:S04]  /*4f470*/  STL.64 [R1+0x1e0], R8 ;  /* 0x0001e00801007387 */ /* 0x000fe80000100a00 */
[----:B------:R0:W-:Y:S04]  /*4f480*/  STL.64 [R1+0x1e8], R10 ;  /* 0x0001e80a01007387 */ /* 0x0001e80000100a00 */
[----:B0-----:R-:W3:Y:S04]  /*4f490*/  LDL.LU.64 R10, [R1+0x3ac0] ;  /* 0x003ac000010a7983 */ /* 0x001ee80000300a00 */
[----:B------:R-:W3:Y:S01]  /*4f4a0*/  LDL.LU.64 R8, [R1+0x3ab8] ;  /* 0x003ab80001087983 */ /* 0x000ee20000300a00 */
[----:B------:R-:W-:-:S02]  /*4f4b0*/  MOV R6, R5 ;  /* 0x0000000500067202 */ /* 0x000fc40000000f00 */
[----:B--2---:R-:W-:Y:S01]  /*4f4c0*/  MOV R0, R13 ;  /* 0x0000000d00007202 */ /* 0x004fe20000000f00 */
[----:B---3--:R-:W-:Y:S01]  /*4f4d0*/  HMMA.16816.F32.BF16 R24, R24, R12, R8 ;  /* 0x0000000c1818723c */ /* 0x008fe20000041808 */
[----:B------:R-:W2:Y:S04]  /*4f4e0*/  LDL.LU.64 R10, [R1+0x3ab0] ;  /* 0x003ab000010a7983 */ /* 0x000ea80000300a00 */
[----:B------:R-:W2:Y:S04]  /*4f4f0*/  LDL.LU.64 R8, [R1+0x3aa8] ;  /* 0x003aa80001087983 */ /* 0x000ea80000300a00 */
[----:B------:R-:W3:Y:S11]  /*4f500*/  LDL.LU R12, [R1+0xb40] ;  /* 0x000b4000010c7983 */ /* 0x000ef60000300800 */
[----:B------:R-:W-:Y:S03]  /*4f510*/  @!UPT UIADD3 URZ, URZ, URZ, URZ ;  /* 0x0000003f3f3ff290 */ /* 0x000fe6000fffe03f */
[----:B------:R0:W-:Y:S04]  /*4f520*/  STL.64 [R1+0x1d0], R24 ;  /* 0x0001d01801007387 */ /* 0x0001e80000100a00 */
[----:B------:R1:W-:Y:S04]  /*4f530*/  STL.64 [R1+0x1d8], R26 ;  /* 0x0001d81a01007387 */ /* 0x0003e80000100a00 */
[----:B------:R-:W2:Y:S04]  /*4f540*/  LDL.LU R13, [R1+0xb44] ;  /* 0x000b4400010d7983 */ /* 0x000ea80000300800 */
[----:B------:R-:W4:Y:S01]  /*4f550*/  LDL.LU R14, [R1+0xb48] ;  /* 0x000b4800010e7983 */ /* 0x000f220000300800 */
[----:B0-----:R-:W-:-:S03]  /*4f560*/  IMAD.MOV.U32 R25, RZ, RZ, R6 ;  /* 0x000000ffff197224 */ /* 0x001fc600078e0006 */
[----:B------:R-:W2:Y:S04]  /*4f570*/  LDL.LU R15, [R1+0xb4c] ;  /* 0x000b4c00010f7983 */ /* 0x000ea80000300800 */
[----:B------:R-:W2:Y:S04]  /*4f580*/  LDL.LU R20, [R1+0xb50] ;  /* 0x000b500001147983 */ /* 0x000ea80000300800 */
[----:B------:R-:W2:Y:S04]  /*4f590*/  LDL.LU R7, [R1+0xb54] ;  /* 0x000b540001077983 */ /* 0x000ea80000300800 */
[----:B------:R-:W2:Y:S04]  /*4f5a0*/  LDL.LU R3, [R1+0xb58] ;  /* 0x000b580001037983 */ /* 0x000ea80000300800 */
[----:B------:R-:W2:Y:S01]  /*4f5b0*/  LDL.LU R6, [R1+0xb5c] ;  /* 0x000b5c0001067983 */ /* 0x000ea20000300800 */
[----:B------:R-:W-:Y:S01]  /*4f5c0*/  IMAD.MOV.U32 R18, RZ, RZ, R4 ;  /* 0x000000ffff127224 */ /* 0x000fe200078e0004 */
[----:B------:R-:W-:Y:S01]  /*4f5d0*/  MOV R5, R19 ;  /* 0x0000001300057202 */ /* 0x000fe20000000f00 */
[----:B------:R-:W-:Y:S01]  /*4f5e0*/  IMAD.MOV.U32 R4, RZ, RZ, R21 ;  /* 0x000000ffff047224 */ /* 0x000fe200078e0015 */
[----:B--2---:R-:W-:Y:S04]  /*4f5f0*/  STL [R1+0x3aa0], R6 ;  /* 0x003aa00601007387 */ /* 0x004fe80000100800 */
[----:B------:R0:W-:Y:S04]  /*4f600*/  STL.64 [R1+0x3a98], R4 ;  /* 0x003a980401007387 */ /* 0x0001e80000100a00 */
[----:B-1----:R-:W2:Y:S01]  /*4f610*/  LDL R27, [R1+0x670] ;  /* 0x00067000011b7983 */ /* 0x002ea20000100800 */
[----:B------:R-:W-:-:S03]  /*4f620*/  MOV R24, R18 ;  /* 0x0000001200187202 */ /* 0x000fc60000000f00 */
[----:B0-----:R-:W3:Y:S04]  /*4f630*/  LDL.64 R4, [R1+0x20] ;  /* 0x0000200001047983 */ /* 0x001ee80000100a00 */
[----:B--2---:R-:W-:Y:S04]  /*4f640*/  STL [R1+0x3a90], R27 ;  /* 0x003a901b01007387 */ /* 0x004fe80000100800 */
[----:B------:R0:W-:Y:S02]  /*4f650*/  STL.64 [R1+0x3a88], R24 ;  /* 0x003a881801007387 */ /* 0x0001e40000100a00 */
[----:B0-----:R-:W-:-:S02]  /*4f660*/  MOV R25, R16 ;  /* 0x0000001000197202 */ /* 0x001fc40000000f00 */
[----:B------:R-:W-:Y:S01]  /*4f670*/  MOV R24, R17 ;  /* 0x0000001100187202 */ /* 0x000fe20000000f00 */
[----:B------:R-:W2:Y:S04]  /*4f680*/  LDL.LU R16, [R1+0xb60] ;  /* 0x000b600001107983 */ /* 0x000ea80000300800 */
[----:B------:R-:W2:Y:S04]  /*4f690*/  LDL.LU R17, [R1+0xb64] ;  /* 0x000b640001117983 */ /* 0x000ea80000300800 */
[----:B------:R-:W2:Y:S04]  /*4f6a0*/  LDL.LU R18, [R1+0xb68] ;  /* 0x000b680001127983 */ /* 0x000ea80000300800 */
[----:B------:R-:W2:Y:S04]  /*4f6b0*/  LDL.LU R19, [R1+0xb6c] ;  /* 0x000b6c0001137983 */ /* 0x000ea80000300800 */
[----:B------:R-:W2:Y:S01]  /*4f6c0*/  LDL.LU R6, [R1+0x3aa0] ;  /* 0x003aa00001067983 */ /* 0x000ea20000300800 */
[----:B---3--:R-:W-:-:S02]  /*4f6d0*/  FMUL R12, R28, R12 ;  /* 0x0000000c1c0c7220 */ /* 0x008fc40000400000 */
[----:B------:R-:W-:Y:S02]  /*4f6e0*/  FMUL R13, R28, R13 ;  /* 0x0000000d1c0d7220 */ /* 0x000fe40000400000 */
[C---:B----4-:R-:W-:Y:S02]  /*4f6f0*/  FMUL R14, R2.reuse, R14 ;  /* 0x0000000e020e7220 */ /* 0x050fe40000400000 */
[----:B------:R-:W-:Y:S02]  /*4f700*/  FMUL R15, R2, R15 ;  /* 0x0000000f020f7220 */ /* 0x000fe40000400000 */
[C---:B------:R-:W-:Y:S02]  /*4f710*/  FMUL R20, R28.reuse, R20 ;  /* 0x000000141c147220 */ /* 0x040fe40000400000 */
[----:B------:R-:W-:-:S03]  /*4f720*/  FMUL R21, R28, R7 ;  /* 0x000000071c157220 */ /* 0x000fc60000400000 */
[----:B------:R-:W-:Y:S01]  /*4f730*/  HMMA.16816.F32.BF16 R12, R8, R4, R12 ;  /* 0x00000004080c723c */ /* 0x000fe2000004180c */
[C---:B------:R-:W-:Y:S02]  /*4f740*/  FMUL R22, R2.reuse, R3 ;  /* 0x0000000302167220 */ /* 0x040fe40000400000 */
[----:B------:R-:W-:Y:S11]  /*4f750*/  IMAD.MOV.U32 R3, RZ, RZ, R5 ;  /* 0x000000ffff037224 */ /* 0x000ff600078e0005 */
[----:B------:R-:W-:Y:S09]  /*4f760*/  @!UPT UIADD3 URZ, URZ, URZ, URZ ;  /* 0x0000003f3f3ff290 */ /* 0x000ff2000fffe03f */
[----:B------:R0:W-:Y:S04]  /*4f770*/  STL.64 [R1+0x1c0], R12 ;  /* 0x0001c00c01007387 */ /* 0x0001e80000100a00 */
[----:B------:R1:W-:Y:S04]  /*4f780*/  STL.64 [R1+0x1c8], R14 ;  /* 0x0001c80e01007387 */ /* 0x0003e80000100a00 */
[----:B------:R-:W3:Y:S04]  /*4f790*/  LDL.LU.64 R4, [R1+0x3a98] ;  /* 0x003a980001047983 */ /* 0x000ee80000300a00 */
[----:B0-----:R-:W4:Y:S04]  /*4f7a0*/  LDL.LU R12, [R1+0xb70] ;  /* 0x000b7000010c7983 */ /* 0x001f280000300800 */
[----:B------:R-:W3:Y:S01]  /*4f7b0*/  LDL.LU R7, [R1+0xb74] ;  /* 0x000b740001077983 */ /* 0x000ee20000300800 */
[----:B--2---:R-:W-:-:S03]  /*4f7c0*/  FMUL R23, R2, R6 ;  /* 0x0000000602177220 */ /* 0x004fc60000400000 */
[----:B------:R-:W2:Y:S04]  /*4f7d0*/  LDL.LU R6, [R1+0xb78] ;  /* 0x000b780001067983 */ /* 0x000ea80000300800 */
[----:B-1----:R-:W2:Y:S01]  /*4f7e0*/  LDL.LU R15, [R1+0xb7c] ;  /* 0x000b7c00010f7983 */ /* 0x002ea20000300800 */
[----:B------:R-:W-:Y:S03]  /*4f7f0*/  HMMA.16816.F32.BF16 R20, R8, R24, R20 ;  /* 0x000000180814723c */ /* 0x000fe60000041814 */
[----:B------:R-:W2:Y:S04]  /*4f800*/  LDL.LU R27, [R1+0x3a90] ;  /* 0x003a9000011b7983 */ /* 0x000ea80000300800 */
[----:B------:R-:W2:Y:S01]  /*4f810*/  LDL.LU.64 R24, [R1+0x3a88] ;  /* 0x003a880001187983 */ /* 0x000ea20000300a00 */
[----:B------:R-:W-:-:S02]  /*4f820*/  FMUL R16, R28, R16 ;  /* 0x000000101c107220 */ /* 0x000fc40000400000 */
[----:B------:R-:W-:Y:S11]  /*4f830*/  FMUL R17, R28, R17 ;  /* 0x000000111c117220 */ /* 0x000ff60000400000 */
[----:B------:R-:W-:Y:S02]  /*4f840*/  @!UPT UIADD3 URZ, URZ, URZ, URZ ;  /* 0x0000003f3f3ff290 */ /* 0x000fe4000fffe03f */
[----:B------:R0:W-:Y:S04]  /*4f850*/  STL.64 [R1+0x1b0], R20 ;  /* 0x0001b01401007387 */ /* 0x0001e80000100a00 */
[----:B------:R1:W-:Y:S04]  /*4f860*/  STL.64 [R1+0x1b8], R22 ;  /* 0x0001b81601007387 */ /* 0x0003e80000100a00 */
[----:B0-----:R-:W2:Y:S04]  /*4f870*/  LDL.LU R21, [R1+0xb80] ;  /* 0x000b800001157983 */ /* 0x001ea80000300800 */
[----:B-1----:R-:W2:Y:S04]  /*4f880*/  LDL.LU R22, [R1+0xb84] ;  /* 0x000b840001167983 */ /* 0x002ea80000300800 */
[----:B------:R-:W2:Y:S04]  /*4f890*/  LDL.LU R23, [R1+0xb88] ;  /* 0x000b880001177983 */ /* 0x000ea80000300800 */
[----:B------:R-:W2:Y:S04]  /*4f8a0*/  LDL.LU R26, [R1+0xb8c] ;  /* 0x000b8c00011a7983 */ /* 0x000ea80000300800 */
[----:B------:R-:W2:Y:S01]  /*4f8b0*/  LDL R28, [R1+0x668] ;  /* 0x00066800011c7983 */ /* 0x000ea20000100800 */
[----:B------:R-:W-:-:S02]  /*4f8c0*/  FMUL R18, R2, R18 ;  /* 0x0000001202127220 */ /* 0x000fc40000400000 */
[C---:B------:R-:W-:Y:S01]  /*4f8d0*/  FMUL R19, R2.reuse, R19 ;  /* 0x0000001302137220 */ /* 0x040fe20000400000 */
[----:B--2---:R0:W-:Y:S04]  /*4f8e0*/  STL [R1+0x3a60], R28 ;  /* 0x003a601c01007387 */ /* 0x0041e80000100800 */
[----:B0-----:R-:W2:Y:S01]  /*4f8f0*/  LDL.LU R28, [R1+0x4d0] ;  /* 0x0004d000011c7983 */ /* 0x001ea20000300800 */
[C---:B------:R-:W-:Y:S01]  /*4f900*/  FMUL R14, R2.reuse, R6 ;  /* 0x00000006020e7220 */ /* 0x040fe20000400000 */
[----:B---3--:R-:W-:Y:S02]  /*4f910*/  HMMA.16816.F32.BF16 R16, R8, R4, R16 ;  /* 0x000000040810723c */ /* 0x008fe40000041810 */
[----:B------:R-:W3:Y:S01]  /*4f920*/  LDL R29, [R1+0x664] ;  /* 0x00066400011d7983 */ /* 0x000ee20000100800 */
[----:B------:R-:W-:-:S02]  /*4f930*/  FMUL R15, R2, R15 ;  /* 0x0000000f020f7220 */ /* 0x000fc40000400000 */
[C---:B--2---:R-:W-:Y:S02]  /*4f940*/  FMUL R13, R28.reuse, R7 ;  /* 0x000000071c0d7220 */ /* 0x044fe40000400000 */
[----:B------:R-:W2:Y:S04]  /*4f950*/  LDL.LU.64 R6, [R1+0x3a80] ;  /* 0x003a800001067983 */ /* 0x000ea80000300a00 */
[----:B------:R-:W2:Y:S01]  /*4f960*/  LDL.LU.64 R4, [R1+0x3a78] ;  /* 0x003a780001047983 */ /* 0x000ea20000300a00 */
[----:B----4-:R-:W-:-:S11]  /*4f970*/  FMUL R12, R28, R12 ;  /* 0x0000000c1c0c7220 */ /* 0x010fd60000400000 */
[----:B------:R-:W-:Y:S04]  /*4f980*/  STL.64 [R1+0x1a0], R16 ;  /* 0x0001a01001007387 */ /* 0x000fe80000100a00 */
[----:B------:R-:W-:Y:S01]  /*4f990*/  STL.64 [R1+0x1a8], R18 ;  /* 0x0001a81201007387 */ /* 0x000fe20000100a00 */
[----:B--2---:R-:W-:Y:S03]  /*4f9a0*/  HMMA.16816.F32.BF16 R12, R8, R4, R12 ;  /* 0x00000004080c723c */ /* 0x004fe6000004180c */
[----:B------:R-:W-:Y:S04]  /*4f9b0*/  STL.64 [R1+0x3a40], R6 ;  /* 0x003a400601007387 */ /* 0x000fe80000100a00 */
[----:B------:R-:W-:Y:S11]  /*4f9c0*/  STL.64 [R1+0x3a38], R4 ;  /* 0x003a380401007387 */ /* 0x000ff60000100a00 */
[----:B------:R-:W-:Y:S05]  /*4f9d0*/  @!UPT UIADD3 URZ, URZ, URZ, URZ ;  /* 0x0000003f3f3ff290 */ /* 0x000fea000fffe03f */
[----:B------:R-:W-:Y:S04]  /*4f9e0*/  STL.64 [R1+0x190], R12 ;  /* 0x0001900c01007387 */ /* 0x000fe80000100a00 */
[----:B------:R-:W-:Y:S04]  /*4f9f0*/  STL.64 [R1+0x198], R14 ;  /* 0x0001980e01007387 */ /* 0x000fe80000100a00 */
[----:B------:R-:W0:Y:S04]  /*4fa00*/  LDSM.16.M88.4 R12, [R27+0x27000] ;  /* 0x027000001b0c783b */ /* 0x000e280000000200 */
[----:B0-----:R-:W-:Y:S04]  /*4fa10*/  STL.64 [R1+0x3a50], R14 ;  /* 0x003a500e01007387 */ /* 0x001fe80000100a00 */
[----:B------:R0:W-:Y:S04]  /*4fa20*/  STL.64 [R1+0x3a48], R12 ;  /* 0x003a480c01007387 */ /* 0x0001e80000100a00 */
[----:B0-----:R-:W2:Y:S01]  /*4fa30*/  LDL R12, [R1+0x70] ;  /* 0x00007000010c7983 */ /* 0x001ea20000100800 */
[----:B------:R-:W-:Y:S01]  /*4fa40*/  FMUL R20, R28, R21 ;  /* 0x000000151c147220 */ /* 0x000fe20000400000 */
[----:B------:R-:W-:-:S02]  /*4fa50*/  MOV R13, R0 ;  /* 0x00000000000d7202 */ /* 0x000fc40000000f00 */
[----:B------:R-:W4:Y:S01]  /*4fa60*/  LDL.LU R16, [R1+0xb90] ;  /* 0x000b900001107983 */ /* 0x000f220000300800 */
[----:B------:R-:W-:-:S03]  /*4fa70*/  FMUL R21, R28, R22 ;  /* 0x000000161c157220 */ /* 0x000fc60000400000 */
[----:B------:R-:W3:Y:S01]  /*4fa80*/  LDL.LU R17, [R1+0xb94] ;  /* 0x000b940001117983 */ /* 0x000ee20000300800 */
[----:B------:R-:W-:-:S03]  /*4fa90*/  FMUL R22, R2, R23 ;  /* 0x0000001702167220 */ /* 0x000fc60000400000 */
[----:B------:R-:W3:Y:S01]  /*4faa0*/  LDL.LU R18, [R1+0xb98] ;  /* 0x000b980001127983 */ /* 0x000ee20000300800 */
[----:B------:R-:W-:-:S03]  /*4fab0*/  FMUL R23, R2, R26 ;  /* 0x0000001a02177220 */ /* 0x000fc60000400000 */
[----:B------:R-:W3:Y:S04]  /*4fac0*/  LDL.LU R0, [R1+0xb9c] ;  /* 0x000b9c0001007983 */ /* 0x000ee80000300800 */
[----:B------:R-:W3:Y:S04]  /*4fad0*/  LDL.LU R27, [R1+0xc00] ;  /* 0x000c0000011b7983 */ /* 0x000ee80000300800 */
[----:B------:R-:W3:Y:S04]  /*4fae0*/  LDL.LU R26, [R1+0xc04] ;  /* 0x000c0400011a7983 */ /* 0x000ee80000300800 */
[----:B------:R-:W3:Y:S04]  /*4faf0*/  LDL.LU R15, [R1+0xc08] ;  /* 0x000c0800010f7983 */ /* 0x000ee80000300800 */
[----:B------:R-:W3:Y:S04]  /*4fb00*/  LDL.LU R14, [R1+0xc0c] ;  /* 0x000c0c00010e7983 */ /* 0x000ee80000300800 */
[----:B------:R-:W4:Y:S04]  /*4fb10*/  LDL.LU R7, [R1+0xbf0] ;  /* 0x000bf00001077983 */ /* 0x000f280000300800 */
[----:B------:R-:W4:Y:S04]  /*4fb20*/  LDL.LU R6, [R1+0xbf4] ;  /* 0x000bf40001067983 */ /* 0x000f280000300800 */
[----:B--2---:R0:W-:Y:S04]  /*4fb30*/  STL.64 [R1+0x3a58], R12 ;  /* 0x003a580c01007387 */ /* 0x0041e80000100a00 */
[----:B0-----:R-:W2:Y:S04]  /*4fb40*/  LDL.64 R12, [R1+0x60] ;  /* 0x00006000010c7983 */ /* 0x001ea80000100a00 */
[----:B---3--:R-:W-:Y:S04]  /*4fb50*/  STL [R1+0x3a70], R14 ;  /* 0x003a700e01007387 */ /* 0x008fe80000100800 */
[----:B--2---:R0:W-:Y:S04]  /*4fb60*/  STL.64 [R1+0x3a68], R12 ;  /* 0x003a680c01007387 */ /* 0x0041e80000100a00 */
[----:B0-----:R-:W2:Y:S01]  /*4fb70*/  LDL.LU.64 R12, [R1+0x50] ;  /* 0x00005000010c7983 */ /* 0x001ea20000300a00 */
[----:B----4-:R-:W-:-:S02]  /*4fb80*/  FMUL R16, R28, R16 ;  /* 0x000000101c107220 */ /* 0x010fc40000400000 */
[----:B------:R-:W-:Y:S02]  /*4fb90*/  FMUL R17, R28, R17 ;  /* 0x000000111c117220 */ /* 0x000fe40000400000 */
[C---:B------:R-:W-:Y:S01]  /*4fba0*/  FMUL R18, R2.reuse, R18 ;  /* 0x0000001202127220 */ /* 0x040fe20000400000 */
[----:B------:R-:W-:Y:S01]  /*4fbb0*/  HMMA.16816.F32.BF16 R20, R8, R24, R20 ;  /* 0x000000180814723c */ /* 0x000fe20000041814 */
[----:B------:R-:W-:Y:S01]  /*4fbc0*/  FMUL R19, R2, R0 ;  /* 0x0000000002137220 */ /* 0x000fe20000400000 */
[----:B------:R-:W3:Y:S01]  /*4fbd0*/  LDL.LU R4, [R1+0x20] ;  /* 0x0000200001047983 */ /* 0x000ee20000300800 */
[----:B------:R-:W-:-:S03]  /*4fbe0*/  MOV R5, R3 ;  /* 0x0000000300057202 */ /* 0x000fc60000000f00 */
[----:B------:R-:W4:Y:S04]  /*4fbf0*/  LDL.LU R3, [R1+0xbf8] ;  /* 0x000bf80001037983 */ /* 0x000f280000300800 */
[----:B------:R-:W3:Y:S11]  /*4fc00*/  LDL.LU R0, [R1+0xbfc] ;  /* 0x000bfc0001007983 */ /* 0x000ef60000300800 */
[----:B------:R-:W-:Y:S02]  /*4fc10*/  @!UPT UIADD3 URZ, URZ, URZ, URZ ;  /* 0x0000003f3f3ff290 */ /* 0x000fe4000fffe03f */
[----:B------:R0:W-:Y:S04]  /*4fc20*/  STL.64 [R1+0x180], R20 ;  /* 0x0001801401007387 */ /* 0x0001e80000100a00 */
[----:B------:R1:W-:Y:S01]  /*4fc30*/  STL.64 [R1+0x188], R22 ;  /* 0x0001881601007387 */ /* 0x0003e20000100a00 */
[C---:B0-----:R-:W-:Y:S02]  /*4fc40*/  FMUL R20, R28.reuse, R27 ;  /* 0x0000001b1c147220 */ /* 0x041fe40000400000 */
[----:B------:R-:W-:Y:S01]  /*4fc50*/  FMUL R21, R28, R26 ;  /* 0x0000001a1c157220 */ /* 0x000fe20000400000 */
[----:B--2---:R-:W-:Y:S01]  /*4fc60*/  HMMA.16816.F32.BF16 R16, R8, R12, R16 ;  /* 0x0000000c0810723c */ /* 0x004fe20000041810 */
[----:B------:R-:W-:Y:S01]  /*4fc70*/  IMAD.MOV.U32 R27, RZ, RZ, R12 ;  /* 0x000000ffff1b7224 */ /* 0x000fe200078e000c */
[----:B------:R-:W-:Y:S11]  /*4fc80*/  MOV R26, R13 ;  /* 0x0000000d001a7202 */ /* 0x000ff60000000f00 */
[----:B------:R-:W-:Y:S10]  /*4fc90*/  @!UPT UIADD3 URZ, URZ, URZ, URZ ;  /* 0x0000003f3f3ff290 */ /* 0x000ff4000fffe03f */
[----:B------:R0:W-:Y:S04]  /*4fca0*/  STL.64 [R1+0x170], R16 ;  /* 0x0001701001007387 */ /* 0x0001e80000100a00 */
[----:B------:R4:W-:Y:S04]  /*4fcb0*/  STL.64 [R1+0x178], R18 ;  /* 0x0001781201007387 */ /* 0x0009e80000100a00 */
[----:B------:R-:W2:Y:S04]  /*4fcc0*/  LDL.LU R14, [R1+0x3a70] ;  /* 0x003a7000010e7983 */ /* 0x000ea80000300800 */
[----:B------:R-:W3:Y:S01]  /*4fcd0*/  LDL.LU.64 R12, [R1+0x3a68] ;  /* 0x003a6800010c7983 */ /* 0x000ee20000300a00 */
[----:B-1----:R-:W-:-:S02]  /*4fce0*/  FMUL R22, R2, R15 ;  /* 0x0000000f02167220 */ /* 0x002fc40000400000 */
[C---:B0-----:R-:W-:Y:S02]  /*4fcf0*/  FMUL R16, R28.reuse, R7 ;  /* 0x000000071c107220 */ /* 0x041fe40000400000 */
[----:B------:R-:W-:Y:S02]  /*4fd00*/  FMUL R17, R28, R6 ;  /* 0x000000061c117220 */ /* 0x000fe40000400000 */
[----:B------:R-:W3:Y:S01]  /*4fd10*/  LDL.LU R28, [R1+0x3a60] ;  /* 0x003a6000011c7983 */ /* 0x000ee20000300800 */
[----:B----4-:R-:W-:-:S03]  /*4fd20*/  FMUL R18, R2, R3 ;  /* 0x0000000302127220 */ /* 0x010fc60000400000 */
[----:B------:R-:W4:Y:S04]  /*4fd30*/  LDL.LU R7, [R1+0xbe8] ;  /* 0x000be80001077983 */ /* 0x000f280000300800 */
[----:B------:R-:W4:Y:S01]  /*4fd40*/  LDL.LU R6, [R1+0xbec] ;  /* 0x000bec0001067983 */ /* 0x000f220000300800 */
[----:B--2---:R-:W-:Y:S01]  /*4fd50*/  FMUL R23, R2, R14 ;  /* 0x0000000e02177220 */ /* 0x004fe20000400000 */
[----:B---3--:R-:W-:-:S06]  /*4fd60*/  MOV R3, R13 ;  /* 0x0000000d00037202 */ /* 0x008fcc0000000f00 */
[C---:B------:R-:W-:Y:S01]  /*4fd70*/  HMMA.16816.F32.BF16 R20, R8.reuse, R12, R20 ;  /* 0x0000000c0814723c */ /* 0x040fe20000041814 */
[----:B------:R-:W2:Y:S01]  /*4fd80*/  LDL.LU.64 R12, [R1+0x3a58] ;  /* 0x003a5800010c7983 */ /* 0x000ea20000300a00 */
[----:B------:R-:W-:Y:S11]  /*4fd90*/  FMUL R19, R2, R0 ;  /* 0x0000000002137220 */ /* 0x000ff60000400000 */
[----:B------:R-:W-:Y:S10]  /*4fda0*/  @!UPT UIADD3 URZ, URZ, URZ, URZ ;  /* 0x0000003f3f3ff290 */ /* 0x000ff4000fffe03f */
[----:B------:R0:W-:Y:S04]  /*4fdb0*/  STL.64 [R1+0x160], R20 ;  /* 0x0001601401007387 */ /* 0x0001e80000100a00 */
[----:B------:R-:W-:Y:S04]  /*4fdc0*/  STL.64 [R1+0x168], R22 ;  /* 0x0001681601007387 */ /* 0x000fe80000100a00 */
[----:B0-----:R-:W3:Y:S04]  /*4fdd0*/  LDL.LU R20, [R1+0x10] ;  /* 0x0000100001147983 */ /* 0x001ee80000300800 */
[----:B------:R-:W3:Y:S04]  /*4fde0*/  LDL.LU R21, [R1+0x14] ;  /* 0x0000140001157983 */ /* 0x000ee80000300800 */
[----:B------:R-:W3:Y:S01]  /*4fdf0*/  LDL.LU.64 R14, [R1+0x3a50] ;  /* 0x003a5000010e7983 */ /* 0x000ee20000300a00 */
[----:B--2---:R-:W-:Y:S03]  /*4fe00*/  HMMA.16816.F32.BF16 R8, R8, R12, R16 ;  /* 0x0000000c0808723c */ /* 0x004fe60000041810 */
[----:B------:R-:W3:Y:S11]  /*4fe10*/  LDL.LU.64 R12, [R1+0x3a48] ;  /* 0x003a4800010c7983 */ /* 0x000ef60000300a00 */
[----:B------:R-:W-:Y:S09]  /*4fe20*/  @!UPT UIADD3 URZ, URZ, URZ, URZ ;  /* 0x0000003f3f3ff290 */ /* 0x000ff2000fffe03f */
[----:B------:R-:W-:Y:S04]  /*4fe30*/  STL.64 [R1+0x130], R8 ;  /* 0x0001300801007387 */ /* 0x000fe80000100a00 */
[----:B------:R4:W-:Y:S04]  /*4fe40*/  STL [R1+0x138], R10 ;  /* 0x0001380a01007387 */ /* 0x0009e80000100800 */
[----:B------:R-:W2:Y:S04]  /*4fe50*/  LDL.LU R18, [R1+0xbe0] ;  /* 0x000be00001127983 */ /* 0x000ea80000300800 */
[----:B------:R-:W3:Y:S01]  /*4fe60*/  LDL.LU R19, [R1+0xbe4] ;  /* 0x000be40001137983 */ /* 0x000ee20000300800 */
[----:B------:R-:W-:-:S02]  /*4fe70*/  IMAD.MOV.U32 R2, RZ, RZ, R11 ;  /* 0x000000ffff027224 */ /* 0x000fc400078e000b */
[C---:B----4-:R-:W-:Y:S01]  /*4fe80*/  FMUL R10, R29.reuse, R7 ;  /* 0x000000071d0a7220 */ /* 0x050fe20000400000 */
[----:B------:R-:W4:Y:S01]  /*4fe90*/  LDL.LU R23, [R1+0xbd4] ;  /* 0x000bd40001177983 */ /* 0x000f220000300800 */
[----:B------:R-:W-:-:S03]  /*4fea0*/  FMUL R11, R29, R6 ;  /* 0x000000061d0b7220 */ /* 0x000fc60000400000 */
[----:B------:R-:W4:Y:S04]  /*4feb0*/  LDL.LU R22, [R1+0xbd8] ;  /* 0x000bd80001167983 */ /* 0x000f280000300800 */
[----:B------:R-:W4:Y:S04]  /*4fec0*/  LDL.LU R0, [R1+0xbdc] ;  /* 0x000bdc0001007983 */ /* 0x000f280000300800 */
[----:B------:R-:W4:Y:S04]  /*4fed0*/  LDL.LU R16, [R1] ;  /* 0x0000000001107983 */ /* 0x000f280000300800 */
[----:B------:R-:W4:Y:S04]  /*4fee0*/  LDL.LU R17, [R1+0x4] ;  /* 0x0000040001117983 */ /* 0x000f280000300800 */
[----:B------:R0:W-:Y:S04]  /*4fef0*/  STL [R1+0x36d0], R2 ;  /* 0x0036d00201007387 */ /* 0x0001e80000100800 */
[----:B------:R-:W4:Y:S01]  /*4ff00*/  LDL.LU.64 R6, [R1+0x3a40] ;  /* 0x003a400001067983 */ /* 0x000f220000300a00 */
[----:B--2---:R-:W-:-:S02]  /*4ff10*/  FMUL R8, R28, R18 ;  /* 0x000000121c087220 */ /* 0x004fc40000400000 */
[----:B---3--:R-:W-:-:S07]  /*4ff20*/  FMUL R9, R28, R19 ;  /* 0x000000131c097220 */ /* 0x008fce0000400000 */
[----:B------:R-:W-:Y:S01]  /*4ff30*/  HMMA.16816.F32.BF16 R8, R12, R4, R8 ;  /* 0x000000040c08723c */ /* 0x000fe20000041808 */
[----:B------:R-:W2:Y:S11]  /*4ff40*/  LDL.LU.64 R4, [R1+0x3a38] ;  /* 0x003a380001047983 */ /* 0x000eb60000300a00 */
[----:B------:R-:W-:Y:S11]  /*4ff50*/  @!UPT UIADD3 URZ, URZ, URZ, URZ ;  /* 0x0000003f3f3ff290 */ /* 0x000ff6000fffe03f */
[----:B------:R4:W-:Y:S01]  /*4ff60*/  STL.64 [R1+0x100], R8 ;  /* 0x0001000801007387 */ /* 0x0009e20000100a00 */
[----:B0-----:R-:W-:-:S03]  /*4ff70*/  MOV R2, R11 ;  /* 0x0000000b00027202 */ /* 0x001fc60000000f00 */
[----:B------:R0:W-:Y:S04]  /*4ff80*/  STL [R1+0x108], R10 ;  /* 0x0001080a01007387 */ /* 0x0001e80000100800 */
[----:B------:R-:W3:Y:S01]  /*4ff90*/  LDL.LU R11, [R1+0xbd0] ;  /* 0x000bd000010b7983 */ /* 0x000ee20000300800 */
[----:B----4-:R-:W-:-:S03]  /*4ffa0*/  FMUL R9, R28, R23 ;  /* 0x000000171c097220 */ /* 0x010fc60000400000 */
[----:B------:R-:W4:Y:S01]  /*4ffb0*/  LDL.LU R19, [R1+0xbc8] ;  /* 0x000bc80001137983 */ /* 0x000f220000300800 */
[----:B0-----:R-:W-:-:S03]  /*4ffc0*/  FMUL R10, R29, R22 ;  /* 0x000000161d0a7220 */ /* 0x001fc60000400000 */
[----:B------:R-:W2:Y:S04]  /*4ffd0*/  LDL.LU R18, [R1+0xbcc] ;  /* 0x000bcc0001127983 */ /* 0x000ea80000300800 */
[----:B------:R0:W-:Y:S01]  /*4ffe0*/  STL [R1+0x36d4], R2 ;  /* 0x0036d40201007387 */ /* 0x0001e20000100800 */
[----:B---3--:R-:W-:Y:S02]  /*4fff0*/  FMUL R8, R28, R11 ;  /* 0x0000000b1c087220 */ /* 0x008fe40000400000 */
[----:B------:R-:W-:-:S07]  /*50000*/  FMUL R11, R29, R0 ;  /* 0x000000001d0b7220 */ /* 0x000fce0000400000 */
[----:B------:R-:W-:Y:S11]  /*50010*/  HMMA.16816.F32.BF16 R20, R12, R20, R8 ;  /* 0x000000140c14723c */ /* 0x000ff60000041808 */
[----:B------:R-:W-:Y:S11]  /*50020*/  @!UPT UIADD3 URZ, URZ, URZ, URZ ;  /* 0x0000003f3f3ff290 */ /* 0x000ff6000fffe03f */
[----:B------:R-:W-:Y:S01]  /*50030*/  @!UPT UIADD3 URZ, URZ, URZ, URZ ;  /* 0x0000003f3f3ff290 */ /* 0x000fe2000fffe03f */
[----:B------:R-:W-:Y:S04]  /*50040*/  STL.64 [R1+0xe0], R20 ;  /* 0x0000e01401007387 */ /* 0x000fe80000100a00 */
[----:B------:R1:W-:Y:S04]  /*50050*/  STL [R1+0xec], R23 ;  /* 0x0000ec1701007387 */ /* 0x0003e80000100800 */
[----:B------:R-:W3:Y:S04]  /*50060*/  LDL.LU R10, [R1+0xbc0] ;  /* 0x000bc000010a7983 */ /* 0x000ee80000300800 */
[----:B------:R-:W2:Y:S01]  /*50070*/  LDL.LU R11, [R1+0xbc4] ;  /* 0x000bc400010b7983 */ /* 0x000ea20000300800 */
[----:B0-----:R-:W-:-:S03]  /*50080*/  MOV R2, R22 ;  /* 0x0000001600027202 */ /* 0x001fc60000000f00 */
[----:B-1----:R-:W2:Y:S04]  /*50090*/  LDL.LU R23, [R1+0xbb0] ;  /* 0x000bb00001177983 */ /* 0x002ea80000300800 */
[----:B------:R-:W2:Y:S04]  /*500a0*/  LDL.LU R22, [R1+0xbb4] ;  /* 0x000bb40001167983 */ /* 0x000ea80000300800 */
[----:B------:R-:W2:Y:S04]  /*500b0*/  LDL.LU R21, [R1+0xbb8] ;  /* 0x000bb80001157983 */ /* 0x000ea80000300800 */
[----:B------:R-:W2:Y:S04]  /*500c0*/  LDL.LU R20, [R1+0xbbc] ;  /* 0x000bbc0001147983 */ /* 0x000ea80000300800 */
[----:B------:R-:W2:Y:S04]  /*500d0*/  LDL R0, [R1+0x1560] ;  /* 0x0015600001007983 */ /* 0x000ea80000100800 */
[----:B------:R0:W-:Y:S01]  /*500e0*/  STL [R1+0x36d8], R2 ;  /* 0x0036d80201007387 */ /* 0x0001e20000100800 */
[----:B---3--:R-:W-:-:S02]  /*500f0*/  FMUL R8, R28, R10 ;  /* 0x0000000a1c087220 */ /* 0x008fc40000400000 */
[C---:B----4-:R-:W-:Y:S02]  /*50100*/  FMUL R10, R29.reuse, R19 ;  /* 0x000000131d0a7220 */ /* 0x050fe40000400000 */
[----:B--2---:R-:W-:Y:S02]  /*50110*/  FMUL R9, R28, R11 ;  /* 0x0000000b1c097220 */ /* 0x004fe40000400000 */
[----:B------:R-:W-:-:S07]  /*50120*/  FMUL R11, R29, R18 ;  /* 0x000000121d0b7220 */ /* 0x000fce0000400000 */
[----:B------:R-:W-:Y:S07]  /*50130*/  HMMA.16816.F32.BF16 R16, R12, R16, R8 ;  /* 0x000000100c10723c */ /* 0x000fee0000041808 */
[C---:B------:R-:W-:Y:S02]  /*50140*/  FMUL R8, R28.reuse, R23 ;  /* 0x000000171c087220 */ /* 0x040fe40000400000 */
[----:B------:R-:W-:Y:S02]  /*50150*/  FMUL R9, R28, R22 ;  /* 0x000000161c097220 */ /* 0x000fe40000400000 */
[----:B------:R-:W-:-:S02]  /*50160*/  FMUL R10, R29, R21 ;  /* 0x000000151d0a7220 */ /* 0x000fc40000400000 */
[----:B------:R-:W-:-:S10]  /*50170*/  FMUL R11, R29, R20 ;  /* 0x000000141d0b7220 */ /* 0x000fd40000400000 */
[----:B------:R1:W-:Y:S01]  /*50180*/  STL [R1+0xb0], R16 ;  /* 0x0000b01001007387 */ /* 0x0003e20000100800 */
[----:B0-----:R-:W-:-:S03]  /*50190*/  IMAD.MOV.U32 R2, RZ, RZ, R17 ;  /* 0x000000ffff027224 */ /* 0x001fc600078e0011 */
[----:B------:R0:W-:Y:S01]  /*501a0*/  STL.64 [R1+0xb8], R18 ;  /* 0x0000b81201007387 */ /* 0x0001e20000100a00 */
[----:B------:R-:W-:Y:S03]  /*501b0*/  HMMA.16816.F32.BF16 R8, R12, R4, R8 ;  /* 0x000000040c08723c */ /* 0x000fe60000041808 */
[----:B-1----:R-:W2:Y:S04]  /*501c0*/  LDL.LU R16, [R1+0xba0] ;  /* 0x000ba00001107983 */ /* 0x002ea80000300800 */
[----:B------:R-:W3:Y:S04]  /*501d0*/  LDL.LU R17, [R1+0xba4] ;  /* 0x000ba40001117983 */ /* 0x000ee80000300800 */
[----:B0-----:R-:W4:Y:S04]  /*501e0*/  LDL.LU R18, [R1+0xba8] ;  /* 0x000ba80001127983 */ /* 0x001f280000300800 */
[----:B------:R-:W4:Y:S04]  /*501f0*/  LDL.LU R19, [R1+0xbac] ;  /* 0x000bac0001137983 */ /* 0x000f280000300800 */
[----:B------:R0:W-:Y:S04]  /*50200*/  STL [R1+0x3718], R2 ;  /* 0x0037180201007387 */ /* 0x0001e80000100800 */
[----:B------:R-:W4:Y:S04]  /*50210*/  LDL.LU R20, [R1+0xc20] ;  /* 0x000c200001147983 */ /* 0x000f280000300800 */
[----:B------:R-:W4:Y:S04]  /*50220*/  LDL.LU R21, [R1+0xc24] ;  /* 0x000c240001157983 */ /* 0x000f280000300800 */
[----:B------:R-:W-:Y:S04]  /*50230*/  STL.64 [R1+0x40], R8 ;  /* 0x0000400801007387 */ /* 0x000fe80000100a00 */
[----:B------:R-:W-:Y:S04]  /*50240*/  STL [R1+0x48], R10 ;  /* 0x0000480a01007387 */ /* 0x000fe80000100800 */
[----:B------:R-:W4:Y:S04]  /*50250*/  LDL.LU R22, [R1+0xc28] ;  /* 0x000c280001167983 */ /* 0x000f280000300800 */
[----:B------:R-:W4:Y:S01]  /*50260*/  LDL.LU R23, [R1+0xc2c] ;  /* 0x000c2c0001177983 */ /* 0x000f220000300800 */
[----:B0-----:R-:W-:-:S03]  /*50270*/  MOV R2, R11 ;  /* 0x0000000b00027202 */ /* 0x001fc60000000f00 */
[----:B------:R-:W0:Y:S04]  /*50280*/  LDSM.16.M88.4 R8, [R0+0x20000] ;  /* 0x020000000008783b */ /* 0x000e280000000200 */
[----:B------:R-:W-:Y:S04]  /*50290*/  STL.64 [R1+0x39f0], R6 ;  /* 0x0039f00601007387 */ /* 0x000fe80000100a00 */
[----:B------:R-:W-:Y:S01]  /*502a0*/  STL [R1+0x3864], R2 ;  /* 0x0038640201007387 */ /* 0x000fe20000100800 */
[----:B------:R-:W-:Y:S01]  /*502b0*/  MOV R4, R27 ;  /* 0x0000001b00047202 */ /* 0x000fe20000000f00 */
[----:B------:R-:W-:-:S02]  /*502c0*/  IMAD.MOV.U32 R5, RZ, RZ, R26 ;  /* 0x000000ffff057224 */ /* 0x000fc400078e001a */
[----:B0-----:R-:W-:Y:S04]  /*502d0*/  STL.64 [R1+0x3a28], R10 ;  /* 0x003a280a01007387 */ /* 0x001fe80000100a00 */
[----:B------:R0:W-:Y:S01]  /*502e0*/  STL.64 [R1+0x3a20], R8 ;  /* 0x003a200801007387 */ /* 0x0001e20000100a00 */
[C---:B--2---:R-:W-:Y:S02]  /*502f0*/  FMUL R16, R28.reuse, R16 ;  /* 0x000000101c107220 */ /* 0x044fe40000400000 */
[----:B---3--:R-:W-:Y:S02]  /*50300*/  FMUL R17, R28, R17 ;  /* 0x000000111c117220 */ /* 0x008fe40000400000 */
[C---:B----4-:R-:W-:Y:S02]  /*50310*/  FMUL R18, R29.reuse, R18 ;  /* 0x000000121d127220 */ /* 0x050fe40000400000 */
[----:B------:R-:W-:-:S07]  /*50320*/  FMUL R19, R29, R19 ;  /* 0x000000131d137220 */ /* 0x000fce0000400000 */
[----:B0-----:R-:W-:Y:S01]  /*50330*/  HMMA.16816.F32.BF16 R8, R12, R24, R16 ;  /* 0x000000180c08723c */ /* 0x001fe20000041810 */
[----:B------:R-:W0:Y:S04]  /*50340*/  LDSM.16.M88.4 R16, [R0+0x21000] ;  /* 0x021000000010783b */ /* 0x000e280000000200 */
[----:B------:R-:W1:Y:S01]  /*50350*/  LDSM.16.M88.4 R24, [R0+0x22000] ;  /* 0x022000000018783b */ /* 0x000e620000000200 */
[C---:B------:R-:W-:Y:S02]  /*50360*/  FMUL R20, R28.reuse, R20 ;  /* 0x000000141c147220 */ /* 0x040fe40000400000 */
[----:B------:R-:W-:Y:S02]  /*50370*/  FMUL R21, R28, R21 ;  /* 0x000000151c157220 */ /* 0x000fe40000400000 */
[----:B------:R-:W-:-:S02]  /*50380*/  FMUL R22, R29, R22 ;  /* 0x000000161d167220 */ /* 0x000fc40000400000 */
[----:B------:R-:W-:-:S07]  /*50390*/  FMUL R23, R29, R23 ;  /* 0x000000171d177220 */ /* 0x000fce0000400000 */
[----:B------:R-:W-:Y:S04]  /*503a0*/  HMMA.16816.F32.BF16 R4, R12, R4, R20 ;  /* 0x000000040c04723c */ /* 0x000fe80000041814 */
[----:B------:R-:W-:Y:S04]  /*503b0*/  STL.64 [R1+0xa0], R8 ;  /* 0x0000a00801007387 */ /* 0x000fe80000100a00 */
[----:B------:R-:W-:Y:S04]  /*503c0*/  STL.64 [R1+0xa8], R10 ;  /* 0x0000a80a01007387 */ /* 0x000fe80000100a00 */
[----:B0-----:R-:W-:Y:S04]  /*503d0*/  STL.64 [R1+0x3990], R18 ;  /* 0x0039901201007387 */ /* 0x001fe80000100a00 */
[----:B------:R-:W-:Y:S04]  /*503e0*/  STL.64 [R1+0x3988], R16 ;  /* 0x0039881001007387 */ /* 0x000fe80000100a00 */
[----:B-1----:R-:W-:Y:S04]  /*503f0*/  STL.64 [R1+0x3908], R26 ;  /* 0x0039081a01007387 */ /* 0x002fe80000100a00 */
[----:B------:R0:W-:Y:S04]  /*50400*/  STL.64 [R1+0x3900], R24 ;  /* 0x0039001801007387 */ /* 0x0001e80000100a00 */
[----:B0-----:R-:W2:Y:S04]  /*50410*/  LDL.LU.64 R24, [R1+0x70] ;  /* 0x0000700001187983 */ /* 0x001ea80000300a00 */
[----:B------:R-:W3:Y:S04]  /*50420*/  LDL.64 R26, [R1+0x78] ;  /* 0x00007800011a7983 */ /* 0x000ee80000100a00 */
[----:B------:R-:W4:Y:S04]  /*50430*/  LDL.LU R16, [R1+0x470] ;  /* 0x0004700001107983 */ /* 0x000f280000300800 */
[----:B------:R-:W-:Y:S04]  /*50440*/  STL.64 [R1+0x90], R4 ;  /* 0x0000900401007387 */ /* 0x000fe80000100a00 */
[----:B------:R-:W-:Y:S04]  /*50450*/  STL.64 [R1+0x98], R6 ;  /* 0x0000980601007387 */ /* 0x000fe80000100a00 */
[----:B------:R-:W4:Y:S04]  /*50460*/  LDL.LU R17, [R1+0x474] ;  /* 0x0004740001117983 */ /* 0x000f280000300800 */
[----:B------:R-:W2:Y:S04]  /*50470*/  LDL.LU R18, [R1+0x478] ;  /* 0x0004780001127983 */ /* 0x000ea80000300800 */
[----:B------:R-:W2:Y:S01]  /*50480*/  LDL.LU R19, [R1+0x47c] ;  /* 0x00047c0001137983 */ /* 0x000ea20000300800 */
[----:B------:R-:W-:-:S03]  /*50490*/  MOV R9, R3 ;  /* 0x0000000300097202 */ /* 0x000fc60000000f00 */
[----:B------:R-:W3:Y:S04]  /*504a0*/  LDL.LU R8, [R1+0x60] ;  /* 0x0000600001087983 */ /* 0x000ee80000300800 */
[----:B------:R-:W3:Y:S04]  /*504b0*/  LDL.LU R3, [R1+0x3a30] ;  /* 0x003a300001037983 */ /* 0x000ee80000300800 */
[----:B--2---:R-:W-:Y:S04]  /*504c0*/  STL.64 [R1+0x39c8], R18 ;  /* 0x0039c81201007387 */ /* 0x004fe80000100a00 */
[----:B----4-:R0:W-:Y:S04]  /*504d0*/  STL.64 [R1+0x39c0], R16 ;  /* 0x0039c01001007387 */ /* 0x0101e80000100a00 */
        /* <DEDUP_REMOVED lines=8> */
[----:B------:R-:W3:Y:S04]  /*50560*/  LDL.LU R20, [R1+0xc30] ;  /* 0x000c300001147983 */ /* 0x000ee80000300800 */
[----:B------:R-:W3:Y:S04]  /*50570*/  LDL.LU R21, [R1+0xc34] ;  /* 0x000c340001157983 */ /* 0x000ee80000300800 */
[----:B------:R-:W3:Y:S04]  /*50580*/  LDL.LU R11, [R1+0xc38] ;  /* 0x000c3800010b7983 */ /* 0x000ee80000300800 */
[----:B------:R-:W3:Y:S04]  /*50590*/  LDL.LU R10, [R1+0xc3c] ;  /* 0x000c3c00010a7983 */ /* 0x000ee80000300800 */
[----:B--2---:R-:W-:Y:S04]  /*505a0*/  STL.64 [R1+0x3a10], R6 ;  /* 0x003a100601007387 */ /* 0x004fe80000100a00 */
[----:B------:R0:W-:Y:S04]  /*505b0*/  STL.64 [R1+0x3a08], R4 ;  /* 0x003a080401007387 */ /* 0x0001e80000100a00 */
[----:B0-----:R-:W2:Y:S04]  /*505c0*/  LDL.LU R4, [R1+0x4c0] ;  /* 0x0004c00001047983 */ /* 0x001ea80000300800 */
[----:B------:R-:W2:Y:S04]  /*505d0*/  LDL.LU R5, [R1+0x4c4] ;  /* 0x0004c40001057983 */ /* 0x000ea80000300800 */
        /* <DEDUP_REMOVED lines=8> */
[----:B------:R-:W2:Y:S01]  /*50660*/  LDL.LU R19, [R1+0x4ac] ;  /* 0x0004ac0001137983 */ /* 0x000ea20000300800 */
[----:B---3--:R-:W-:-:S02]  /*50670*/  FMUL R20, R28, R20 ;  /* 0x000000141c147220 */ /* 0x008fc40000400000 */
[----:B------:R-:W-:Y:S02]  /*50680*/  FMUL R21, R28, R21 ;  /* 0x000000151c157220 */ /* 0x000fe40000400000 */
[C---:B------:R-:W-:Y:S02]  /*50690*/  FMUL R22, R29.reuse, R11 ;  /* 0x0000000b1d167220 */ /* 0x040fe40000400000 */
[----:B------:R-:W-:-:S07]  /*506a0*/  FMUL R23, R29, R10 ;  /* 0x0000000a1d177220 */ /* 0x000fce0000400000 */
[----:B------:R-:W-:Y:S01]  /*506b0*/  HMMA.16816.F32.BF16 R20, R12, R8, R20 ;  /* 0x000000080c14723c */ /* 0x000fe20000041814 */
[----:B--2---:R-:W-:Y:S04]  /*506c0*/  STL.64 [R1+0x39e8], R18 ;  /* 0x0039e81201007387 */ /* 0x004fe80000100a00 */
[----:B----4-:R0:W-:Y:S04]  /*506d0*/  STL.64 [R1+0x39e0], R16 ;  /* 0x0039e01001007387 */ /* 0x0101e80000100a00 */
[----:B0-----:R-:W2:Y:S04]  /*506e0*/  LDL.LU R16, [R1+0xc14] ;  /* 0x000c140001107983 */ /* 0x001ea80000300800 */
[----:B------:R-:W3:Y:S04]  /*506f0*/  LDL.LU R17, [R1+0xc18] ;  /* 0x000c180001117983 */ /* 0x000ee80000300800 */
[----:B------:R-:W4:Y:S04]  /*50700*/  LDL.64 R18, [R1+0x18] ;  /* 0x0000180001127983 */ /* 0x000f280000100a00 */
[----:B------:R-:W4:Y:S04]  /*50710*/  LDL.LU.64 R10, [R1+0x3a28] ;  /* 0x003a2800010a7983 */ /* 0x000f280000300a00 */
[----:B------:R-:W4:Y:S04]  /*50720*/  LDL.LU.64 R8, [R1+0x3a20] ;  /* 0x003a200001087983 */ /* 0x000f280000300a00 */
[----:B------:R-:W-:Y:S04]  /*50730*/  STL.64 [R1+0xd0], R20 ;  /* 0x0000d01401007387 */ /* 0x000fe80000100a00 */
[----:B------:R0:W-:Y:S04]  /*50740*/  STL.64 [R1+0xd8], R22 ;  /* 0x0000d81601007387 */ /* 0x0001e80000100a00 */
[----:B0-----:R-:W4:Y:S01]  /*50750*/  LDL.LU R23, [R1+0xc10] ;  /* 0x000c100001177983 */ /* 0x001f220000300800 */
[----:B--2---:R-:W-:-:S02]  /*50760*/  FMUL R21, R28, R16 ;  /* 0x000000101c157220 */ /* 0x004fc40000400000 */
[C---:B---3--:R-:W-:Y:S02]  /*50770*/  FMUL R22, R29.reuse, R17 ;  /* 0x000000111d167220 */ /* 0x048fe40000400000 */
[----:B----4-:R-:W-:Y:S02]  /*50780*/  FMUL R20, R28, R23 ;  /* 0x000000171c147220 */ /* 0x010fe40000400000 */
[----:B------:R-:W-:Y:S01]  /*50790*/  FMUL R23, R29, R2 ;  /* 0x000000021d177220 */ /* 0x000fe20000400000 */
[----:B------:R-:W2:Y:S04]  /*507a0*/  LDL.LU R28, [R1+0x3a1c] ;  /* 0x003a1c00011c7983 */ /* 0x000ea80000300800 */
[----:B------:R-:W3:Y:S02]  /*507b0*/  LDL.LU R29, [R1+0x3a18] ;  /* 0x003a1800011d7983 */ /* 0x000ee40000300800 */
[----:B------:R-:W-:Y:S02]  /*507c0*/  HMMA.16816.F32.BF16 R12, R12, R24, R20 ;  /* 0x000000180c0c723c */ /* 0x000fe40000041814 */
[----:B------:R-:W4:Y:S11]  /*507d0*/  LDL R22, [R1+0x28] ;  /* 0x0000280001167983 */ /* 0x000f360000100800 */
[----:B------:R-:W-:Y:S10]  /*507e0*/  @!UPT UIADD3 URZ, URZ, URZ, URZ ;  /* 0x0000003f3f3ff290 */ /* 0x000ff4000fffe03f */
[----:B------:R-:W-:Y:S04]  /*507f0*/  STL.64 [R1+0x80], R12 ;  /* 0x0000800c01007387 */ /* 0x000fe80000100a00 */
[----:B------:R0:W-:Y:S04]  /*50800*/  STL.64 [R1+0x88], R14 ;  /* 0x0000880e01007387 */ /* 0x0001e80000100a00 */
[----:B------:R-:W4:Y:S04]  /*50810*/  LDL R23, [R1+0x2c] ;  /* 0x00002c0001177983 */ /* 0x000f280000100800 */
[----:B------:R1:W-:Y:S04]  /*50820*/  STL.64 [R1+0x3998], R26 ;  /* 0x0039981a01007387 */ /* 0x0003e80000100a00 */
[----:B0-----:R-:W2:Y:S04]  /*50830*/  LDL R14, [R1+0x58] ;  /* 0x00005800010e7983 */ /* 0x001ea80000100800 */
[----:B------:R-:W2:Y:S04]  /*50840*/  LDL R15, [R1+0x5c] ;  /* 0x00005c00010f7983 */ /* 0x000ea80000100800 */
[----:B-1----:R-:W2:Y:S04]  /*50850*/  LDL R26, [R1+0x38] ;  /* 0x00003800011a7983 */ /* 0x002ea80000100800 */
[----:B------:R-:W2:Y:S01]  /*50860*/  LDL R27, [R1+0x3c] ;  /* 0x00003c00011b7983 */ /* 0x000ea20000100800 */
[C---:B----4-:R-:W-:Y:S03]  /*50870*/  HMMA.16816.F32.BF16 R20, R8.reuse, R22, R4 ;  /* 0x000000160814723c */ /* 0x050fe60000041804 */
[----:B------:R-:W4:Y:S04]  /*50880*/  LDL.LU.64 R6, [R1+0x3a10] ;  /* 0x003a100001067983 */ /* 0x000f280000300a00 */
[----:B------:R-:W4:Y:S11]  /*50890*/  LDL.LU.64 R4, [R1+0x3a08] ;  /* 0x003a080001047983 */ /* 0x000f360000300a00 */
[----:B------:R-:W-:Y:S05]  /*508a0*/  @!UPT UIADD3 URZ, URZ, URZ, URZ ;  /* 0x0000003f3f3ff290 */ /* 0x000fea000fffe03f */
[----:B------:R0:W-:Y:S04]  /*508b0*/  STL.64 [R1+0xc0], R20 ;  /* 0x0000c01401007387 */ /* 0x0001e80000100a00 */
[----:B------:R2:W-:Y:S04]  /*508c0*/  STL.64 [R1+0xc8], R22 ;  /* 0x0000c81601007387 */ /* 0x0005e80000100a00 */
[----:B0-----:R-:W4:Y:S01]  /*508d0*/  LDL.LU R20, [R1+0x390] ;  /* 0x0003900001147983 */ /* 0x001f220000300800 */
[----:B---3--:R-:W-:Y:S01]  /*508e0*/  MOV R21, R29 ;  /* 0x0000001d00157202 */ /* 0x008fe20000000f00 */
[----:B--2---:R-:W-:Y:S01]  /*508f0*/  IMAD.MOV.U32 R22, RZ, RZ, R28 ;  /* 0x000000ffff167224 */ /* 0x004fe200078e001c */
[----:B------:R-:W-:Y:S01]  /*50900*/  MOV R23, R3 ;  /* 0x0000000300177202 */ /* 0x000fe20000000f00 */
[----:B------:R-:W2:Y:S04]  /*50910*/  LDL.LU R29, [R1+0x3a00] ;  /* 0x003a0000011d7983 */ /* 0x000ea80000300800 */
[----:B------:R-:W3:Y:S04]  /*50920*/  LDL.LU R28, [R1+0x39fc] ;  /* 0x0039fc00011c7983 */ /* 0x000ee80000300800 */
[----:B------:R-:W2:Y:S04]  /*50930*/  LDL.LU R3, [R1+0x39f8] ;  /* 0x0039f80001037983 */ /* 0x000ea80000300800 */
[----:B------:R0:W-:Y:S01]  /*50940*/  STL.64 [R1+0x38d0], R22 ;  /* 0x0038d01601007387 */ /* 0x0001e20000100a00 */
[----:B------:R-:W-:Y:S01]  /*50950*/  IMAD.MOV.U32 R2, RZ, RZ, R19 ;  /* 0x000000ffff027224 */ /* 0x000fe200078e0013 */
[----:B----4-:R-:W-:Y:S02]  /*50960*/  HMMA.16816.F32.BF16 R4, R8, R18, R4 ;  /* 0x000000120804723c */ /* 0x010fe40000041804 */
[----:B------:R-:W-:Y:S04]  /*50970*/  STL.64 [R1+0x38c8], R20 ;  /* 0x0038c81401007387 */ /* 0x000fe80000100a00 */
[----:B0-----:R-:W4:Y:S04]  /*50980*/  LDL R22, [R1+0x8] ;  /* 0x0000080001167983 */ /* 0x001f280000100800 */
[----:B------:R-:W4:Y:S11]  /*50990*/  LDL R23, [R1+0xc] ;  /* 0x00000c0001177983 */ /* 0x000f360000100800 */
[----:B------:R-:W-:Y:S02]  /*509a0*/  @!UPT UIADD3 URZ, URZ, URZ, URZ ;  /* 0x0000003f3f3ff290 */ /* 0x000fe4000fffe03f */
[----:B------:R0:W-:Y:S04]  /*509b0*/  STL.64 [R1+0xf0], R4 ;  /* 0x0000f00401007387 */ /* 0x0001e80000100a00 */
[----:B------:R1:W-:Y:S01]  /*509c0*/  STL.64 [R1+0xf8], R6 ;  /* 0x0000f80601007387 */ /* 0x0003e20000100a00 */
[----:B0-----:R-:W-:-:S03]  /*509d0*/  MOV R4, R18 ;  /* 0x0000001200047202 */ /* 0x001fc60000000f00 */
[----:B-1----:R-:W2:Y:S04]  /*509e0*/  LDL.LU.64 R6, [R1+0x39f0] ;  /* 0x0039f00001067983 */ /* 0x002ea80000300a00 */
[----:B------:R-:W4:Y:S04]  /*509f0*/  LDL.LU.64 R18, [R1+0x39e8] ;  /* 0x0039e80001127983 */ /* 0x000f280000300a00 */
[----:B------:R-:W4:Y:S02]  /*50a00*/  LDL.LU.64 R16, [R1+0x39e0] ;  /* 0x0039e00001107983 */ /* 0x000f240000300a00 */
[C---:B----4-:R-:W-:Y:S11]  /*50a10*/  HMMA.16816.F32.BF16 R16, R8.reuse, R22, R16 ;  /* 0x000000160810723c */ /* 0x050ff60000041810 */
[----:B------:R-:W-:Y:S11]  /*50a20*/  @!UPT UIADD3 URZ, URZ, URZ, URZ ;  /* 0x0000003f3f3ff290 */ /* 0x000ff6000fffe03f */
[----:B------:R-:W-:Y:S01]  /*50a30*/  @!UPT UIADD3 URZ, URZ, URZ, URZ ;  /* 0x0000003f3f3ff290 */ /* 0x000fe2000fffe03f */
[----:B------:R-:W-:Y:S04]  /*50a40*/  STL.64 [R1+0x120], R16 ;  /* 0x0001201001007387 */ /* 0x000fe80000100a00 */
[----:B------:R0:W-:Y:S04]  /*50a50*/  STL.64 [R1+0x128], R18 ;  /* 0x0001281201007387 */ /* 0x0001e80000100a00 */
[----:B0-----:R-:W2:Y:S04]  /*50a60*/  LDL.LU.64 R18, [R1+0x39d8] ;  /* 0x0039d80001127983 */ /* 0x001ea80000300a00 */
[----:B------:R-:W2:Y:S04]  /*50a70*/  LDL.LU.64 R16, [R1+0x39d0] ;  /* 0x0039d00001107983 */ /* 0x000ea80000300a00 */
[----:B------:R0:W-:Y:S04]  /*50a80*/  STL.64 [R1+0x3960], R22 ;  /* 0x0039601601007387 */ /* 0x0001e80000100a00 */
[----:B------:R-:W4:Y:S04]  /*50a90*/  LDL.LU R20, [R1+0x480] ;  /* 0x0004800001147983 */ /* 0x000f280000300800 */
[----:B------:R-:W4:Y:S04]  /*50aa0*/  LDL.LU R21, [R1+0x484] ;  /* 0x0004840001157983 */ /* 0x000f280000300800 */
[----:B0-----:R-:W4:Y:S04]  /*50ab0*/  LDL.LU R22, [R1+0x488] ;  /* 0x0004880001167983 */ /* 0x001f280000300800 */
[----:B------:R-:W4:Y:S01]  /*50ac0*/  LDL.LU R23, [R1+0x48c] ;  /* 0x00048c0001177983 */ /* 0x000f220000300800 */
[C---:B--2---:R-:W-:Y:S11]  /*50ad0*/  HMMA.16816.F32.BF16 R16, R8.reuse, R6, R16 ;  /* 0x000000060810723c */ /* 0x044ff60000041810 */
[----:B------:R-:W-:Y:S11]  /*50ae0*/  @!UPT UIADD3 URZ, URZ, URZ, URZ ;  /* 0x0000003f3f3ff290 */ /* 0x000ff6000fffe03f */
[----:B------:R-:W-:Y:S01]  /*50af0*/  @!UPT UIADD3 URZ, URZ, URZ, URZ ;  /* 0x0000003f3f3ff290 */ /* 0x000fe2000fffe03f */
[----:B------:R-:W-:Y:S04]  /*50b00*/  STL.64 [R1+0x110], R16 ;  /* 0x0001101001007387 */ /* 0x000fe80000100a00 */
[----:B------:R0:W-:Y:S04]  /*50b10*/  STL.64 [R1+0x118], R18 ;  /* 0x0001181201007387 */ /* 0x0001e80000100a00 */
[----:B0-----:R-:W2:Y:S04]  /*50b20*/  LDL.LU.64 R18, [R1+0x39c8] ;  /* 0x0039c80001127983 */ /* 0x001ea80000300a00 */
[----:B------:R-:W2:Y:S01]  /*50b30*/  LDL.LU.64 R16, [R1+0x39c0] ;  /* 0x0039c00001107983 */ /* 0x000ea20000300a00 */
[C---:B----4-:R-:W-:Y:S03]  /*50b40*/  HMMA.16816.F32.BF16 R24, R8.reuse, R26, R20 ;  /* 0x0000001a0818723c */ /* 0x050fe60000041814 */
[----:B------:R-:W-:Y:S05]  /*50b50*/  STL.64 [R1+0x3980], R6 ;  /* 0x0039800601007387 */ /* 0x000fea0000100a00 */
[----:B--2---:R-:W-:Y:S01]  /*50b60*/  HMMA.16816.F32.BF16 R20, R8, R14, R16 ;  /* 0x0000000e0814723c */ /* 0x004fe20000041810 */
[----:B------:R-:W2:Y:S11]  /*50b70*/  LDL.LU R16, [R1+0x450] ;  /* 0x0004500001107983 */ /* 0x000eb60000300800 */
[----:B------:R-:W-:Y:S03]  /*50b80*/  @!UPT UIADD3 URZ, URZ, URZ, URZ ;  /* 0x0000003f3f3ff290 */ /* 0x000fe6000fffe03f */
[----:B------:R0:W-:Y:S04]  /*50b90*/  STL.64 [R1+0x140], R24 ;  /* 0x0001401801007387 */ /* 0x0001e80000100a00 */
[----:B------:R1:W-:Y:S04]  /*50ba0*/  STL.64 [R1+0x148], R26 ;  /* 0x0001481a01007387 */ /* 0x0003e80000100a00 */
[----:B------:R-:W-:Y:S04]  /*50bb0*/  STL.64 [R1+0x150], R20 ;  /* 0x0001501401007387 */ /* 0x000fe80000100a00 */
[----:B------:R-:W-:Y:S04]  /*50bc0*/  STL.64 [R1+0x158], R22 ;  /* 0x0001581601007387 */ /* 0x000fe80000100a00 */
[----:B------:R-:W2:Y:S04]  /*50bd0*/  LDL.LU R17, [R1+0x454] ;  /* 0x0004540001117983 */ /* 0x000ea80000300800 */
[----:B------:R-:W4:Y:S04]  /*50be0*/  LDL.LU R18, [R1+0x458] ;  /* 0x0004580001127983 */ /* 0x000f280000300800 */
[----:B------:R-:W4:Y:S04]  /*50bf0*/  LDL.LU R19, [R1+0x45c] ;  /* 0x00045c0001137983 */ /* 0x000f280000300800 */
[----:B0-----:R-:W2:Y:S04]  /*50c00*/  LDL.LU R24, [R1+0x460] ;  /* 0x0004600001187983 */ /* 0x001ea80000300800 */
[----:B------:R-:W3:Y:S04]  /*50c10*/  LDL.LU R25, [R1+0x464] ;  /* 0x0004640001197983 */ /* 0x000ee80000300800 */
[----:B-1----:R-:W3:Y:S04]  /*50c20*/  LDL.LU R26, [R1+0x468] ;  /* 0x00046800011a7983 */ /* 0x002ee80000300800 */
[----:B------:R-:W3:Y:S04]  /*50c30*/  LDL.LU R27, [R1+0x46c] ;  /* 0x00046c00011b7983 */ /* 0x000ee80000300800 */
[----:B----4-:R0:W-:Y:S04]  /*50c40*/  STL.64 [R1+0x39a8], R18 ;  /* 0x0039a81201007387 */ /* 0x0101e80000100a00 */
[----:B--2---:R-:W-:Y:S04]  /*50c50*/  STL.64 [R1+0x39a0], R16 ;  /* 0x0039a01001007387 */ /* 0x004fe80000100a00 */
[----:B0-----:R-:W2:Y:S04]  /*50c60*/  LDL.64 R18, [R1+0x68] ;  /* 0x0000680001127983 */ /* 0x001ea80000100a00 */
[----:B------:R0:W-:Y:S04]  /*50c70*/  STL.64 [R1+0x3930], R14 ;  /* 0x0039300e01007387 */ /* 0x0001e80000100a00 */
[----:B0-----:R-:W4:Y:S01]  /*50c80*/  LDL.64 R14, [R1+0x38] ;  /* 0x00003800010e7983 */ /* 0x001f220000100a00 */
[----:B------:R-:W-:-:S02]  /*50c90*/  MOV R13, R3 ;  /* 0x00000003000d7202 */ /* 0x000fc40000000f00 */
[----:B------:R-:W-:Y:S02]  /*50ca0*/  MOV R22, R4 ;  /* 0x0000000400167202 */ /* 0x000fe40000000f00 */
[----:B------:R-:W-:Y:S01]  /*50cb0*/  MOV R23, R2 ;  /* 0x0000000200177202 */ /* 0x000fe20000000f00 */
[----:B----4-:R3:W-:Y:S04]  /*50cc0*/  STL.64 [R1+0x3948], R14 ;  /* 0x0039480e01007387 */ /* 0x0107e80000100a00 */
[----:B------:R-:W4:Y:S04]  /*50cd0*/  LDL.LU R12, [R1+0x410] ;  /* 0x00041000010c7983 */ /* 0x000f280000300800 */
[----:B------:R-:W2:Y:S01]  /*50ce0*/  LDL.LU R3, [R1+0x39b8] ;  /* 0x0039b80001037983 */ /* 0x000ea20000300800 */
[----:B---3--:R-:W-:Y:S01]  /*50cf0*/  MOV R14, R28 ;  /* 0x0000001c000e7202 */ /* 0x008fe20000000f00 */
[----:B------:R-:W-:-:S02]  /*50d00*/  IMAD.MOV.U32 R15, RZ, RZ, R29 ;  /* 0x000000ffff0f7224 */ /* 0x000fc400078e001d */
[----:B------:R-:W3:Y:S04]  /*50d10*/  LDL.LU R28, [R1+0x39b4] ;  /* 0x0039b400011c7983 */ /* 0x000ee80000300800 */
[----:B------:R-:W2:Y:S04]  /*50d20*/  LDL.LU R29, [R1+0x39b0] ;  /* 0x0039b000011d7983 */ /* 0x000ea80000300800 */
[----:B------:R-:W2:Y:S04]  /*50d30*/  LDL.LU R4, [R1+0x440] ;  /* 0x0004400001047983 */ /* 0x000ea80000300800 */
[----:B------:R-:W2:Y:S04]  /*50d40*/  LDL.LU R5, [R1+0x444] ;  /* 0x0004440001057983 */ /* 0x000ea80000300800 */
[----:B------:R-:W3:Y:S04]  /*50d50*/  LDL.LU R6, [R1+0x448] ;  /* 0x0004480001067983 */ /* 0x000ee80000300800 */
[----:B------:R-:W3:Y:S04]  /*50d60*/  LDL.LU R7, [R1+0x44c] ;  /* 0x00044c0001077983 */ /* 0x000ee80000300800 */
[----:B------:R0:W-:Y:S04]  /*50d70*/  STL.64 [R1+0x3978], R22 ;  /* 0x0039781601007387 */ /* 0x0001e80000100a00 */
[----:B0-----:R-:W3:Y:S04]  /*50d80*/  LDL.64 R22, [R1+0x28] ;  /* 0x0000280001167983 */ /* 0x001ee80000100a00 */
[----:B------:R-:W-:Y:S04]  /*50d90*/  STL.64 [R1+0x3958], R14 ;  /* 0x0039580e01007387 */ /* 0x000fe80000100a00 */
[----:B----4-:R0:W-:Y:S04]  /*50da0*/  STL.64 [R1+0x3950], R12 ;  /* 0x0039500c01007387 */ /* 0x0101e80000100a00 */
[----:B0-----:R-:W4:Y:S04]  /*50db0*/  LDL.LU R12, [R1+0x420] ;  /* 0x00042000010c7983 */ /* 0x001f280000300800 */
[----:B------:R-:W4:Y:S04]  /*50dc0*/  LDL.LU R13, [R1+0x424] ;  /* 0x00042400010d7983 */ /* 0x000f280000300800 */
[----:B------:R-:W3:Y:S04]  /*50dd0*/  LDL.LU R14, [R1+0x428] ;  /* 0x00042800010e7983 */ /* 0x000ee80000300800 */
[----:B------:R-:W3:Y:S01]  /*50de0*/  LDL.LU R15, [R1+0x42c] ;  /* 0x00042c00010f7983 */ /* 0x000ee20000300800 */
[----:B--2---:R-:W-:Y:S01]  /*50df0*/  HMMA.16816.F32.BF16 R24, R8, R18, R24 ;  /* 0x000000120818723c */ /* 0x004fe20000041818 */
[----:B------:R-:W-:Y:S01]  /*50e00*/  IMAD.MOV.U32 R20, RZ, RZ, R18 ;  /* 0x000000ffff147224 */ /* 0x000fe200078e0012 */
[----:B------:R-:W-:Y:S01]  /*50e10*/  MOV R2, R19 ;  /* 0x0000001300027202 */ /* 0x000fe20000000f00 */
[----:B---3--:R0:W-:Y:S04]  /*50e20*/  STL.64 [R1+0x3970], R14 ;  /* 0x0039700e01007387 */ /* 0x0081e80000100a00 */
[----:B----4-:R1:W-:Y:S01]  /*50e30*/  STL.64 [R1+0x3968], R12 ;  /* 0x0039680c01007387 */ /* 0x0103e20000100a00 */
[----:B0-----:R-:W-:Y:S11]  /*50e40*/  MOV R14, R28 ;  /* 0x0000001c000e7202 */ /* 0x001ff60000000f00 */
[----:B------:R-:W-:Y:S05]  /*50e50*/  @!UPT UIADD3 URZ, URZ, URZ, URZ ;  /* 0x0000003f3f3ff290 */ /* 0x000fea000fffe03f */
[----:B------:R-:W-:Y:S01]  /*50e60*/  IMAD.MOV.U32 R28, RZ, RZ, R26 ;  /* 0x000000ffff1c7224 */ /* 0x000fe200078e001a */
[----:B------:R-:W-:Y:S01]  /*50e70*/  MOV R15, R3 ;  /* 0x00000003000f7202 */ /* 0x000fe20000000f00 */
[----:B-1----:R-:W2:Y:S01]  /*50e80*/  LDL.LU R12, [R1+0x430] ;  /* 0x00043000010c7983 */ /* 0x002ea20000300800 */
[----:B------:R-:W-:-:S03]  /*50e90*/  MOV R3, R27 ;  /* 0x0000001b00037202 */ /* 0x000fc60000000f00 */
[----:B------:R-:W3:Y:S04]  /*50ea0*/  LDL.LU.64 R18, [R1+0x39a8] ;  /* 0x0039a80001127983 */ /* 0x000ee80000300a00 */
[----:B------:R-:W3:Y:S04]  /*50eb0*/  LDL.LU.64 R16, [R1+0x39a0] ;  /* 0x0039a00001107983 */ /* 0x000ee80000300a00 */
[----:B------:R-:W-:Y:S04]  /*50ec0*/  STL [R1+0x550], R24 ;  /* 0x0005501801007387 */ /* 0x000fe80000100800 */
[----:B------:R-:W3:Y:S02]  /*50ed0*/  LDL.LU.64 R26, [R1+0x3998] ;  /* 0x00399800011a7983 */ /* 0x000ee40000300a00 */
[----:B---3--:R-:W-:Y:S02]  /*50ee0*/  HMMA.16816.F32.BF16 R8, R8, R26, R16 ;  /* 0x0000001a0808723c */ /* 0x008fe40000041810 */
[----:B------:R-:W3:Y:S04]  /*50ef0*/  LDL.LU.64 R18, [R1+0x3990] ;  /* 0x0039900001127983 */ /* 0x000ee80000300a00 */
[----:B------:R-:W3:Y:S04]  /*50f00*/  LDL.LU.64 R16, [R1+0x3988] ;  /* 0x0039880001107983 */ /* 0x000ee80000300a00 */
[----:B------:R-:W-:Y:S11]  /*50f10*/  STL.64 [R1+0x3920], R26 ;  /* 0x0039201a01007387 */ /* 0x000ff60000100a00 */
[----:B------:R-:W-:Y:S02]  /*50f20*/  @!UPT UIADD3 URZ, URZ, URZ, URZ ;  /* 0x0000003f3f3ff290 */ /* 0x000fe4000fffe03f */
[----:B------:R-:W-:Y:S04]  /*50f30*/  STL.64 [R1+0x540], R8 ;  /* 0x0005400801007387 */ /* 0x000fe80000100a00 */
[----:B------:R0:W-:Y:S02]  /*50f40*/  STL.64 [R1+0x548], R10 ;  /* 0x0005480a01007387 */ /* 0x0001e40000100a00 */
[----:B0-----:R-:W-:Y:S01]  /*50f50*/  MOV R10, R20 ;  /* 0x00000014000a7202 */ /* 0x001fe20000000f00 */
[----:B------:R-:W-:-:S05]  /*50f60*/  IMAD.MOV.U32 R11, RZ, RZ, R2 ;  /* 0x000000ffff0b7224 */ /* 0x000fca00078e0002 */
[----:B------:R0:W-:Y:S04]  /*50f70*/  STL.64 [R1+0x3928], R10 ;  /* 0x0039280a01007387 */ /* 0x0001e80000100a00 */
[----:B------:R-:W4:Y:S04]  /*50f80*/  LDL.LU R8, [R1+0x3f0] ;  /* 0x0003f00001087983 */ /* 0x000f280000300800 */
[----:B------:R-:W4:Y:S04]  /*50f90*/  LDL.LU R9, [R1+0x3f4] ;  /* 0x0003f40001097983 */ /* 0x000f280000300800 */
[----:B0-----:R-:W2:Y:S04]  /*50fa0*/  LDL.LU R10, [R1+0x3f8] ;  /* 0x0003f800010a7983 */ /* 0x001ea80000300800 */
[----:B------:R-:W2:Y:S01]  /*50fb0*/  LDL.LU R11, [R1+0x3fc] ;  /* 0x0003fc00010b7983 */ /* 0x000ea20000300800 */
[----:B------:R-:W-:Y:S01]  /*50fc0*/  IMAD.MOV.U32 R13, RZ, RZ, R29 ;  /* 0x000000ffff0d7224 */ /* 0x000fe200078e001d */
[----:B------:R-:W-:-:S02]  /*50fd0*/  MOV R29, R25 ;  /* 0x00000019001d7202 */ /* 0x000fc40000000f00 */
[----:B------:R-:W-:Y:S01]  /*50fe0*/  MOV R2, R23 ;  /* 0x0000001700027202 */ /* 0x000fe20000000f00 */
[----:B---3--:R-:W-:Y:S01]  /*50ff0*/  HMMA.16816.F32.BF16 R4, R16, R22, R4 ;  /* 0x000000161004723c */ /* 0x008fe20000041804 */
[----:B--2---:R-:W-:Y:S04]  /*51000*/  STL.64 [R1+0x3940], R10 ;  /* 0x0039400a01007387 */ /* 0x004fe80000100a00 */
[----:B----4-:R0:W-:Y:S04]  /*51010*/  STL.64 [R1+0x3938], R8 ;  /* 0x0039380801007387 */ /* 0x0101e80000100a00 */
        /* <DEDUP_REMOVED lines=9> */
[----:B------:R1:W-:Y:S01]  /*510b0*/  STL.64 [R1+0x638], R6 ;  /* 0x0006380601007387 */ /* 0x0003e20000100a00 */
[----:B0-----:R-:W-:-:S03]  /*510c0*/  MOV R4, R22 ;  /* 0x0000001600047202 */ /* 0x001fc60000000f00 */
[----:B-1----:R-:W4:Y:S04]  /*510d0*/  LDL.LU.64 R6, [R1+0x3980] ;  /* 0x0039800001067983 */ /* 0x002f280000300a00 */
[----:B------:R-:W2:Y:S02]  /*510e0*/  LDL.LU.64 R22, [R1+0x3978] ;  /* 0x0039780001167983 */ /* 0x000ea40000300a00 */
[C---:B--2---:R-:W-:Y:S02]  /*510f0*/  HMMA.16816.F32.BF16 R20, R16.reuse, R22, R12 ;  /* 0x000000161014723c */ /* 0x044fe4000004180c */
[----:B------:R-:W2:Y:S04]  /*51100*/  LDL.LU.64 R14, [R1+0x3970] ;  /* 0x00397000010e7983 */ /* 0x000ea80000300a00 */
[----:B------:R-:W2:Y:S11]  /*51110*/  LDL.LU.64 R12, [R1+0x3968] ;  /* 0x00396800010c7983 */ /* 0x000eb60000300a00 */
[----:B------:R-:W-:Y:S06]  /*51120*/  @!UPT UIADD3 URZ, URZ, URZ, URZ ;  /* 0x0000003f3f3ff290 */ /* 0x000fec000fffe03f */
[----:B------:R-:W-:Y:S04]  /*51130*/  STL.64 [R1+0x620], R20 ;  /* 0x0006201401007387 */ /* 0x000fe80000100a00 */
[----:B------:R0:W-:Y:S04]  /*51140*/  STL.64 [R1+0x628], R22 ;  /* 0x0006281601007387 */ /* 0x0001e80000100a00 */
[----:B0-----:R-:W2:Y:S02]  /*51150*/  LDL.LU.64 R22, [R1+0x3960] ;  /* 0x0039600001167983 */ /* 0x001ea40000300a00 */
[C---:B--2---:R-:W-:Y:S11]  /*51160*/  HMMA.16816.F32.BF16 R12, R16.reuse, R22, R12 ;  /* 0x00000016100c723c */ /* 0x044ff6000004180c */
        /* <DEDUP_REMOVED lines=8> */
[C---:B----4-:R-:W-:Y:S03]  /*511f0*/  HMMA.16816.F32.BF16 R12, R16.reuse, R6, R12 ;  /* 0x00000006100c723c */ /* 0x050fe6000004180c */
[----:B--2---:R-:W-:Y:S11]  /*51200*/  STL.64 [R1+0x38e8], R22 ;  /* 0x0038e81601007387 */ /* 0x004ff60000100a00 */
[----:B------:R-:W-:Y:S09]  /*51210*/  @!UPT UIADD3 URZ, URZ, URZ, URZ ;  /* 0x0000003f3f3ff290 */ /* 0x000ff2000fffe03f */
[----:B------:R-:W-:Y:S04]  /*51220*/  STL.64 [R1+0x600], R12 ;  /* 0x0006000c01007387 */ /* 0x000fe80000100a00 */
[----:B------:R0:W-:Y:S04]  /*51230*/  STL.64 [R1+0x608], R14 ;  /* 0x0006080e01007387 */ /* 0x0001e80000100a00 */
[----:B0-----:R-:W2:Y:S02]  /*51240*/  LDL.LU.64 R14, [R1+0x3948] ;  /* 0x00394800010e7983 */ /* 0x001ea40000300a00 */
[----:B--2---:R-:W-:Y:S01]  /*51250*/  HMMA.16816.F32.BF16 R8, R16, R14, R8 ;  /* 0x0000000e1008723c */ /* 0x004fe20000041808 */
[----:B------:R-:W-:Y:S01]  /*51260*/  MOV R20, R14 ;  /* 0x0000000e00147202 */ /* 0x000fe20000000f00 */
[----:B------:R-:W-:Y:S11]  /*51270*/  IMAD.MOV.U32 R5, RZ, RZ, R15 ;  /* 0x000000ffff057224 */ /* 0x000ff600078e000f */
[----:B------:R-:W-:Y:S10]  /*51280*/  @!UPT UIADD3 URZ, URZ, URZ, URZ ;  /* 0x0000003f3f3ff290 */ /* 0x000ff4000fffe03f */
[----:B------:R-:W-:Y:S04]  /*51290*/  STL.64 [R1+0x5f0], R8 ;  /* 0x0005f00801007387 */ /* 0x000fe80000100a00 */
[----:B------:R0:W-:Y:S04]  /*512a0*/  STL.64 [R1+0x5f8], R10 ;  /* 0x0005f80a01007387 */ /* 0x0001e80000100a00 */
[----:B0-----:R-:W2:Y:S04]  /*512b0*/  LDL.LU.64 R10, [R1+0x3940] ;  /* 0x00394000010a7983 */ /* 0x001ea80000300a00 */
[----:B------:R-:W2:Y:S04]  /*512c0*/  LDL.LU.64 R8, [R1+0x3938] ;  /* 0x0039380001087983 */ /* 0x000ea80000300a00 */
[----:B------:R-:W2:Y:S01]  /*512d0*/  LDL.LU.64 R14, [R1+0x3930] ;  /* 0x00393000010e7983 */ /* 0x000ea20000300a00 */
[----:B------:R-:W-:Y:S01]  /*512e0*/  IMAD.MOV.U32 R22, RZ, RZ, R4 ;  /* 0x000000ffff167224 */ /* 0x000fe200078e0004 */
[----:B------:R-:W-:-:S05]  /*512f0*/  MOV R23, R2 ;  /* 0x0000000200177202 */ /* 0x000fca0000000f00 */
[----:B------:R-:W-:Y:S04]  /*51300*/  STL.64 [R1+0x3918], R22 ;  /* 0x0039181601007387 */ /* 0x000fe80000100a00 */
[----:B------:R0:W-:Y:S04]  /*51310*/  STL [R1+0x3910], R20 ;  /* 0x0039101401007387 */ /* 0x0001e80000100800 */
[----:B0-----:R-:W4:Y:S04]  /*51320*/  LDL.LU R20, [R1+0x3d0] ;  /* 0x0003d00001147983 */ /* 0x001f280000300800 */
[----:B------:R-:W4:Y:S04]  /*51330*/  LDL.LU R21, [R1+0x3d4] ;  /* 0x0003d40001157983 */ /* 0x000f280000300800 */
[----:B------:R-:W4:Y:S04]  /*51340*/  LDL.LU R22, [R1+0x3d8] ;  /* 0x0003d80001167983 */ /* 0x000f280000300800 */
[----:B------:R-:W4:Y:S01]  /*51350*/  LDL.LU R23, [R1+0x3dc] ;  /* 0x0003dc0001177983 */ /* 0x000f220000300800 */
[C---:B--2---:R-:W-:Y:S11]  /*51360*/  HMMA.16816.F32.BF16 R8, R16.reuse, R14, R8 ;  /* 0x0000000e1008723c */ /* 0x044ff60000041808 */
[----:B------:R-:W-:Y:S11]  /*51370*/  @!UPT UIADD3 URZ, URZ, URZ, URZ ;  /* 0x0000003f3f3ff290 */ /* 0x000ff6000fffe03f */
[----:B------:R-:W-:Y:S01]  /*51380*/  @!UPT UIADD3 URZ, URZ, URZ, URZ ;  /* 0x0000003f3f3ff290 */ /* 0x000fe2000fffe03f */
[----:B------:R-:W-:Y:S04]  /*51390*/  STL.64 [R1+0x5e0], R8 ;  /* 0x0005e00801007387 */ /* 0x000fe80000100a00 */
[----:B------:R0:W-:Y:S04]  /*513a0*/  STL.64 [R1+0x5e8], R10 ;  /* 0x0005e80a01007387 */ /* 0x0001e80000100a00 */
[----:B0-----:R-:W3:Y:S04]  /*513b0*/  LDL.LU.64 R10, [R1+0x3928] ;  /* 0x00392800010a7983 */ /* 0x001ee80000300a00 */
[----:B------:R0:W-:Y:S04]  /*513c0*/  STL.64 [R1+0x38d8], R14 ;  /* 0x0038d80e01007387 */ /* 0x0001e80000100a00 */
[----:B------:R-:W2:Y:S04]  /*513d0*/  LDL.LU R12, [R1+0x3a0] ;  /* 0x0003a000010c7983 */ /* 0x000ea80000300800 */
[----:B------:R-:W2:Y:S04]  /*513e0*/  LDL.LU R13, [R1+0x3a4] ;  /* 0x0003a400010d7983 */ /* 0x000ea80000300800 */
[----:B0-----:R-:W2:Y:S04]  /*513f0*/  LDL.LU R14, [R1+0x3a8] ;  /* 0x0003a800010e7983 */ /* 0x001ea80000300800 */
        /* <DEDUP_REMOVED lines=8> */
[----:B------:R-:W-:Y:S04]  /*51480*/  STL.64 [R1+0x5d0], R24 ;  /* 0x0005d01801007387 */ /* 0x000fe80000100a00 */
[----:B------:R0:W-:Y:S04]  /*51490*/  STL.64 [R1+0x5d8], R26 ;  /* 0x0005d81a01007387 */ /* 0x0001e80000100a00 */
[----:B0-----:R-:W4:Y:S04]  /*514a0*/  LDL.LU.64 R26, [R1+0x3920] ;  /* 0x00392000011a7983 */ /* 0x001f280000300a00 */
[----:B------:R0:W-:Y:S04]  /*514b0*/  STL.64 [R1+0x38c0], R10 ;  /* 0x0038c00a01007387 */ /* 0x0001e80000100a00 */
[----:B------:R-:W3:Y:S04]  /*514c0*/  LDL.LU R8, [R1+0x3b0] ;  /* 0x0003b00001087983 */ /* 0x000ee80000300800 */
[----:B------:R-:W3:Y:S04]  /*514d0*/  LDL.LU R9, [R1+0x3b4] ;  /* 0x0003b40001097983 */ /* 0x000ee80000300800 */
[----:B0-----:R-:W3:Y:S04]  /*514e0*/  LDL.LU R10, [R1+0x3b8] ;  /* 0x0003b800010a7983 */ /* 0x001ee80000300800 */
[----:B------:R-:W3:Y:S01]  /*514f0*/  LDL.LU R11, [R1+0x3bc] ;  /* 0x0003bc00010b7983 */ /* 0x000ee20000300800 */
[----:B----4-:R-:W-:Y:S03]  /*51500*/  HMMA.16816.F32.BF16 R16, R16, R26, R20 ;  /* 0x0000001a1010723c */ /* 0x010fe60000041814 */
[----:B------:R-:W2:Y:S01]  /*51510*/  LDL.LU.64 R22, [R1+0x3918] ;  /* 0x0039180001167983 */ /* 0x000ea20000300a00 */
[----:B------:R-:W-:-:S03]  /*51520*/  MOV R4, R26 ;  /* 0x0000001a00047202 */ /* 0x000fc60000000f00 */
[----:B------:R-:W4:Y:S01]  /*51530*/  LDL.LU R20, [R1+0x3910] ;  /* 0x0039100001147983 */ /* 0x000f220000300800 */
[----:B------:R-:W-:Y:S11]  /*51540*/  MOV R2, R27 ;  /* 0x0000001b00027202 */ /* 0x000ff60000000f00 */
[----:B------:R-:W-:Y:S04]  /*51550*/  @!UPT UIADD3 URZ, URZ, URZ, URZ ;  /* 0x0000003f3f3ff290 */ /* 0x000fe8000fffe03f */
[----:B------:R-:W-:Y:S04]  /*51560*/  STL.64 [R1+0x530], R16 ;  /* 0x0005301001007387 */ /* 0x000fe80000100a00 */
[----:B------:R4:W-:Y:S04]  /*51570*/  STL.64 [R1+0x538], R18 ;  /* 0x0005381201007387 */ /* 0x0009e80000100a00 */
[----:B------:R-:W2:Y:S04]  /*51580*/  LDL.LU.64 R26, [R1+0x3908] ;  /* 0x00390800011a7983 */ /* 0x000ea80000300a00 */
[----:B------:R-:W2:Y:S01]  /*51590*/  LDL.LU.64 R24, [R1+0x3900] ;  /* 0x0039000001187983 */ /* 0x000ea20000300a00 */
[----:B----4-:R-:W-:-:S02]  /*515a0*/  IMAD.MOV.U32 R18, RZ, RZ, R20 ;  /* 0x000000ffff127224 */ /* 0x010fc400078e0014 */
[C---:B--2---:R-:W-:Y:S01]  /*515b0*/  HMMA.16816.F32.BF16 R20, R24.reuse, R22, R12 ;  /* 0x000000161814723c */ /* 0x044fe2000004180c */
[----:B------:R-:W2:Y:S04]  /*515c0*/  LDL.LU.64 R14, [R1+0x38f8] ;  /* 0x0038f800010e7983 */ /* 0x000ea80000300a00 */
[----:B------:R-:W2:Y:S11]  /*515d0*/  LDL.LU.64 R12, [R1+0x38f0] ;  /* 0x0038f000010c7983 */ /* 0x000eb60000300a00 */
[----:B------:R-:W-:Y:S07]  /*515e0*/  @!UPT UIADD3 URZ, URZ, URZ, URZ ;  /* 0x0000003f3f3ff290 */ /* 0x000fee000fffe03f */
[----:B------:R-:W-:Y:S04]  /*515f0*/  STL.64 [R1+0x520], R20 ;  /* 0x0005201401007387 */ /* 0x000fe80000100a00 */
[----:B------:R0:W-:Y:S04]  /*51600*/  STL.64 [R1+0x528], R22 ;  /* 0x0005281601007387 */ /* 0x0001e80000100a00 */
[----:B0-----:R-:W3:Y:S01]  /*51610*/  LDL.LU.64 R22, [R1+0x38e8] ;  /* 0x0038e80001167983 */ /* 0x001ee20000300a00 */
[----:B------:R-:W-:Y:S01]  /*51620*/  MOV R19, R5 ;  /* 0x0000000500137202 */ /* 0x000fe20000000f00 */
[----:B---3--:R-:W-:Y:S01]  /*51630*/  HMMA.16816.F32.BF16 R8, R24, R22, R8 ;  /* 0x000000161808723c */ /* 0x008fe20000041808 */
[----:B------:R-:W-:Y:S11]  /*51640*/  IMAD.MOV.U32 R5, RZ, RZ, R23 ;  /* 0x000000ffff057224 */ /* 0x000ff600078e0017 */
[----:B------:R-:W-:Y:S11]  /*51650*/  @!UPT UIADD3 URZ, URZ, URZ, URZ ;  /* 0x0000003f3f3ff290 */ /* 0x000ff6000fffe03f */
[----:B------:R0:W-:Y:S04]  /*51660*/  STL.64 [R1+0x510], R8 ;  /* 0x0005100801007387 */ /* 0x0001e80000100a00 */
[----:B------:R-:W-:Y:S01]  /*51670*/  STL.64 [R1+0x518], R10 ;  /* 0x0005180a01007387 */ /* 0x000fe20000100a00 */
[----:B0-----:R-:W-:-:S03]  /*51680*/  MOV R8, R22 ;  /* 0x0000001600087202 */ /* 0x001fc60000000f00 */
[----:B------:R-:W2:Y:S02]  /*51690*/  LDL.LU.64 R22, [R1+0x38e0] ;  /* 0x0038e00001167983 */ /* 0x000ea40000300a00 */
[C---:B--2---:R-:W-:Y:S02]  /*516a0*/  HMMA.16816.F32.BF16 R20, R24.reuse, R22, R12 ;  /* 0x000000161814723c */ /* 0x044fe4000004180c */
[----:B------:R-:W2:Y:S11]  /*516b0*/  LDL.LU.64 R14, [R1+0x38d8] ;  /* 0x0038d800010e7983 */ /* 0x000eb60000300a00 */
[----:B------:R-:W-:Y:S10]  /*516c0*/  @!UPT UIADD3 URZ, URZ, URZ, URZ ;  /* 0x0000003f3f3ff290 */ /* 0x000ff4000fffe03f */
[----:B------:R-:W-:Y:S04]  /*516d0*/  STL.64 [R1+0x500], R20 ;  /* 0x0005001401007387 */ /* 0x000fe80000100a00 */
[----:B------:R0:W-:Y:S04]  /*516e0*/  STL.64 [R1+0x508], R22 ;  /* 0x0005081601007387 */ /* 0x0001e80000100a00 */
[----:B0-----:R-:W3:Y:S04]  /*516f0*/  LDL.LU.64 R22, [R1+0x38d0] ;  /* 0x0038d00001167983 */ /* 0x001ee80000300a00 */
[----:B------:R-:W3:Y:S04]  /*51700*/  LDL.LU.64 R20, [R1+0x38c8] ;  /* 0x0038c80001147983 */ /* 0x000ee80000300a00 */
[----:B------:R-:W-:Y:S01]  /*51710*/  STL.64 [R1+0x3868], R6 ;  /* 0x0038680601007387 */ /* 0x000fe20000100a00 */
[C---:B---3--:R-:W-:Y:S11]  /*51720*/  HMMA.16816.F32.BF16 R20, R24.reuse, R6, R20 ;  /* 0x000000061814723c */ /* 0x048ff60000041814 */
[----:B------:R-:W-:Y:S11]  /*51730*/  @!UPT UIADD3 URZ, URZ, URZ, URZ ;  /* 0x0000003f3f3ff290 */ /* 0x000ff6000fffe03f */
[----:B------:R-:W-:Y:S01]  /*51740*/  @!UPT UIADD3 URZ, URZ, URZ, URZ ;  /* 0x0000003f3f3ff290 */ /* 0x000fe2000fffe03f */
[----:B------:R-:W-:Y:S04]  /*51750*/  STL.64 [R1+0x400], R20 ;  /* 0x0004001401007387 */ /* 0x000fe80000100a00 */
[----:B------:R-:W-:Y:S04]  /*51760*/  STL.64 [R1+0x408], R22 ;  /* 0x0004081601007387 */ /* 0x000fe80000100a00 */
[----:B------:R-:W0:Y:S04]  /*51770*/  LDSM.16.M88.4 R20, [R0+0x23000] ;  /* 0x023000000014783b */ /* 0x000e280000000200 */
[----:B0-----:R-:W-:Y:S04]  /*51780*/  STL.64 [R1+0x38a8], R22 ;  /* 0x0038a81601007387 */ /* 0x001fe80000100a00 */
[----:B------:R0:W-:Y:S04]  /*51790*/  STL.64 [R1+0x38a0], R20 ;  /* 0x0038a01401007387 */ /* 0x0001e80000100a00 */
[----:B0-----:R-:W3:Y:S04]  /*517a0*/  LDL.LU R20, [R1+0x380] ;  /* 0x0003800001147983 */ /* 0x001ee80000300800 */
[----:B------:R-:W3:Y:S04]  /*517b0*/  LDL.LU R21, [R1+0x384] ;  /* 0x0003840001157983 */ /* 0x000ee80000300800 */
[----:B------:R-:W3:Y:S04]  /*517c0*/  LDL.LU R22, [R1+0x388] ;  /* 0x0003880001167983 */ /* 0x000ee80000300800 */
[----:B------:R-:W3:Y:S04]  /*517d0*/  LDL.LU R23, [R1+0x38c] ;  /* 0x00038c0001177983 */ /* 0x000ee80000300800 */
[----:B------:R-:W4:Y:S01]  /*517e0*/  LDL.64 R6, [R1+0x8] ;  /* 0x0000080001067983 */ /* 0x000f220000100a00 */
[----:B---3--:R-:W-:Y:S03]  /*517f0*/  HMMA.16816.F32.BF16 R16, R24, R18, R20 ;  /* 0x000000121810723c */ /* 0x008fe60000041814 */
[----:B----4-:R0:W-:Y:S04]  /*51800*/  STL.64 [R1+0x3870], R6 ;  /* 0x0038700601007387 */ /* 0x0101e80000100a00 */
[----:B------:R-:W-:Y:S01]  /*51810*/  IMAD.MOV.U32 R22, RZ, RZ, R4 ;  /* 0x000000ffff167224 */ /* 0x000fe200078e0004 */
[----:B------:R-:W-:-:S02]  /*51820*/  MOV R23, R2 ;  /* 0x0000000200177202 */ /* 0x000fc40000000f00 */
[----:B0-----:R-:W-:Y:S11]  /*51830*/  MOV R6, R8 ;  /* 0x0000000800067202 */ /* 0x001ff60000000f00 */
[----:B------:R-:W-:Y:S02]  /*51840*/  @!UPT UIADD3 URZ, URZ, URZ, URZ ;  /* 0x0000003f3f3ff290 */ /* 0x000fe4000fffe03f */
[----:B------:R-:W-:Y:S04]  /*51850*/  STL.64 [R1+0x3f0], R16 ;  /* 0x0003f01001007387 */ /* 0x000fe80000100a00 */
[----:B------:R-:W-:Y:S04]  /*51860*/  STL.64 [R1+0x3f8], R18 ;  /* 0x0003f81201007387 */ /* 0x000fe80000100a00 */
[----:B------:R-:W2:Y:S01]  /*51870*/  LDL.LU R8, [R1+0x370] ;  /* 0x0003700001087983 */ /* 0x000ea20000300800 */
[----:B------:R-:W-:-:S03]  /*51880*/  MOV R7, R5 ;  /* 0x0000000500077202 */ /* 0x000fc60000000f00 */
[----:B------:R-:W2:Y:S04]  /*51890*/  LDL.LU R9, [R1+0x374] ;  /* 0x0003740001097983 */ /* 0x000ea80000300800 */
[----:B------:R-:W2:Y:S04]  /*518a0*/  LDL.LU R10, [R1+0x378] ;  /* 0x00037800010a7983 */ /* 0x000ea80000300800 */
[----:B------:R-:W2:Y:S04]  /*518b0*/  LDL.LU R11, [R1+0x37c] ;  /* 0x00037c00010b7983 */ /* 0x000ea80000300800 */
[----:B------:R0:W-:Y:S04]  /*518c0*/  STL.64 [R1+0x38b8], R22 ;  /* 0x0038b81601007387 */ /* 0x0001e80000100a00 */
[----:B------:R-:W3:Y:S04]  /*518d0*/  LDL.LU R20, [R1+0x360] ;  /* 0x0003600001147983 */ /* 0x000ee80000300800 */
[----:B------:R-:W3:Y:S04]  /*518e0*/  LDL.LU R21, [R1+0x364] ;  /* 0x0003640001157983 */ /* 0x000ee80000300800 */
[----:B0-----:R-:W3:Y:S04]  /*518f0*/  LDL.LU R22, [R1+0x368] ;  /* 0x0003680001167983 */ /* 0x001ee80000300800 */
[----:B------:R-:W3:Y:S04]  /*51900*/  LDL.LU R23, [R1+0x36c] ;  /* 0x00036c0001177983 */ /* 0x000ee80000300800 */
[----:B------:R0:W-:Y:S04]  /*51910*/  STL.64 [R1+0x3888], R6 ;  /* 0x0038880601007387 */ /* 0x0001e80000100a00 */
[----:B------:R-:W1:Y:S04]  /*51920*/  LDSM.16.M88.4 R16, [R0+0x24000] ;  /* 0x024000000010783b */ /* 0x000e680000000200 */
[----:B0-----:R-:W4:Y:S04]  /*51930*/  LDL.64 R6, [R1+0x28] ;  /* 0x0000280001067983 */ /* 0x001f280000100a00 */
[----:B----4-:R0:W-:Y:S04]  /*51940*/  STL.64 [R1+0x38b0], R6 ;  /* 0x0038b00601007387 */ /* 0x0101e80000100a00 */
[----:B------:R-:W4:Y:S04]  /*51950*/  LDL.LU R4, [R1+0x350] ;  /* 0x0003500001047983 */ /* 0x000f280000300800 */
[----:B------:R-:W4:Y:S04]  /*51960*/  LDL.LU R5, [R1+0x354] ;  /* 0x0003540001057983 */ /* 0x000f280000300800 */
[----:B0-----:R-:W4:Y:S04]  /*51970*/  LDL.LU R6, [R1+0x358] ;  /* 0x0003580001067983 */ /* 0x001f280000300800 */
[----:B------:R-:W4:Y:S04]  /*51980*/  LDL.LU R7, [R1+0x35c] ;  /* 0x00035c0001077983 */ /* 0x000f280000300800 */
[----:B-1----:R-:W-:Y:S04]  /*51990*/  STL.64 [R1+0x3828], R18 ;  /* 0x0038281201007387 */ /* 0x002fe80000100a00 */
        /* <DEDUP_REMOVED lines=11> */
[C---:B------:R-:W-:Y:S03]  /*51a50*/  HMMA.16816.F32.BF16 R12, R24.reuse, R14, R8 ;  /* 0x0000000e180c723c */ /* 0x040fe60000041808 */
        /* <DEDUP_REMOVED lines=11> */
[----:B------:R0:W-:Y:S04]  /*51b10*/  STL.64 [R1+0x37b0], R12 ;  /* 0x0037b00c01007387 */ /* 0x0001e80000100a00 */
[----:B0-----:R-:W2:Y:S04]  /*51b20*/  LDL.LU R12, [R1+0x310] ;  /* 0x00031000010c7983 */ /* 0x001ea80000300800 */
[----:B------:R-:W2:Y:S04]  /*51b30*/  LDL.LU R13, [R1+0x314] ;  /* 0x00031400010d7983 */ /* 0x000ea80000300800 */
[----:B------:R-:W2:Y:S04]  /*51b40*/  LDL.LU R14, [R1+0x318] ;  /* 0x00031800010e7983 */ /* 0x000ea80000300800 */
[----:B------:R-:W2:Y:S01]  /*51b50*/  LDL.LU R15, [R1+0x31c] ;  /* 0x00031c00010f7983 */ /* 0x000ea20000300800 */
[C---:B---3--:R-:W-:Y:S03]  /*51b60*/  HMMA.16816.F32.BF16 R8, R24.reuse, R10, R20 ;  /* 0x0000000a1808723c */ /* 0x048fe60000041814 */
[----:B------:R-:W4:Y:S11]  /*51b70*/  LDL.LU.64 R22, [R1+0x38b8] ;  /* 0x0038b80001167983 */ /* 0x000f360000300a00 */
[----:B------:R-:W-:Y:S09]  /*51b80*/  @!UPT UIADD3 URZ, URZ, URZ, URZ ;  /* 0x0000003f3f3ff290 */ /* 0x000ff2000fffe03f */
[----:B------:R-:W-:Y:S04]  /*51b90*/  STL.64 [R1+0x380], R8 ;  /* 0x0003800801007387 */ /* 0x000fe80000100a00 */
[----:B------:R-:W-:Y:S04]  /*51ba0*/  STL.64 [R1+0x388], R10 ;  /* 0x0003880a01007387 */ /* 0x000fe80000100a00 */
[----:B------:R-:W0:Y:S04]  /*51bb0*/  LDSM.16.M88.4 R8, [R0+0x26000] ;  /* 0x026000000008783b */ /* 0x000e280000000200 */
[----:B0-----:R0:W-:Y:S04]  /*51bc0*/  STL.64 [R1+0x3728], R10 ;  /* 0x0037280a01007387 */ /* 0x0011e80000100a00 */
[----:B------:R-:W-:Y:S04]  /*51bd0*/  STL.64 [R1+0x3720], R8 ;  /* 0x0037200801007387 */ /* 0x000fe80000100a00 */
[----:B0-----:R-:W3:Y:S01]  /*51be0*/  LDL.64 R10, [R1+0x38] ;  /* 0x00003800010a7983 */ /* 0x001ee20000100a00 */
[----:B----4-:R-:W-:Y:S03]  /*51bf0*/  HMMA.16816.F32.BF16 R24, R24, R22, R4 ;  /* 0x000000161818723c */ /* 0x010fe60000041804 */
[----:B------:R-:W2:Y:S04]  /*51c00*/  LDL.LU.64 R6, [R1+0x38b0] ;  /* 0x0038b00001067983 */ /* 0x000ea80000300a00 */
[----:B------:R-:W2:Y:S04]  /*51c10*/  LDL.LU.64 R22, [R1+0x38a8] ;  /* 0x0038a80001167983 */ /* 0x000ea80000300a00 */
[----:B------:R-:W2:Y:S11]  /*51c20*/  LDL.LU.64 R20, [R1+0x38a0] ;  /* 0x0038a00001147983 */ /* 0x000eb60000300a00 */
[----:B------:R-:W-:Y:S01]  /*51c30*/  @!UPT UIADD3 URZ, URZ, URZ, URZ ;  /* 0x0000003f3f3ff290 */ /* 0x000fe2000fffe03f */
[----:B------:R-:W-:Y:S04]  /*51c40*/  STL.64 [R1+0x370], R24 ;  /* 0x0003701801007387 */ /* 0x000fe80000100a00 */
[----:B------:R-:W-:Y:S04]  /*51c50*/  STL.64 [R1+0x378], R26 ;  /* 0x0003781a01007387 */ /* 0x000fe80000100a00 */
[----:B------:R-:W0:Y:S04]  /*51c60*/  LDSM.16.M88.4 R24, [R0+0x27000] ;  /* 0x027000000018783b */ /* 0x000e280000000200 */
[----:B0-----:R0:W-:Y:S04]  /*51c70*/  STL.64 [R1+0x36b8], R26 ;  /* 0x0036b81a01007387 */ /* 0x0011e80000100a00 */
[----:B------:R1:W-:Y:S04]  /*51c80*/  STL.64 [R1+0x36b0], R24 ;  /* 0x0036b01801007387 */ /* 0x0003e80000100a00 */
[----:B0-----:R-:W4:Y:S01]  /*51c90*/  LDL.LU.64 R26, [R1+0x78] ;  /* 0x00007800011a7983 */ /* 0x001f220000300a00 */
[C---:B--2---:R-:W-:Y:S01]  /*51ca0*/  HMMA.16816.F32.BF16 R16, R20.reuse, R6, R16 ;  /* 0x000000061410723c */ /* 0x044fe20000041810 */
[----:B------:R-:W-:Y:S01]  /*51cb0*/  MOV R2, R6 ;  /* 0x0000000600027202 */ /* 0x000fe20000000f00 */
[----:B------:R-:W-:Y:S01]  /*51cc0*/  IMAD.MOV.U32 R0, RZ, RZ, R7 ;  /* 0x000000ffff007224 */ /* 0x000fe200078e0007 */
[----:B----4-:R0:W-:Y:S04]  /*51cd0*/  STL.64 [R1+0x3830], R26 ;  /* 0x0038301a01007387 */ /* 0x0101e80000100a00 */
[----:B-1----:R-:W2:Y:S04]  /*51ce0*/  LDL.LU R24, [R1+0x320] ;  /* 0x0003200001187983 */ /* 0x002ea80000300800 */
[----:B------:R-:W2:Y:S04]  /*51cf0*/  LDL.LU R25, [R1+0x324] ;  /* 0x0003240001197983 */ /* 0x000ea80000300800 */
[----:B0-----:R-:W2:Y:S04]  /*51d00*/  LDL.LU R26, [R1+0x328] ;  /* 0x00032800011a7983 */ /* 0x001ea80000300800 */
[----:B------:R-:W2:Y:S04]  /*51d10*/  LDL.LU R27, [R1+0x32c] ;  /* 0x00032c00011b7983 */ /* 0x000ea80000300800 */
[----:B------:R-:W-:Y:S04]  /*51d20*/  STL.64 [R1+0x3d0], R16 ;  /* 0x0003d01001007387 */ /* 0x000fe80000100a00 */
[----:B------:R0:W-:Y:S04]  /*51d30*/  STL.64 [R1+0x3d8], R18 ;  /* 0x0003d81201007387 */ /* 0x0001e80000100a00 */
[----:B0-----:R-:W4:Y:S04]  /*51d40*/  LDL.LU.64 R18, [R1+0x3898] ;  /* 0x0038980001127983 */ /* 0x001f280000300a00 */
[----:B------:R-:W4:Y:S04]  /*51d50*/  LDL.LU.64 R16, [R1+0x3890] ;  /* 0x0038900001107983 */ /* 0x000f280000300a00 */
[----:B------:R-:W4:Y:S02]  /*51d60*/  LDL.LU.64 R6, [R1+0x3888] ;  /* 0x0038880001067983 */ /* 0x000f240000300a00 */
[C---:B----4-:R-:W-:Y:S02]  /*51d70*/  HMMA.16816.F32.BF16 R4, R20.reuse, R6, R16 ;  /* 0x000000061404723c */ /* 0x050fe40000041810 */
[----:B------:R-:W3:Y:S04]  /*51d80*/  LDL.LU.64 R18, [R1+0x3880] ;  /* 0x0038800001127983 */ /* 0x000ee80000300a00 */
[----:B------:R-:W3:Y:S11]  /*51d90*/  LDL.LU.64 R16, [R1+0x3878] ;  /* 0x0038780001107983 */ /* 0x000ef60000300a00 */
[----:B------:R-:W-:Y:S06]  /*51da0*/  @!UPT UIADD3 URZ, URZ, URZ, URZ ;  /* 0x0000003f3f3ff290 */ /* 0x000fec000fffe03f */
[----:B------:R-:W-:Y:S04]  /*51db0*/  STL.64 [R1+0x3c0], R4 ;  /* 0x0003c00401007387 */ /* 0x000fe80000100a00 */
[----:B------:R0:W-:Y:S04]  /*51dc0*/  STL.64 [R1+0x3c8], R6 ;  /* 0x0003c80601007387 */ /* 0x0001e80000100a00 */
[----:B0-----:R-:W2:Y:S02]  /*51dd0*/  LDL.LU.64 R6, [R1+0x3870] ;  /* 0x0038700001067983 */ /* 0x001ea40000300a00 */
[C---:B--2---:R-:W-:Y:S11]  /*51de0*/  HMMA.16816.F32.BF16 R24, R20.reuse, R6, R24 ;  /* 0x000000061418723c */ /* 0x044ff60000041818 */
[----:B------:R-:W-:Y:S11]  /*51df0*/  @!UPT UIADD3 URZ, URZ, URZ, URZ ;  /* 0x0000003f3f3ff290 */ /* 0x000ff6000fffe03f */
[----:B------:R-:W-:Y:S01]  /*51e00*/  @!UPT UIADD3 URZ, URZ, URZ, URZ ;  /* 0x0000003f3f3ff290 */ /* 0x000fe2000fffe03f */
[----:B------:R0:W-:Y:S04]  /*51e10*/  STL.64 [R1+0x3b0], R24 ;  /* 0x0003b01801007387 */ /* 0x0001e80000100a00 */
[----:B------:R-:W-:Y:S01]  /*51e20*/  STL.64 [R1+0x3b8], R26 ;  /* 0x0003b81a01007387 */ /* 0x000fe20000100a00 */
[----:B0-----:R-:W-:Y:S02]  /*51e30*/  MOV R25, R6 ;  /* 0x0000000600197202 */ /* 0x001fe40000000f00 */
[----:B------:R-:W-:Y:S02]  /*51e40*/  MOV R24, R7 ;  /* 0x0000000700187202 */ /* 0x000fe40000000f00 */
[----:B------:R-:W2:Y:S02]  /*51e50*/  LDL.LU.64 R6, [R1+0x3868] ;  /* 0x0038680001067983 */ /* 0x000ea40000300a00 */
[C---:B--2---:R-:W-:Y:S02]  /*51e60*/  HMMA.16816.F32.BF16 R12, R20.reuse, R6, R12 ;  /* 0x00000006140c723c */ /* 0x044fe4000004180c */
[----:B------:R3:W-:Y:S06]  /*51e70*/  STL.64 [R1+0x3800], R6 ;  /* 0x0038000601007387 */ /* 0x0007ec0000100a00 */
[----:B---3--:R-:W-:Y:S11]  /*51e80*/  HMMA.16816.F32.BF16 R4, R20, R10, R16 ;  /* 0x0000000a1404723c */ /* 0x008ff60000041810 */
[----:B------:R-:W-:Y:S04]  /*51e90*/  @!UPT UIADD3 URZ, URZ, URZ, URZ ;  /* 0x0000003f3f3ff290 */ /* 0x000fe8000fffe03f */
[----:B------:R-:W-:Y:S04]  /*51ea0*/  STL.64 [R1+0x3a0], R12 ;  /* 0x0003a00c01007387 */ /* 0x000fe80000100a00 */
[----:B------:R-:W-:Y:S04]  /*51eb0*/  STL.64 [R1+0x3a8], R14 ;  /* 0x0003a80e01007387 */ /* 0x000fe80000100a00 */
[----:B------:R0:W-:Y:S04]  /*51ec0*/  STL.64 [R1+0x37d0], R10 ;  /* 0x0037d00a01007387 */ /* 0x0001e80000100a00 */
[----:B------:R-:W2:Y:S04]  /*51ed0*/  LDL.LU R8, [R1+0x290] ;  /* 0x0002900001087983 */ /* 0x000ea80000300800 */
[----:B------:R1:W-:Y:S04]  /*51ee0*/  STL.64 [R1+0x360], R4 ;  /* 0x0003600401007387 */ /* 0x0003e80000100a00 */
[----:B------:R3:W-:Y:S04]  /*51ef0*/  STL.64 [R1+0x368], R6 ;  /* 0x0003680601007387 */ /* 0x0007e80000100a00 */
[----:B------:R-:W2:Y:S04]  /*51f00*/  LDL.LU R9, [R1+0x294] ;  /* 0x0002940001097983 */ /* 0x000ea80000300800 */
[----:B0-----:R-:W4:Y:S04]  /*51f10*/  LDL.LU R10, [R1+0x298] ;  /* 0x00029800010a7983 */ /* 0x001f280000300800 */
[----:B------:R-:W4:Y:S04]  /*51f20*/  LDL.LU R11, [R1+0x29c] ;  /* 0x00029c00010b7983 */ /* 0x000f280000300800 */
[----:B------:R-:W2:Y:S04]  /*51f30*/  LDL.LU R12, [R1+0x2f0] ;  /* 0x0002f000010c7983 */ /* 0x000ea80000300800 */
[----:B------:R-:W2:Y:S04]  /*51f40*/  LDL.LU R13, [R1+0x2f4] ;  /* 0x0002f400010d7983 */ /* 0x000ea80000300800 */
[----:B------:R-:W2:Y:S04]  /*51f50*/  LDL.LU R14, [R1+0x2f8] ;  /* 0x0002f800010e7983 */ /* 0x000ea80000300800 */
[----:B------:R-:W2:Y:S04]  /*51f60*/  LDL.LU R15, [R1+0x2fc] ;  /* 0x0002fc00010f7983 */ /* 0x000ea80000300800 */
[----:B-1----:R-:W2:Y:S04]  /*51f70*/  LDL.LU R4, [R1+0x2b0] ;  /* 0x0002b00001047983 */ /* 0x002ea80000300800 */
[----:B------:R-:W2:Y:S04]  /*51f80*/  LDL.LU R5, [R1+0x2b4] ;  /* 0x0002b40001057983 */ /* 0x000ea80000300800 */
[----:B---3--:R-:W3:Y:S04]  /*51f90*/  LDL.LU R6, [R1+0x2b8] ;  /* 0x0002b80001067983 */ /* 0x008ee80000300800 */
[----:B------:R-:W3:Y:S04]  /*51fa0*/  LDL.LU R7, [R1+0x2bc] ;  /* 0x0002bc0001077983 */ /* 0x000ee80000300800 */
        /* <DEDUP_REMOVED lines=12> */
[----:B0-----:R-:W2:Y:S04]  /*52070*/  LDL.64 R18, [R1+0x58] ;  /* 0x0000580001127983 */ /* 0x001ea80000100a00 */
[----:B------:R-:W2:Y:S04]  /*52080*/  LDL.LU.64 R26, [R1+0x68] ;  /* 0x00006800011a7983 */ /* 0x000ea80000300a00 */
[----:B---3--:R0:W-:Y:S04]  /*52090*/  STL.64 [R1+0x3810], R6 ;  /* 0x0038100601007387 */ /* 0x0081e80000100a00 */
[----:B------:R-:W-:Y:S01]  /*520a0*/  STL.64 [R1+0x3808], R4 ;  /* 0x0038080401007387 */ /* 0x000fe20000100a00 */
[----:B0-----:R-:W-:Y:S01]  /*520b0*/  IMAD.MOV.U32 R6, RZ, RZ, R2 ;  /* 0x000000ffff067224 */ /* 0x001fe200078e0002 */
[----:B------:R-:W-:-:S02]  /*520c0*/  MOV R7, R0 ;  /* 0x0000000000077202 */ /* 0x000fc40000000f00 */
[----:B------:R-:W3:Y:S04]  /*520d0*/  LDL.LU R2, [R1+0x3864] ;  /* 0x0038640001027983 */ /* 0x000ee80000300800 */
[----:B------:R-:W3:Y:S04]  /*520e0*/  LDL.LU R0, [R1+0x3860] ;  /* 0x0038600001007983 */ /* 0x000ee80000300800 */
[----:B----4-:R0:W-:Y:S04]  /*520f0*/  STL.64 [R1+0x37e0], R10 ;  /* 0x0037e00a01007387 */ /* 0x0101e80000100a00 */
[----:B------:R-:W-:Y:S01]  /*52100*/  STL.64 [R1+0x37d8], R8 ;  /* 0x0037d80801007387 */ /* 0x000fe20000100a00 */
[----:B0-----:R-:W-:Y:S01]  /*52110*/  MOV R10, R25 ;  /* 0x00000019000a7202 */ /* 0x001fe20000000f00 */
[----:B------:R-:W-:-:S05]  /*52120*/  IMAD.MOV.U32 R11, RZ, RZ, R24 ;  /* 0x000000ffff0b7224 */ /* 0x000fca00078e0018 */
[----:B------:R0:W-:Y:S04]  /*52130*/  STL.64 [R1+0x37f8], R10 ;  /* 0x0037f80a01007387 */ /* 0x0001e80000100a00 */
[----:B0-----:R-:W4:Y:S01]  /*52140*/  LDL.64 R10, [R1+0x18] ;  /* 0x00001800010a7983 */ /* 0x001f220000100a00 */
[----:B--2---:R-:W-:Y:S03]  /*52150*/  HMMA.16816.F32.BF16 R12, R20, R18, R12 ;  /* 0x00000012140c723c */ /* 0x004fe6000004180c */
[----:B----4-:R0:W-:Y:S04]  /*52160*/  STL.64 [R1+0x3818], R10 ;  /* 0x0038180a01007387 */ /* 0x0101e80000100a00 */
[----:B------:R-:W2:Y:S04]  /*52170*/  LDL.LU R8, [R1+0x2c0] ;  /* 0x0002c00001087983 */ /* 0x000ea80000300800 */
[----:B------:R-:W2:Y:S04]  /*52180*/  LDL.LU R9, [R1+0x2c4] ;  /* 0x0002c40001097983 */ /* 0x000ea80000300800 */
[----:B0-----:R-:W2:Y:S04]  /*52190*/  LDL.LU R10, [R1+0x2c8] ;  /* 0x0002c800010a7983 */ /* 0x001ea80000300800 */
[----:B------:R-:W2:Y:S04]  /*521a0*/  LDL.LU R11, [R1+0x2cc] ;  /* 0x0002cc00010b7983 */ /* 0x000ea80000300800 */
[----:B------:R0:W-:Y:S04]  /*521b0*/  STL.64 [R1+0x350], R12 ;  /* 0x0003500c01007387 */ /* 0x0001e80000100a00 */
[----:B------:R1:W-:Y:S01]  /*521c0*/  STL.64 [R1+0x358], R14 ;  /* 0x0003580e01007387 */ /* 0x0003e20000100a00 */
[----:B0-----:R-:W-:-:S02]  /*521d0*/  MOV R13, R19 ;  /* 0x00000013000d7202 */ /* 0x001fc40000000f00 */
[----:B-1----:R-:W-:Y:S02]  /*521e0*/  MOV R14, R18 ;  /* 0x00000012000e7202 */ /* 0x002fe40000000f00 */
[----:B------:R-:W4:Y:S04]  /*521f0*/  LDL.LU.64 R18, [R1+0x3858] ;  /* 0x0038580001127983 */ /* 0x000f280000300a00 */
[----:B------:R-:W4:Y:S04]  /*52200*/  LDL.LU.64 R16, [R1+0x3850] ;  /* 0x0038500001107983 */ /* 0x000f280000300a00 */
[----:B------:R3:W-:Y:S04]  /*52210*/  STL [R1+0x37cc], R14 ;  /* 0x0037cc0e01007387 */ /* 0x0007e80000100800 */
[----:B------:R0:W-:Y:S04]  /*52220*/  STL [R1+0x37c8], R13 ;  /* 0x0037c80d01007387 */ /* 0x0001e80000100800 */
[----:B------:R-:W2:Y:S01]  /*52230*/  LDL.LU R12, [R1+0x280] ;  /* 0x00028000010c7983 */ /* 0x000ea20000300800 */
[----:B---3--:R-:W-:-:S03]  /*52240*/  IMAD.MOV.U32 R14, RZ, RZ, R0 ;  /* 0x000000ffff0e7224 */ /* 0x008fc600078e0000 */
[----:B0-----:R-:W2:Y:S04]  /*52250*/  LDL.LU R13, [R1+0x284] ;  /* 0x00028400010d7983 */ /* 0x001ea80000300800 */
[----:B------:R-:W3:Y:S04]  /*52260*/  LDL.LU R0, [R1+0x3848] ;  /* 0x0038480001007983 */ /* 0x000ee80000300800 */
[----:B------:R-:W2:Y:S01]  /*52270*/  LDL.LU R15, [R1+0x28c] ;  /* 0x00028c00010f7983 */ /* 0x000ea20000300800 */
[----:B------:R-:W-:Y:S01]  /*52280*/  MOV R4, R26 ;  /* 0x0000001a00047202 */ /* 0x000fe20000000f00 */
[----:B----4-:R-:W-:Y:S02]  /*52290*/  HMMA.16816.F32.BF16 R16, R20, R26, R16 ;  /* 0x0000001a1410723c */ /* 0x010fe40000041810 */
[----:B--2---:R-:W-:Y:S04]  /*522a0*/  STL.64 [R1+0x37f0], R14 ;  /* 0x0037f00e01007387 */ /* 0x004fe80000100a00 */
[----:B------:R0:W-:Y:S04]  /*522b0*/  STL.64 [R1+0x37e8], R12 ;  /* 0x0037e80c01007387 */ /* 0x0001e80000100a00 */
[----:B0-----:R-:W2:Y:S04]  /*522c0*/  LDL.LU R12, [R1+0x2a0] ;  /* 0x0002a000010c7983 */ /* 0x001ea80000300800 */
[----:B------:R-:W2:Y:S01]  /*522d0*/  LDL.LU R13, [R1+0x2a4] ;  /* 0x0002a400010d7983 */ /* 0x000ea20000300800 */
[----:B---3--:R-:W-:-:S03]  /*522e0*/  MOV R15, R0 ;  /* 0x00000000000f7202 */ /* 0x008fc60000000f00 */
[----:B------:R-:W2:Y:S01]  /*522f0*/  LDL.LU R14, [R1+0x2a8] ;  /* 0x0002a800010e7983 */ /* 0x000ea20000300800 */
[----:B------:R-:W-:-:S04]  /*52300*/  IMAD.MOV.U32 R0, RZ, RZ, R27 ;  /* 0x000000ffff007224 */ /* 0x000fc800078e001b */
[----:B------:R-:W-:Y:S04]  /*52310*/  STL.64 [R1+0x340], R16 ;  /* 0x0003401001007387 */ /* 0x000fe80000100a00 */
[----:B------:R0:W-:Y:S04]  /*52320*/  STL.64 [R1+0x348], R18 ;  /* 0x0003481201007387 */ /* 0x0001e80000100a00 */
[----:B0-----:R-:W3:Y:S04]  /*52330*/  LDL.LU.64 R18, [R1+0x3840] ;  /* 0x0038400001127983 */ /* 0x001ee80000300a00 */
[----:B------:R-:W3:Y:S04]  /*52340*/  LDL.LU.64 R16, [R1+0x3838] ;  /* 0x0038380001107983 */ /* 0x000ee80000300a00 */
[----:B------:R-:W3:Y:S02]  /*52350*/  LDL.LU.64 R26, [R1+0x3830] ;  /* 0x00383000011a7983 */ /* 0x000ee40000300a00 */
[----:B---3--:R-:W-:Y:S02]  /*52360*/  HMMA.16816.F32.BF16 R20, R20, R26, R16 ;  /* 0x0000001a1414723c */ /* 0x008fe40000041810 */
[----:B------:R-:W3:Y:S04]  /*52370*/  LDL.LU.64 R18, [R1+0x3828] ;  /* 0x0038280001127983 */ /* 0x000ee80000300a00 */
[----:B------:R-:W3:Y:S04]  /*52380*/  LDL.LU.64 R16, [R1+0x3820] ;  /* 0x0038200001107983 */ /* 0x000ee80000300a00 */
[----:B------:R0:W-:Y:S04]  /*52390*/  STL.64 [R1+0x37c0], R26 ;  /* 0x0037c01a01007387 */ /* 0x0001e80000100a00 */
[----:B------:R-:W4:Y:S09]  /*523a0*/  LDL.LU R24, [R1+0x270] ;  /* 0x0002700001187983 */ /* 0x000f320000300800 */
[----:B------:R-:W-:Y:S04]  /*523b0*/  STL.64 [R1+0x330], R20 ;  /* 0x0003301401007387 */ /* 0x000fe80000100a00 */
[----:B------:R1:W-:Y:S04]  /*523c0*/  STL.64 [R1+0x338], R22 ;  /* 0x0003381601007387 */ /* 0x0003e80000100a00 */
[----:B------:R-:W4:Y:S04]  /*523d0*/  LDL.LU R25, [R1+0x274] ;  /* 0x0002740001197983 */ /* 0x000f280000300800 */
[----:B0-----:R-:W4:Y:S01]  /*523e0*/  LDL.LU R26, [R1+0x278] ;  /* 0x00027800011a7983 */ /* 0x001f220000300800 */
[----:B-1----:R-:W-:-:S03]  /*523f0*/  MOV R22, R4 ;  /* 0x0000000400167202 */ /* 0x002fc60000000f00 */
[----:B------:R-:W4:Y:S01]  /*52400*/  LDL.LU R27, [R1+0x27c] ;  /* 0x00027c00011b7983 */ /* 0x000f220000300800 */
[C---:B---3--:R-:W-:Y:S03]  /*52410*/  HMMA.16816.F32.BF16 R4, R16.reuse, R6, R8 ;  /* 0x000000061004723c */ /* 0x048fe60000041808 */
[----:B------:R-:W3:Y:S11]  /*52420*/  LDL.LU.64 R10, [R1+0x3818] ;  /* 0x00381800010a7983 */ /* 0x000ef60000300a00 */
[----:B------:R-:W-:Y:S09]  /*52430*/  @!UPT UIADD3 URZ, URZ, URZ, URZ ;  /* 0x0000003f3f3ff290 */ /* 0x000ff2000fffe03f */
        /* <DEDUP_REMOVED lines=9> */
[----:B0-----:R-:W-:Y:S01]  /*524d0*/  IMAD.MOV.U32 R5, RZ, RZ, R10 ;  /* 0x000000ffff057224 */ /* 0x001fe200078e000a */
[----:B------:R-:W-:Y:S02]  /*524e0*/  MOV R4, R11 ;  /* 0x0000000b00047202 */ /* 0x000fe40000000f00 */
[----:B-1----:R-:W3:Y:S04]  /*524f0*/  LDL.LU.64 R6, [R1+0x3800] ;  /* 0x0038000001067983 */ /* 0x002ee80000300a00 */
[----:B------:R-:W2:Y:S02]  /*52500*/  LDL.LU.64 R10, [R1+0x37f8] ;  /* 0x0037f800010a7983 */ /* 0x000ea40000300a00 */
[C---:B--2---:R-:W-:Y:S02]  /*52510*/  HMMA.16816.F32.BF16 R8, R16.reuse, R10, R12 ;  /* 0x0000000a1008723c */ /* 0x044fe4000004180c */
[----:B------:R-:W2:Y:S04]  /*52520*/  LDL.LU.64 R14, [R1+0x37f0] ;  /* 0x0037f000010e7983 */ /* 0x000ea80000300a00 */
[----:B------:R-:W2:Y:S11]  /*52530*/  LDL.LU.64 R12, [R1+0x37e8] ;  /* 0x0037e800010c7983 */ /* 0x000eb60000300a00 */
[----:B------:R-:W-:Y:S06]  /*52540*/  @!UPT UIADD3 URZ, URZ, URZ, URZ ;  /* 0x0000003f3f3ff290 */ /* 0x000fec000fffe03f */
[----:B------:R-:W-:Y:S04]  /*52550*/  STL.64 [R1+0x300], R8 ;  /* 0x0003000801007387 */ /* 0x000fe80000100a00 */
[----:B------:R0:W-:Y:S04]  /*52560*/  STL.64 [R1+0x308], R10 ;  /* 0x0003080a01007387 */ /* 0x0001e80000100a00 */
[----:B0-----:R-:W3:Y:S04]  /*52570*/  LDL.LU.64 R10, [R1+0x37e0] ;  /* 0x0037e000010a7983 */ /* 0x001ee80000300a00 */
[----:B------:R-:W3:Y:S01]  /*52580*/  LDL.LU.64 R8, [R1+0x37d8] ;  /* 0x0037d80001087983 */ /* 0x000ee20000300a00 */
[----:B------:R-:W-:Y:S01]  /*52590*/  MOV R23, R0 ;  /* 0x0000000000177202 */ /* 0x000fe20000000f00 */
[----:B---3--:R-:W-:Y:S11]  /*525a0*/  HMMA.16816.F32.BF16 R8, R16, R6, R8 ;  /* 0x000000061008723c */ /* 0x008ff60000041808 */
[----:B------:R-:W-:Y:S11]  /*525b0*/  @!UPT UIADD3 URZ, URZ, URZ, URZ ;  /* 0x0000003f3f3ff290 */ /* 0x000ff6000fffe03f */
[----:B------:R-:W-:Y:S01]  /*525c0*/  @!UPT UIADD3 URZ, URZ, URZ, URZ ;  /* 0x0000003f3f3ff290 */ /* 0x000fe2000fffe03f */
[----:B------:R-:W-:Y:S01]  /*525d0*/  STL.64 [R1+0x2f0], R8 ;  /* 0x0002f00801007387 */ /* 0x000fe20000100a00 */
[----:B------:R-:W-:-:S03]  /*525e0*/  MOV R0, R11 ;  /* 0x0000000b00007202 */ /* 0x000fc60000000f00 */
[----:B------:R0:W-:Y:S04]  /*525f0*/  STL [R1+0x2f8], R10 ;  /* 0x0002f80a01007387 */ /* 0x0001e80000100800 */
[----:B0-----:R-:W2:Y:S04]  /*52600*/  LDL.LU.64 R10, [R1+0x37d0] ;  /* 0x0037d000010a7983 */ /* 0x001ea80000300a00 */
[----:B------:R-:W-:Y:S04]  /*52610*/  STL.64 [R1+0x3778], R6 ;  /* 0x0037780601007387 */ /* 0x000fe80000100a00 */
[----:B------:R0:W-:Y:S01]  /*52620*/  STL [R1+0x3420], R0 ;  /* 0x0034200001007387 */ /* 0x0001e20000100800 */
[----:B--2---:R-:W-:Y:S01]  /*52630*/  HMMA.16816.F32.BF16 R12, R16, R10, R12 ;  /* 0x0000000a100c723c */ /* 0x004fe2000004180c */
[----:B0-----:R-:W-:Y:S11]  /*52640*/  MOV R0, R11 ;  /* 0x0000000b00007202 */ /* 0x001ff60000000f00 */
[----:B------:R-:W-:Y:S11]  /*52650*/  @!UPT UIADD3 URZ, URZ, URZ, URZ ;  /* 0x0000003f3f3ff290 */ /* 0x000ff6000fffe03f */
[----:B------:R0:W-:Y:S04]  /*52660*/  STL.64 [R1+0x2a0], R12 ;  /* 0x0002a00c01007387 */ /* 0x0001e80000100a00 */
[----:B------:R1:W-:Y:S01]  /*52670*/  STL.64 [R1+0x2a8], R14 ;  /* 0x0002a80e01007387 */ /* 0x0003e20000100a00 */
[----:B0-----:R-:W-:-:S03]  /*52680*/  IMAD.MOV.U32 R12, RZ, RZ, R10 ;  /* 0x000000ffff0c7224 */ /* 0x001fc600078e000a */
[----:B-1----:R-:W2:Y:S04]  /*52690*/  LDL.LU R14, [R1+0x37cc] ;  /* 0x0037cc00010e7983 */ /* 0x002ea80000300800 */
        /* <DEDUP_REMOVED lines=11> */
[----:B--2---:R0:W-:Y:S02]  /*52750*/  STL.64 [R1+0x3748], R10 ;  /* 0x0037480a01007387 */ /* 0x0041e40000100a00 */
[----:B0-----:R-:W-:Y:S01]  /*52760*/  MOV R10, R14 ;  /* 0x0000000e000a7202 */ /* 0x001fe20000000f00 */
[----:B---3--:R-:W-:-:S07]  /*52770*/  IMAD.MOV.U32 R11, RZ, RZ, R13 ;  /* 0x000000ffff0b7224 */ /* 0x008fce00078e000d */
[----:B----4-:R-:W-:Y:S01]  /*52780*/  HMMA.16816.F32.BF16 R24, R16, R10, R24 ;  /* 0x0000000a1018723c */ /* 0x010fe20000041818 */
[----:B------:R-:W-:Y:S11]  /*52790*/  STL.64 [R1+0x3740], R8 ;  /* 0x0037400801007387 */ /* 0x000ff60000100a00 */
[----:B------:R-:W-:Y:S11]  /*527a0*/  @!UPT UIADD3 URZ, URZ, URZ, URZ ;  /* 0x0000003f3f3ff290 */ /* 0x000ff6000fffe03f */
[----:B------:R0:W-:Y:S04]  /*527b0*/  STL.64 [R1+0x290], R24 ;  /* 0x0002901801007387 */ /* 0x0001e80000100a00 */
[----:B------:R1:W-:Y:S04]  /*527c0*/  STL.64 [R1+0x298], R26 ;  /* 0x0002981a01007387 */ /* 0x0003e80000100a00 */
[----:B0-----:R-:W2:Y:S04]  /*527d0*/  LDL.LU R24, [R1+0x260] ;  /* 0x0002600001187983 */ /* 0x001ea80000300800 */
[----:B------:R-:W2:Y:S04]  /*527e0*/  LDL.LU R25, [R1+0x264] ;  /* 0x0002640001197983 */ /* 0x000ea80000300800 */
[----:B-1----:R-:W2:Y:S04]  /*527f0*/  LDL.LU R26, [R1+0x268] ;  /* 0x00026800011a7983 */ /* 0x002ea80000300800 */
[----:B------:R-:W2:Y:S04]  /*52800*/  LDL.LU R27, [R1+0x26c] ;  /* 0x00026c00011b7983 */ /* 0x000ea80000300800 */
[----:B------:R-:W3:Y:S04]  /*52810*/  LDL.LU.64 R6, [R1+0x8] ;  /* 0x0000080001067983 */ /* 0x000ee80000300a00 */
[----:B---3--:R0:W-:Y:S04]  /*52820*/  STL.64 [R1+0x3790], R6 ;  /* 0x0037900601007387 */ /* 0x0081e80000100a00 */
[----:B------:R1:W-:Y:S01]  /*52830*/  STL.64 [R1+0x3758], R10 ;  /* 0x0037580a01007387 */ /* 0x0003e20000100a00 */
[----:B0-----:R-:W-:Y:S01]  /*52840*/  IMAD.MOV.U32 R6, RZ, RZ, R5 ;  /* 0x000000ffff067224 */ /* 0x001fe200078e0005 */
[----:B------:R-:W-:-:S02]  /*52850*/  MOV R7, R4 ;  /* 0x0000000400077202 */ /* 0x000fc40000000f00 */
[----:B-1----:R-:W-:Y:S02]  /*52860*/  MOV R10, R12 ;  /* 0x0000000c000a7202 */ /* 0x002fe40000000f00 */
[----:B------:R-:W-:Y:S01]  /*52870*/  MOV R11, R0 ;  /* 0x00000000000b7202 */ /* 0x000fe20000000f00 */
[----:B------:R-:W3:Y:S04]  /*52880*/  LDL.LU R12, [R1+0x250] ;  /* 0x00025000010c7983 */ /* 0x000ee80000300800 */
[----:B------:R-:W3:Y:S04]  /*52890*/  LDL.LU R13, [R1+0x254] ;  /* 0x00025400010d7983 */ /* 0x000ee80000300800 */
[----:B------:R-:W3:Y:S04]  /*528a0*/  LDL.LU R14, [R1+0x258] ;  /* 0x00025800010e7983 */ /* 0x000ee80000300800 */
[----:B------:R-:W3:Y:S04]  /*528b0*/  LDL.LU R15, [R1+0x25c] ;  /* 0x00025c00010f7983 */ /* 0x000ee80000300800 */
[----:B------:R-:W-:Y:S04]  /*528c0*/  STL.64 [R1+0x37a8], R6 ;  /* 0x0037a80601007387 */ /* 0x000fe80000100a00 */
[----:B------:R0:W-:Y:S04]  /*528d0*/  STL.64 [R1+0x3770], R10 ;  /* 0x0037700a01007387 */ /* 0x0001e80000100a00 */
[----:B------:R-:W4:Y:S04]  /*528e0*/  LDL.LU R8, [R1+0x210] ;  /* 0x0002100001087983 */ /* 0x000f280000300800 */
[----:B------:R-:W4:Y:S04]  /*528f0*/  LDL.LU R9, [R1+0x214] ;  /* 0x0002140001097983 */ /* 0x000f280000300800 */
[----:B0-----:R-:W2:Y:S04]  /*52900*/  LDL.LU R10, [R1+0x218] ;  /* 0x00021800010a7983 */ /* 0x001ea80000300800 */
[----:B------:R-:W2:Y:S04]  /*52910*/  LDL.LU R11, [R1+0x21c] ;  /* 0x00021c00010b7983 */ /* 0x000ea80000300800 */
[----:B------:R-:W3:Y:S04]  /*52920*/  LDL.LU R4, [R1+0x240] ;  /* 0x0002400001047983 */ /* 0x000ee80000300800 */
[----:B------:R-:W3:Y:S04]  /*52930*/  LDL.LU R5, [R1+0x244] ;  /* 0x0002440001057983 */ /* 0x000ee80000300800 */
[----:B------:R-:W3:Y:S04]  /*52940*/  LDL.LU R6, [R1+0x248] ;  /* 0x0002480001067983 */ /* 0x000ee80000300800 */
[----:B------:R-:W3:Y:S04]  /*52950*/  LDL.LU R7, [R1+0x24c] ;  /* 0x00024c0001077983 */ /* 0x000ee80000300800 */
[----:B--2---:R-:W-:Y:S04]  /*52960*/  STL.64 [R1+0x3788], R10 ;  /* 0x0037880a01007387 */ /* 0x004fe80000100a00 */
[----:B----4-:R0:W-:Y:S04]  /*52970*/  STL.64 [R1+0x3780], R8 ;  /* 0x0037800801007387 */ /* 0x0101e80000100a00 */
        /* <DEDUP_REMOVED lines=13> */
[----:B0-----:R-:W3:Y:S04]  /*52a50*/  LDL.LU.64 R26, [R1+0x37c0] ;  /* 0x0037c000011a7983 */ /* 0x001ee80000300a00 */
[----:B------:R0:W-:Y:S04]  /*52a60*/  STL.64 [R1+0x3750], R22 ;  /* 0x0037501601007387 */ /* 0x0001e80000100a00 */
[----:B------:R-:W4:Y:S04]  /*52a70*/  LDL.LU R20, [R1+0x1f0] ;  /* 0x0001f00001147983 */ /* 0x000f280000300800 */
[----:B------:R-:W4:Y:S04]  /*52a80*/  LDL.LU R21, [R1+0x1f4] ;  /* 0x0001f40001157983 */ /* 0x000f280000300800 */
[----:B0-----:R-:W2:Y:S04]  /*52a90*/  LDL.LU R22, [R1+0x1f8] ;  /* 0x0001f80001167983 */ /* 0x001ea80000300800 */
[----:B------:R-:W2:Y:S01]  /*52aa0*/  LDL.LU R23, [R1+0x1fc] ;  /* 0x0001fc0001177983 */ /* 0x000ea20000300800 */
[----:B---3--:R-:W-:Y:S03]  /*52ab0*/  HMMA.16816.F32.BF16 R16, R16, R26, R12 ;  /* 0x0000001a1010723c */ /* 0x008fe6000004180c */
[----:B--2---:R-:W-:Y:S04]  /*52ac0*/  STL.64 [R1+0x3768], R22 ;  /* 0x0037681601007387 */ /* 0x004fe80000100a00 */
[----:B----4-:R0:W-:Y:S04]  /*52ad0*/  STL.64 [R1+0x3760], R20 ;  /* 0x0037601401007387 */ /* 0x0101e80000100a00 */
        /* <DEDUP_REMOVED lines=8> */
[----:B0-----:R-:W4:Y:S04]  /*52b60*/  LDL.LU R16, [R1+0x1a0] ;  /* 0x0001a00001107983 */ /* 0x001f280000300800 */
[----:B------:R-:W4:Y:S04]  /*52b70*/  LDL.LU R17, [R1+0x1a4] ;  /* 0x0001a40001117983 */ /* 0x000f280000300800 */
[----:B-1----:R-:W2:Y:S04]  /*52b80*/  LDL.LU R18, [R1+0x1a8] ;  /* 0x0001a80001127983 */ /* 0x002ea80000300800 */
[----:B------:R-:W2:Y:S04]  /*52b90*/  LDL.LU R19, [R1+0x1ac] ;  /* 0x0001ac0001137983 */ /* 0x000ea80000300800 */
[----:B--2---:R0:W-:Y:S04]  /*52ba0*/  STL.64 [R1+0x3708], R18 ;  /* 0x0037081201007387 */ /* 0x0041e80000100a00 */
[----:B----4-:R-:W-:Y:S04]  /*52bb0*/  STL.64 [R1+0x3700], R16 ;  /* 0x0037001001007387 */ /* 0x010fe80000100a00 */
[----:B0-----:R-:W3:Y:S02]  /*52bc0*/  LDL.LU.64 R18, [R1+0x28] ;  /* 0x0000280001127983 */ /* 0x001ee40000300a00 */
        /* <DEDUP_REMOVED lines=12> */
[----:B0-----:R-:W2:Y:S02]  /*52c90*/  LDL.LU.64 R6, [R1+0x3790] ;  /* 0x0037900001067983 */ /* 0x001ea40000300a00 */
[C---:B--2---:R-:W-:Y:S01]  /*52ca0*/  HMMA.16816.F32.BF16 R8, R12.reuse, R6, R8 ;  /* 0x000000060c08723c */ /* 0x044fe20000041808 */
[----:B------:R-:W-:Y:S01]  /*52cb0*/  MOV R17, R6 ;  /* 0x0000000600117202 */ /* 0x000fe20000000f00 */
[----:B------:R-:W-:Y:S11]  /*52cc0*/  IMAD.MOV.U32 R16, RZ, RZ, R7 ;  /* 0x000000ffff107224 */ /* 0x000ff600078e0007 */
[----:B------:R-:W-:Y:S10]  /*52cd0*/  @!UPT UIADD3 URZ, URZ, URZ, URZ ;  /* 0x0000003f3f3ff290 */ /* 0x000ff4000fffe03f */
[----:B------:R-:W-:Y:S04]  /*52ce0*/  STL.64 [R1+0x240], R8 ;  /* 0x0002400801007387 */ /* 0x000fe80000100a00 */
[----:B------:R0:W-:Y:S04]  /*52cf0*/  STL.64 [R1+0x248], R10 ;  /* 0x0002480a01007387 */ /* 0x0001e80000100a00 */
[----:B0-----:R-:W2:Y:S04]  /*52d00*/  LDL.LU.64 R10, [R1+0x3788] ;  /* 0x00378800010a7983 */ /* 0x001ea80000300a00 */
[----:B------:R-:W2:Y:S04]  /*52d10*/  LDL.LU.64 R8, [R1+0x3780] ;  /* 0x0037800001087983 */ /* 0x000ea80000300a00 */
[----:B------:R-:W2:Y:S02]  /*52d20*/  LDL.LU.64 R6, [R1+0x3778] ;  /* 0x0037780001067983 */ /* 0x000ea40000300a00 */
[----:B--2---:R-:W-:Y:S11]  /*52d30*/  HMMA.16816.F32.BF16 R8, R12, R6, R8 ;  /* 0x000000060c08723c */ /* 0x004ff60000041808 */
[----:B------:R-:W-:Y:S11]  /*52d40*/  @!UPT UIADD3 URZ, URZ, URZ, URZ ;  /* 0x0000003f3f3ff290 */ /* 0x000ff6000fffe03f */
[----:B------:R-:W-:Y:S01]  /*52d50*/  @!UPT UIADD3 URZ, URZ, URZ, URZ ;  /* 0x0000003f3f3ff290 */ /* 0x000fe2000fffe03f */
[----:B------:R-:W-:Y:S01]  /*52d60*/  STL.64 [R1+0x230], R8 ;  /* 0x0002300801007387 */ /* 0x000fe20000100a00 */
[----:B------:R-:W-:-:S03]  /*52d70*/  MOV R0, R11 ;  /* 0x0000000b00007202 */ /* 0x000fc60000000f00 */
[----:B------:R0:W-:Y:S04]  /*52d80*/  STL [R1+0x238], R10 ;  /* 0x0002380a01007387 */ /* 0x0001e80000100800 */
[----:B0-----:R-:W2:Y:S04]  /*52d90*/  LDL.LU.64 R10, [R1+0x3770] ;  /* 0x00377000010a7983 */ /* 0x001ea80000300a00 */
[----:B------:R0:W-:Y:S04]  /*52da0*/  STL.64 [R1+0x3710], R6 ;  /* 0x0037100601007387 */ /* 0x0001e80000100a00 */
[----:B------:R-:W3:Y:S04]  /*52db0*/  LDL.LU R4, [R1+0x1c0] ;  /* 0x0001c00001047983 */ /* 0x000ee80000300800 */
[----:B------:R-:W3:Y:S04]  /*52dc0*/  LDL.LU R5, [R1+0x1c4] ;  /* 0x0001c40001057983 */ /* 0x000ee80000300800 */
[----:B0-----:R-:W3:Y:S04]  /*52dd0*/  LDL.LU R6, [R1+0x1c8] ;  /* 0x0001c80001067983 */ /* 0x001ee80000300800 */
[----:B------:R-:W3:Y:S04]  /*52de0*/  LDL.LU R7, [R1+0x1cc] ;  /* 0x0001cc0001077983 */ /* 0x000ee80000300800 */
[----:B------:R-:W-:Y:S01]  /*52df0*/  STL [R1+0x3424], R0 ;  /* 0x0034240001007387 */ /* 0x000fe20000100800 */
[C---:B--2---:R-:W-:Y:S03]  /*52e00*/  HMMA.16816.F32.BF16 R8, R12.reuse, R10, R20 ;  /* 0x0000000a0c08723c */ /* 0x044fe60000041814 */
[----:B------:R-:W2:Y:S04]  /*52e10*/  LDL.LU.64 R22, [R1+0x3768] ;  /* 0x0037680001167983 */ /* 0x000ea80000300a00 */
[----:B------:R-:W2:Y:S11]  /*52e20*/  LDL.LU.64 R20, [R1+0x3760] ;  /* 0x0037600001147983 */ /* 0x000eb60000300a00 */
[----:B------:R-:W-:Y:S05]  /*52e30*/  @!UPT UIADD3 URZ, URZ, URZ, URZ ;  /* 0x0000003f3f3ff290 */ /* 0x000fea000fffe03f */
[----:B------:R-:W-:Y:S04]  /*52e40*/  STL.64 [R1+0x4a0], R8 ;  /* 0x0004a00801007387 */ /* 0x000fe80000100a00 */
[----:B------:R0:W-:Y:S04]  /*52e50*/  STL.64 [R1+0x4a8], R10 ;  /* 0x0004a80a01007387 */ /* 0x0001e80000100a00 */
[----:B0-----:R-:W2:Y:S02]  /*52e60*/  LDL.LU.64 R10, [R1+0x3758] ;  /* 0x00375800010a7983 */ /* 0x001ea40000300a00 */
[----:B--2---:R-:W-:Y:S02]  /*52e70*/  HMMA.16816.F32.BF16 R8, R12, R10, R20 ;  /* 0x0000000a0c08723c */ /* 0x004fe40000041814 */
[----:B------:R-:W2:Y:S11]  /*52e80*/  LDL.LU.64 R22, [R1+0x3750] ;  /* 0x0037500001167983 */ /* 0x000eb60000300a00 */
[----:B------:R-:W-:Y:S10]  /*52e90*/  @!UPT UIADD3 URZ, URZ, URZ, URZ ;  /* 0x0000003f3f3ff290 */ /* 0x000ff4000fffe03f */
        /* <DEDUP_REMOVED lines=14> */
[----:B0-----:R-:W4:Y:S01]  /*52f80*/  LDL.LU.64 R22, [R1+0x18] ;  /* 0x0000180001167983 */ /* 0x001f220000300a00 */
[----:B--2---:R-:W-:Y:S03]  /*52f90*/  HMMA.16816.F32.BF16 R12, R12, R26, R8 ;  /* 0x0000001a0c0c723c */ /* 0x004fe60000041808 */
[----:B------:R-:W3:Y:S04]  /*52fa0*/  LDL.LU.64 R10, [R1+0x3728] ;  /* 0x00372800010a7983 */ /* 0x000ee80000300a00 */
[----:B------:R-:W3:Y:S04]  /*52fb0*/  LDL.LU.64 R8, [R1+0x3720] ;  /* 0x0037200001087983 */ /* 0x000ee80000300a00 */
[----:B------:R0:W-:Y:S04]  /*52fc0*/  STL.64 [R1+0x36c0], R26 ;  /* 0x0036c01a01007387 */ /* 0x0001e80000100a00 */
[----:B------:R-:W4:Y:S08]  /*52fd0*/  LDL.LU R24, [R1+0x1b0] ;  /* 0x0001b00001187983 */ /* 0x000f300000300800 */
[----:B------:R1:W-:Y:S04]  /*52fe0*/  STL.64 [R1+0x4e0], R12 ;  /* 0x0004e00c01007387 */ /* 0x0003e80000100a00 */
[----:B------:R2:W-:Y:S04]  /*52ff0*/  STL.64 [R1+0x4e8], R14 ;  /* 0x0004e80e01007387 */ /* 0x0005e80000100a00 */
[----:B------:R-:W4:Y:S04]  /*53000*/  LDL.LU R25, [R1+0x1b4] ;  /* 0x0001b40001197983 */ /* 0x000f280000300800 */
[----:B0-----:R-:W4:Y:S04]  /*53010*/  LDL.LU R26, [R1+0x1b8] ;  /* 0x0001b800011a7983 */ /* 0x001f280000300800 */
[----:B------:R-:W4:Y:S04]  /*53020*/  LDL.LU R27, [R1+0x1bc] ;  /* 0x0001bc00011b7983 */ /* 0x000f280000300800 */
[----:B-1----:R-:W4:Y:S04]  /*53030*/  LDL.LU R12, [R1+0x40] ;  /* 0x00004000010c7983 */ /* 0x002f280000300800 */
[----:B------:R-:W4:Y:S04]  /*53040*/  LDL.LU R13, [R1+0x44] ;  /* 0x00004400010d7983 */ /* 0x000f280000300800 */
[----:B--2---:R-:W2:Y:S01]  /*53050*/  LDL.LU R14, [R1+0x48] ;  /* 0x00004800010e7983 */ /* 0x004ea20000300800 */
[----:B------:R-:W-:-:S03]  /*53060*/  IMAD.MOV.U32 R15, RZ, RZ, R2 ;  /* 0x000000ffff0f7224 */ /* 0x000fc600078e0002 */
[----:B------:R-:W4:Y:S01]  /*53070*/  LDL.LU R2, [R1+0x3718] ;  /* 0x0037180001027983 */ /* 0x000f220000300800 */
[----:B---3--:R-:W-:Y:S03]  /*53080*/  HMMA.16816.F32.BF16 R4, R8, R18, R4 ;  /* 0x000000120804723c */ /* 0x008fe60000041804 */
[----:B--2---:R0:W-:Y:S04]  /*53090*/  STL.64 [R1+0x3668], R14 ;  /* 0x0036680e01007387 */ /* 0x0041e80000100a00 */
[----:B----4-:R-:W-:Y:S04]  /*530a0*/  STL.64 [R1+0x3660], R12 ;  /* 0x0036600c01007387 */ /* 0x010fe80000100a00 */
[----:B------:R-:W2:Y:S11]  /*530b0*/  LDL R0, [R1+0x1554] ;  /* 0x0015540001007983 */ /* 0x000eb60000100800 */
[----:B------:R-:W-:Y:S01]  /*530c0*/  @!UPT UIADD3 URZ, URZ, URZ, URZ ;  /* 0x0000003f3f3ff290 */ /* 0x000fe2000fffe03f */
[----:B------:R1:W-:Y:S01]  /*530d0*/  STL.64 [R1+0x5c0], R4 ;  /* 0x0005c00401007387 */ /* 0x0003e20000100a00 */
[----:B0-----:R-:W-:-:S03]  /*530e0*/  MOV R14, R17 ;  /* 0x00000011000e7202 */ /* 0x001fc60000000f00 */
[----:B------:R0:W-:Y:S01]  /*530f0*/  STL.64 [R1+0x5c8], R6 ;  /* 0x0005c80601007387 */ /* 0x0001e20000100a00 */
[----:B------:R-:W-:Y:S01]  /*53100*/  MOV R15, R16 ;  /* 0x00000010000f7202 */ /* 0x000fe20000000f00 */
[----:B-1----:R-:W-:Y:S01]  /*53110*/  IMAD.MOV.U32 R5, RZ, RZ, R18 ;  /* 0x000000ffff057224 */ /* 0x002fe200078e0012 */
[----:B------:R-:W-:Y:S01]  /*53120*/  MOV R4, R19 ;  /* 0x0000001300047202 */ /* 0x000fe20000000f00 */
[----:B0-----:R-:W3:Y:S04]  /*53130*/  LDL.LU.64 R6, [R1+0x3710] ;  /* 0x0037100001067983 */ /* 0x001ee80000300a00 */
[----:B------:R-:W4:Y:S04]  /*53140*/  LDL.LU.64 R18, [R1+0x3708] ;  /* 0x0037080001127983 */ /* 0x000f280000300a00 */
[----:B------:R-:W4:Y:S01]  /*53150*/  LDL.LU.64 R16, [R1+0x3700] ;  /* 0x0037000001107983 */ /* 0x000f220000300a00 */
[C---:B------:R-:W-:Y:S01]  /*53160*/  HMMA.16816.F32.BF16 R24, R8.reuse, R22, R24 ;  /* 0x000000160818723c */ /* 0x040fe20000041818 */
[----:B------:R-:W-:Y:S01]  /*53170*/  MOV R13, R22 ;  /* 0x00000016000d7202 */ /* 0x000fe20000000f00 */
[----:B------:R-:W-:Y:S11]  /*53180*/  IMAD.MOV.U32 R12, RZ, RZ, R23 ;  /* 0x000000ffff0c7224 */ /* 0x000ff600078e0017 */
[----:B------:R-:W-:Y:S10]  /*53190*/  @!UPT UIADD3 URZ, URZ, URZ, URZ ;  /* 0x0000003f3f3ff290 */ /* 0x000ff4000fffe03f */
[----:B------:R-:W-:Y:S04]  /*531a0*/  STL.64 [R1+0x5b0], R24 ;  /* 0x0005b01801007387 */ /* 0x000fe80000100a00 */
[----:B------:R-:W-:Y:S01]  /*531b0*/  STL.64 [R1+0x5b8], R26 ;  /* 0x0005b81a01007387 */ /* 0x000fe20000100a00 */
[C---:B----4-:R-:W-:Y:S03]  /*531c0*/  HMMA.16816.F32.BF16 R20, R8.reuse, R14, R16 ;  /* 0x0000000e0814723c */ /* 0x050fe60000041810 */
[----:B------:R-:W4:Y:S11]  /*531d0*/  LDL.LU R16, [R1+0x170] ;  /* 0x0001700001107983 */ /* 0x000f360000300800 */
[----:B------:R-:W-:Y:S09]  /*531e0*/  @!UPT UIADD3 URZ, URZ, URZ, URZ ;  /* 0x0000003f3f3ff290 */ /* 0x000ff2000fffe03f */
[----:B------:R-:W-:Y:S04]  /*531f0*/  STL.64 [R1+0x5a0], R20 ;  /* 0x0005a01401007387 */ /* 0x000fe80000100a00 */
[----:B------:R-:W-:Y:S04]  /*53200*/  STL.64 [R1+0x5a8], R22 ;  /* 0x0005a81601007387 */ /* 0x000fe80000100a00 */
[----:B------:R-:W4:Y:S04]  /*53210*/  LDL.LU R17, [R1+0x174] ;  /* 0x0001740001117983 */ /* 0x000f280000300800 */
[----:B------:R-:W2:Y:S04]  /*53220*/  LDL.LU R18, [R1+0x178] ;  /* 0x0001780001127983 */ /* 0x000ea80000300800 */
[----:B------:R-:W2:Y:S04]  /*53230*/  LDL.LU R19, [R1+0x17c] ;  /* 0x00017c0001137983 */ /* 0x000ea80000300800 */
[----:B--2---:R0:W-:Y:S04]  /*53240*/  STL.64 [R1+0x36e8], R18 ;  /* 0x0036e81201007387 */ /* 0x0041e80000100a00 */
[----:B----4-:R1:W-:Y:S04]  /*53250*/  STL.64 [R1+0x36e0], R16 ;  /* 0x0036e01001007387 */ /* 0x0103e80000100a00 */
[----:B0-----:R-:W2:Y:S04]  /*53260*/  LDL.LU.64 R18, [R1+0x38] ;  /* 0x0000380001127983 */ /* 0x001ea80000300a00 */
[----:B--2---:R0:W-:Y:S04]  /*53270*/  STL.64 [R1+0x36f8], R18 ;  /* 0x0036f81201007387 */ /* 0x0041e80000100a00 */
[----:B-1----:R-:W3:Y:S04]  /*53280*/  LDL.LU R16, [R1+0x190] ;  /* 0x0001900001107983 */ /* 0x002ee80000300800 */
[----:B------:R-:W3:Y:S04]  /*53290*/  LDL.LU R17, [R1+0x194] ;  /* 0x0001940001117983 */ /* 0x000ee80000300800 */
[----:B0-----:R-:W3:Y:S04]  /*532a0*/  LDL.LU R18, [R1+0x198] ;  /* 0x0001980001127983 */ /* 0x001ee80000300800 */
[----:B------:R-:W3:Y:S04]  /*532b0*/  LDL.LU R19, [R1+0x19c] ;  /* 0x00019c0001137983 */ /* 0x000ee80000300800 */
[----:B------:R-:W2:Y:S01]  /*532c0*/  LDL.LU.64 R22, [R1+0x58] ;  /* 0x0000580001167983 */ /* 0x000ea20000300a00 */
[----:B---3--:R-:W-:Y:S03]  /*532d0*/  HMMA.16816.F32.BF16 R16, R8, R6, R16 ;  /* 0x000000060810723c */ /* 0x008fe60000041810 */
[----:B--2---:R0:W-:Y:S04]  /*532e0*/  STL.64 [R1+0x36f0], R22 ;  /* 0x0036f01601007387 */ /* 0x0041e80000100a00 */
        /* <DEDUP_REMOVED lines=8> */
[----:B------:R0:W-:Y:S02]  /*53370*/  STL.64 [R1+0x3680], R14 ;  /* 0x0036800e01007387 */ /* 0x0001e40000100a00 */
[----:B0-----:R-:W-:-:S02]  /*53380*/  MOV R14, R13 ;  /* 0x0000000d000e7202 */ /* 0x001fc40000000f00 */
[----:B------:R-:W-:-:S05]  /*53390*/  MOV R15, R12 ;  /* 0x0000000c000f7202 */ /* 0x000fca0000000f00 */
[----:B------:R-:W-:Y:S04]  /*533a0*/  STL.64 [R1+0x3698], R14 ;  /* 0x0036980e01007387 */ /* 0x000fe80000100a00 */
[----:B------:R-:W-:Y:S04]  /*533b0*/  STL.64 [R1+0x590], R16 ;  /* 0x0005901001007387 */ /* 0x000fe80000100a00 */
[----:B------:R0:W-:Y:S04]  /*533c0*/  STL.64 [R1+0x598], R18 ;  /* 0x0005981201007387 */ /* 0x0001e80000100a00 */
[----:B0-----:R-:W2:Y:S01]  /*533d0*/  LDL.LU.64 R18, [R1+0x36f8] ;  /* 0x0036f80001127983 */ /* 0x001ea20000300a00 */
[----:B------:R-:W-:Y:S01]  /*533e0*/  MOV R15, R4 ;  /* 0x00000004000f7202 */ /* 0x000fe20000000f00 */
        /* <DEDUP_REMOVED lines=8> */
[----:B------:R-:W2:Y:S04]  /*53470*/  LDL.LU.64 R16, [R1+0x36e0] ;  /* 0x0036e00001107983 */ /* 0x000ea80000300a00 */
[----:B------:R-:W4:Y:S01]  /*53480*/  LDL R4, [R1+0x155c] ;  /* 0x00155c0001047983 */ /* 0x000f220000100800 */
[----:B------:R-:W-:Y:S01]  /*53490*/  IMAD.MOV.U32 R14, RZ, RZ, R5 ;  /* 0x000000ffff0e7224 */ /* 0x000fe200078e0005 */
[----:B------:R-:W-:-:S02]  /*534a0*/  MOV R5, R2 ;  /* 0x0000000200057202 */ /* 0x000fc40000000f00 */
[----:B------:R-:W-:Y:S04]  /*534b0*/  STL.64 [R1+0x3678], R6 ;  /* 0x0036780601007387 */ /* 0x000fe80000100a00 */
[----:B----4-:R0:W-:Y:S04]  /*534c0*/  STL [R1+0x3670], R4 ;  /* 0x0036700401007387 */ /* 0x0101e80000100800 */
[----:B0-----:R-:W4:Y:S04]  /*534d0*/  LDL.LU R4, [R1+0xb0] ;  /* 0x0000b00001047983 */ /* 0x001f280000300800 */
[----:B------:R-:W3:Y:S04]  /*534e0*/  LDL.LU R2, [R1+0x36d8] ;  /* 0x0036d80001027983 */ /* 0x000ee80000300800 */
[----:B------:R-:W3:Y:S04]  /*534f0*/  LDL.LU R6, [R1+0xb8] ;  /* 0x0000b80001067983 */ /* 0x000ee80000300800 */
[----:B------:R-:W3:Y:S01]  /*53500*/  LDL.LU R7, [R1+0xbc] ;  /* 0x0000bc0001077983 */ /* 0x000ee20000300800 */
[----:B--2---:R-:W-:Y:S03]  /*53510*/  HMMA.16816.F32.BF16 R16, R8, R22, R16 ;  /* 0x000000160810723c */ /* 0x004fe60000041810 */
[----:B---3--:R0:W-:Y:S04]  /*53520*/  STL.64 [R1+0x3690], R6 ;  /* 0x0036900601007387 */ /* 0x0081e80000100a00 */
[----:B----4-:R1:W-:Y:S01]  /*53530*/  STL.64 [R1+0x3688], R4 ;  /* 0x0036880401007387 */ /* 0x0103e20000100a00 */
[----:B0-----:R-:W-:-:S03]  /*53540*/  MOV R6, R2 ;  /* 0x0000000200067202 */ /* 0x001fc60000000f00 */
[----:B-1----:R-:W2:Y:S04]  /*53550*/  LDL.LU R4, [R1+0xe0] ;  /* 0x0000e00001047983 */ /* 0x002ea80000300800 */
[----:B------:R-:W2:Y:S04]  /*53560*/  LDL.LU R5, [R1+0xe4] ;  /* 0x0000e40001057983 */ /* 0x000ea80000300800 */
[----:B------:R-:W3:Y:S04]  /*53570*/  LDL.LU R2, [R1+0x36d4] ;  /* 0x0036d40001027983 */ /* 0x000ee80000300800 */
[----:B------:R-:W4:Y:S04]  /*53580*/  LDL.LU R7, [R1+0xec] ;  /* 0x0000ec0001077983 */ /* 0x000f280000300800 */
[----:B----4-:R3:W-:Y:S04]  /*53590*/  STL.64 [R1+0x36a8], R6 ;  /* 0x0036a80601007387 */ /* 0x0107e80000100a00 */
[----:B--2---:R0:W-:Y:S01]  /*535a0*/  STL.64 [R1+0x36a0], R4 ;  /* 0x0036a00401007387 */ /* 0x0041e20000100a00 */
[----:B---3--:R-:W-:-:S03]  /*535b0*/  IMAD.MOV.U32 R7, RZ, RZ, R2 ;  /* 0x000000ffff077224 */ /* 0x008fc600078e0002 */
[----:B0-----:R-:W2:Y:S04]  /*535c0*/  LDL.LU R4, [R1+0x100] ;  /* 0x0001000001047983 */ /* 0x001ea80000300800 */
[----:B------:R-:W2:Y:S04]  /*535d0*/  LDL.LU R5, [R1+0x104] ;  /* 0x0001040001057983 */ /* 0x000ea80000300800 */
[----:B------:R-:W2:Y:S04]  /*535e0*/  LDL.LU R6, [R1+0x108] ;  /* 0x0001080001067983 */ /* 0x000ea80000300800 */
[----:B------:R-:W3:Y:S04]  /*535f0*/  LDL.LU R2, [R1+0x36d0] ;  /* 0x0036d00001027983 */ /* 0x000ee80000300800 */
[----:B------:R0:W-:Y:S04]  /*53600*/  STL.64 [R1+0x570], R16 ;  /* 0x0005701001007387 */ /* 0x0001e80000100a00 */
[----:B------:R-:W-:Y:S01]  /*53610*/  STL.64 [R1+0x578], R18 ;  /* 0x0005781201007387 */ /* 0x000fe20000100a00 */
[----:B0-----:R-:W-:-:S02]  /*53620*/  MOV R17, R22 ;  /* 0x0000001600117202 */ /* 0x001fc40000000f00 */
[----:B------:R-:W-:Y:S02]  /*53630*/  MOV R16, R23 ;  /* 0x0000001700107202 */ /* 0x000fe40000000f00 */
[----:B------:R-:W4:Y:S02]  /*53640*/  LDL.LU.64 R22, [R1+0x36c8] ;  /* 0x0036c80001167983 */ /* 0x000f240000300a00 */
[----:B----4-:R-:W-:Y:S11]  /*53650*/  HMMA.16816.F32.BF16 R24, R8, R22, R24 ;  /* 0x000000160818723c */ /* 0x010ff60000041818 */
[----:B------:R-:W-:Y:S11]  /*53660*/  @!UPT UIADD3 URZ, URZ, URZ, URZ ;  /* 0x0000003f3f3ff290 */ /* 0x000ff6000fffe03f */
[----:B------:R-:W-:Y:S01]  /*53670*/  @!UPT UIADD3 URZ, URZ, URZ, URZ ;  /* 0x0000003f3f3ff290 */ /* 0x000fe2000fffe03f */
[----:B------:R-:W-:Y:S04]  /*53680*/  STL.64 [R1+0x560], R24 ;  /* 0x0005601801007387 */ /* 0x000fe80000100a00 */
[----:B------:R0:W-:Y:S04]  /*53690*/  STL.64 [R1+0x568], R26 ;  /* 0x0005681a01007387 */ /* 0x0001e80000100a00 */
[----:B0-----:R-:W4:Y:S04]  /*536a0*/  LDL.LU.64 R26, [R1+0x36c0] ;  /* 0x0036c000011a7983 */ /* 0x001f280000300a00 */
[----:B------:R0:W-:Y:S04]  /*536b0*/  STL.64 [R1+0x3658], R22 ;  /* 0x0036581601007387 */ /* 0x0001e80000100a00 */
[----:B------:R-:W4:Y:S04]  /*536c0*/  LDL.LU R20, [R1+0x130] ;  /* 0x0001300001147983 */ /* 0x000f280000300800 */
[----:B------:R-:W4:Y:S04]  /*536d0*/  LDL.LU R21, [R1+0x134] ;  /* 0x0001340001157983 */ /* 0x000f280000300800 */
[----:B0-----:R-:W4:Y:S01]  /*536e0*/  LDL.LU R22, [R1+0x138] ;  /* 0x0001380001167983 */ /* 0x001f220000300800 */
[----:B---3--:R-:W-:-:S07]  /*536f0*/  IMAD.MOV.U32 R23, RZ, RZ, R2 ;  /* 0x000000ffff177224 */ /* 0x008fce00078e0002 */
[----:B----4-:R-:W-:Y:S07]  /*53700*/  HMMA.16816.F32.BF16 R8, R8, R26, R20 ;  /* 0x0000001a0808723c */ /* 0x010fee0000041814 */
[----:B------:R-:W-:Y:S02]  /*53710*/  MOV R21, R26 ;  /* 0x0000001a00157202 */ /* 0x000fe40000000f00 */
[----:B------:R-:W-:Y:S02]  /*53720*/  MOV R20, R27 ;  /* 0x0000001b00147202 */ /* 0x000fe40000000f00 */
[----:B------:R-:W2:Y:S04]  /*53730*/  LDL.LU.64 R26, [R1+0x36b8] ;  /* 0x0036b800011a7983 */ /* 0x000ea80000300a00 */
[----:B------:R-:W2:Y:S08]  /*53740*/  LDL.LU.64 R24, [R1+0x36b0] ;  /* 0x0036b00001187983 */ /* 0x000eb00000300a00 */
[----:B------:R-:W-:Y:S01]  /*53750*/  STL.64 [R1+0x4d0], R8 ;  /* 0x0004d00801007387 */ /* 0x000fe20000100a00 */
[----:B------:R-:W-:Y:S01]  /*53760*/  IMAD.MOV.U32 R2, RZ, RZ, R11 ;  /* 0x000000ffff027224 */ /* 0x000fe200078e000b */
[----:B------:R-:W-:-:S02]  /*53770*/  MOV R11, R12 ;  /* 0x0000000c000b7202 */ /* 0x000fc40000000f00 */
[----:B------:R0:W-:Y:S02]  /*53780*/  STL [R1+0x4d8], R10 ;  /* 0x0004d80a01007387 */ /* 0x0001e40000100800 */
[----:B0-----:R-:W-:Y:S02]  /*53790*/  MOV R10, R13 ;  /* 0x0000000d000a7202 */ /* 0x001fe40000000f00 */
        /* <DEDUP_REMOVED lines=15> */
[C---:B--2---:R-:W-:Y:S02]  /*53890*/  HMMA.16816.F32.BF16 R12, R24.reuse, R14, R4 ;  /* 0x0000000e180c723c */ /* 0x044fe40000041804 */
[----:B------:R-:W2:Y:S04]  /*538a0*/  LDL.LU.64 R6, [R1+0x3678] ;  /* 0x0036780001067983 */ /* 0x000ea80000300a00 */
[----:B------:R-:W3:Y:S11]  /*538b0*/  LDL.LU R4, [R1+0x3670] ;  /* 0x0036700001047983 */ /* 0x000ef60000300800 */
[----:B------:R-:W-:Y:S06]  /*538c0*/  @!UPT UIADD3 URZ, URZ, URZ, URZ ;  /* 0x0000003f3f3ff290 */ /* 0x000fec000fffe03f */
[----:B------:R-:W-:Y:S04]  /*538d0*/  STL.64 [R1+0x480], R12 ;  /* 0x0004800c01007387 */ /* 0x000fe80000100a00 */
[----:B------:R0:W-:Y:S04]  /*538e0*/  STL.64 [R1+0x488], R14 ;  /* 0x0004880e01007387 */ /* 0x0001e80000100a00 */
[----:B0-----:R-:W2:Y:S04]  /*538f0*/  LDL.LU.64 R14, [R1+0x3668] ;  /* 0x00366800010e7983 */ /* 0x001ea80000300a00 */
[----:B------:R-:W2:Y:S02]  /*53900*/  LDL.LU.64 R12, [R1+0x3660] ;  /* 0x00366000010c7983 */ /* 0x000ea40000300a00 */
[C---:B--2---:R-:W-:Y:S02]  /*53910*/  HMMA.16816.F32.BF16 R12, R24.reuse, R6, R12 ;  /* 0x00000006180c723c */ /* 0x044fe4000004180c */
[----:B---3--:R-:W0:Y:S04]  /*53920*/  LDSM.16.M88.4 R4, [R4+0x20000] ;  /* 0x020000000404783b */ /* 0x008e280000000200 */
[----:B0-----:R-:W-:Y:S11]  /*53930*/  STL.64 [R1+0x3638], R6 ;  /* 0x0036380601007387 */ /* 0x001ff60000100a00 */
[----:B------:R-:W-:Y:S06]  /*53940*/  @!UPT UIADD3 URZ, URZ, URZ, URZ ;  /* 0x0000003f3f3ff290 */ /* 0x000fec000fffe03f */
[----:B------:R-:W-:Y:S04]  /*53950*/  STL.64 [R1+0x470], R12 ;  /* 0x0004700c01007387 */ /* 0x000fe80000100a00 */
[----:B------:R-:W-:Y:S04]  /*53960*/  STL.64 [R1+0x478], R14 ;  /* 0x0004780e01007387 */ /* 0x000fe80000100a00 */
[----:B------:R0:W-:Y:S04]  /*53970*/  STL.64 [R1+0x3630], R4 ;  /* 0x0036300401007387 */ /* 0x0001e80000100a00 */
[----:B------:R-:W1:Y:S04]  /*53980*/  LDSM.16.M88.4 R12, [R0+0x10000] ;  /* 0x01000000000c783b */ /* 0x000e680000000200 */
[----:B0-----:R-:W2:Y:S04]  /*53990*/  LDL.LU R4, [R1+0xa0] ;  /* 0x0000a00001047983 */ /* 0x001ea80000300800 */
[----:B------:R-:W2:Y:S04]  /*539a0*/  LDL.LU R5, [R1+0xa4] ;  /* 0x0000a40001057983 */ /* 0x000ea80000300800 */
[----:B------:R-:W2:Y:S04]  /*539b0*/  LDL.LU R6, [R1+0xa8] ;  /* 0x0000a80001067983 */ /* 0x000ea80000300800 */
[----:B------:R-:W2:Y:S01]  /*539c0*/  LDL.LU R7, [R1+0xac] ;  /* 0x0000ac0001077983 */ /* 0x000ea20000300800 */
[----:B------:R-:W-:Y:S01]  /*539d0*/  MOV R23, R16 ;  /* 0x0000001000177202 */ /* 0x000fe20000000f00 */
[----:B------:R-:W-:Y:S01]  /*539e0*/  IMAD.MOV.U32 R22, RZ, RZ, R17 ;  /* 0x000000ffff167224 */ /* 0x000fe200078e0011 */
[C---:B--2---:R-:W-:Y:S11]  /*539f0*/  HMMA.16816.F32.BF16 R4, R24.reuse, R10, R4 ;  /* 0x0000000a1804723c */ /* 0x044ff60000041804 */
[----:B------:R-:W-:Y:S11]  /*53a00*/  @!UPT UIADD3 URZ, URZ, URZ, URZ ;  /* 0x0000003f3f3ff290 */ /* 0x000ff6000fffe03f */
[----:B------:R-:W-:Y:S01]  /*53a10*/  @!UPT UIADD3 URZ, URZ, URZ, URZ ;  /* 0x0000003f3f3ff290 */ /* 0x000fe2000fffe03f */
[----:B------:R-:W-:Y:S04]  /*53a20*/  STL.64 [R1+0x220], R4 ;  /* 0x0002200401007387 */ /* 0x000fe80000100a00 */
[----:B------:R-:W-:Y:S04]  /*53a30*/  STL.64 [R1+0x228], R6 ;  /* 0x0002280601007387 */ /* 0x000fe80000100a00 */
[----:B------:R-:W2:Y:S04]  /*53a40*/  LDL.LU R8, [R1+0x90] ;  /* 0x0000900001087983 */ /* 0x000ea80000300800 */
[----:B------:R-:W2:Y:S04]  /*53a50*/  LDL.LU R9, [R1+0x94] ;  /* 0x0000940001097983 */ /* 0x000ea80000300800 */
[----:B------:R-:W2:Y:S04]  /*53a60*/  LDL.LU R10, [R1+0x98] ;  /* 0x00009800010a7983 */ /* 0x000ea80000300800 */
[----:B------:R-:W2:Y:S04]  /*53a70*/  LDL.LU R11, [R1+0x9c] ;  /* 0x00009c00010b7983 */ /* 0x000ea80000300800 */
[----:B------:R-:W3:Y:S04]  /*53a80*/  LDL.LU R16, [R1+0x150] ;  /* 0x0001500001107983 */ /* 0x000ee80000300800 */
[----:B------:R-:W3:Y:S04]  /*53a90*/  LDL.LU R17, [R1+0x154] ;  /* 0x0001540001117983 */ /* 0x000ee80000300800 */
[----:B-1----:R-:W-:Y:S04]  /*53aa0*/  STL.64 [R1+0x40], R12 ;  /* 0x0000400c01007387 */ /* 0x002fe80000100a00 */
[----:B------:R-:W-:Y:S04]  /*53ab0*/  STL.64 [R1+0x48], R14 ;  /* 0x0000480e01007387 */ /* 0x000fe80000100a00 */
[----:B------:R0:W-:Y:S04]  /*53ac0*/  STL.64 [R1+0x3640], R12 ;  /* 0x0036400c01007387 */ /* 0x0001e80000100a00 */
[----:B------:R-:W4:Y:S04]  /*53ad0*/  LDL.LU R18, [R1+0x158] ;  /* 0x0001580001127983 */ /* 0x000f280000300800 */
[----:B------:R-:W4:Y:S04]  /*53ae0*/  LDL.LU R19, [R1+0x15c] ;  /* 0x00015c0001137983 */ /* 0x000f280000300800 */
        /* <DEDUP_REMOVED lines=21> */
[----:B------:R-:W4:Y:S01]  /*53c40*/  LDL.LU R19, [R1+0x11c] ;  /* 0x00011c0001137983 */ /* 0x000f220000300800 */
[----:B------:R-:W-:Y:S01]  /*53c50*/  MOV R6, R21 ;  /* 0x0000001500067202 */ /* 0x000fe20000000f00 */
[----:B------:R-:W-:Y:S01]  /*53c60*/  IMAD.MOV.U32 R7, RZ, RZ, R20 ;  /* 0x000000ffff077224 */ /* 0x000fe200078e0014 */
[----:B------:R-:W-:Y:S01]  /*53c70*/  HMMA.16816.F32.BF16 R8, R24, R22, R8 ;  /* 0x000000161808723c */ /* 0x000fe20000041808 */
[----:B------:R-:W-:Y:S04]  /*53c80*/  LDSM.16.M88.4 R20, [R0+0x16000] ;  /* 0x016000000014783b */ /* 0x000fe80000000200 */
[----:B----4-:R-:W-:Y:S04]  /*53c90*/  STL.64 [R1+0x35f8], R18 ;  /* 0x0035f81201007387 */ /* 0x010fe80000100a00 */
[----:B---3--:R-:W-:Y:S04]  /*53ca0*/  STL.64 [R1+0x35f0], R16 ;  /* 0x0035f01001007387 */ /* 0x008fe80000100a00 */
[----:B------:R-:W0:Y:S04]  /*53cb0*/  LDSM.16.M88.4 R16, [R0+0x12000] ;  /* 0x012000000010783b */ /* 0x000e280000000200 */
[----:B0-----:R-:W-:Y:S04]  /*53cc0*/  STL.64 [R1+0x20], R16 ;  /* 0x0000201001007387 */ /* 0x001fe80000100a00 */
[----:B------:R-:W-:Y:S04]  /*53cd0*/  STL.64 [R1+0x28], R18 ;  /* 0x0000281201007387 */ /* 0x000fe80000100a00 */
[----:B------:R-:W-:Y:S04]  /*53ce0*/  STL.64 [R1+0x2e0], R8 ;  /* 0x0002e00801007387 */ /* 0x000fe80000100a00 */
[----:B------:R-:W-:Y:S04]  /*53cf0*/  STL.64 [R1+0x2e8], R10 ;  /* 0x0002e80a01007387 */ /* 0x000fe80000100a00 */
[----:B------:R-:W-:Y:S04]  /*53d00*/  STL.64 [R1], R20 ;  /* 0x0000001401007387 */ /* 0x000fe80000100a00 */
[----:B------:R0:W-:Y:S04]  /*53d10*/  STL.64 [R1+0x8], R22 ;  /* 0x0000081601007387 */ /* 0x0001e80000100a00 */
[----:B0-----:R-:W2:Y:S01]  /*53d20*/  LDL.LU.64 R22, [R1+0x3658] ;  /* 0x0036580001167983 */ /* 0x001ea20000300a00 */
[----:B------:R-:W-:Y:S01]  /*53d30*/  IMAD.MOV.U32 R8, RZ, RZ, R20 ;  /* 0x000000ffff087224 */ /* 0x000fe200078e0014 */
[----:B------:R-:W-:-:S02]  /*53d40*/  MOV R2, R21 ;  /* 0x0000001500027202 */ /* 0x000fc40000000f00 */
[----:B------:R-:W-:Y:S02]  /*53d50*/  MOV R5, R16 ;  /* 0x0000001000057202 */ /* 0x000fe40000000f00 */
[----:B------:R-:W-:Y:S02]  /*53d60*/  MOV R4, R17 ;  /* 0x0000001100047202 */ /* 0x000fe40000000f00 */
[----:B------:R-:W-:Y:S01]  /*53d70*/  LDSM.16.M88.4 R16, [R0+0x14000] ;  /* 0x014000000010783b */ /* 0x000fe20000000200 */
[C---:B--2---:R-:W-:Y:S03]  /*53d80*/  HMMA.16816.F32.BF16 R20, R24.reuse, R22, R12 ;  /* 0x000000161814723c */ /* 0x044fe6000004180c */
[----:B------:R-:W2:Y:S04]  /*53d90*/  LDL.LU.64 R14, [R1+0x3650] ;  /* 0x00365000010e7983 */ /* 0x000ea80000300a00 */
[----:B------:R-:W2:Y:S11]  /*53da0*/  LDL.LU.64 R12, [R1+0x3648] ;  /* 0x00364800010c7983 */ /* 0x000eb60000300a00 */
[----:B------:R-:W-:Y:S05]  /*53db0*/  @!UPT UIADD3 URZ, URZ, URZ, URZ ;  /* 0x0000003f3f3ff290 */ /* 0x000fea000fffe03f */
        /* <DEDUP_REMOVED lines=9> */
[----:B------:R-:W-:Y:S04]  /*53e50*/  STL.64 [R1+0x10], R16 ;  /* 0x0000101001007387 */ /* 0x000fe80000100a00 */
[----:B------:R-:W-:Y:S04]  /*53e60*/  STL.64 [R1+0x18], R18 ;  /* 0x0000181201007387 */ /* 0x000fe80000100a00 */
[----:B------:R0:W-:Y:S02]  /*53e70*/  STL.64 [R1+0x3608], R16 ;  /* 0x0036081001007387 */ /* 0x0001e40000100a00 */
[----:B0-----:R-:W-:Y:S01]  /*53e80*/  MOV R16, R5 ;  /* 0x0000000500107202 */ /* 0x001fe20000000f00 */
[----:B------:R-:W-:Y:S01]  /*53e90*/  IMAD.MOV.U32 R17, RZ, RZ, R4 ;  /* 0x000000ffff117224 */ /* 0x000fe200078e0004 */
[----:B--2---:R-:W-:Y:S01]  /*53ea0*/  HMMA.16816.F32.BF16 R24, R24, R6, R12 ;  /* 0x000000061818723c */ /* 0x004fe2000004180c */
[----:B------:R-:W3:Y:S04]  /*53eb0*/  LDL.LU.64 R12, [R1+0x3640] ;  /* 0x00364000010c7983 */ /* 0x000ee80000300a00 */
[----:B------:R-:W3:Y:S04]  /*53ec0*/  LDL.LU.64 R6, [R1+0x3638] ;  /* 0x0036380001067983 */ /* 0x000ee80000300a00 */
[----:B------:R-:W3:Y:S11]  /*53ed0*/  LDL.LU.64 R4, [R1+0x3630] ;  /* 0x0036300001047983 */ /* 0x000ef60000300a00 */
[----:B------:R-:W-:Y:S03]  /*53ee0*/  @!UPT UIADD3 URZ, URZ, URZ, URZ ;  /* 0x0000003f3f3ff290 */ /* 0x000fe6000fffe03f */
[----:B------:R0:W-:Y:S04]  /*53ef0*/  STL.64 [R1+0x420], R24 ;  /* 0x0004201801007387 */ /* 0x0001e80000100a00 */
[----:B------:R-:W-:Y:S01]  /*53f00*/  STL.64 [R1+0x428], R26 ;  /* 0x0004281a01007387 */ /* 0x000fe20000100a00 */
[----:B0-----:R-:W-:Y:S02]  /*53f10*/  MOV R24, R8 ;  /* 0x0000000800187202 */ /* 0x001fe40000000f00 */
[----:B------:R-:W-:Y:S01]  /*53f20*/  MOV R25, R2 ;  /* 0x0000000200197202 */ /* 0x000fe20000000f00 */
[----:B------:R-:W-:Y:S04]  /*53f30*/  LDSM.16.M88.4 R8, [R0+0x1a000] ;  /* 0x01a000000008783b */ /* 0x000fe80000000200 */
[----:B------:R0:W-:Y:S04]  /*53f40*/  STL.64 [R1+0x3600], R24 ;  /* 0x0036001801007387 */ /* 0x0001e80000100a00 */
[----:B0-----:R-:W2:Y:S04]  /*53f50*/  LDL.LU R24, [R1+0x120] ;  /* 0x0001200001187983 */ /* 0x001ea80000300800 */
[----:B------:R-:W2:Y:S04]  /*53f60*/  LDL.LU R25, [R1+0x124] ;  /* 0x0001240001197983 */ /* 0x000ea80000300800 */
[----:B------:R-:W4:Y:S04]  /*53f70*/  LDL.LU R26, [R1+0x128] ;  /* 0x00012800011a7983 */ /* 0x000f280000300800 */
[----:B------:R-:W4:Y:S01]  /*53f80*/  LDL.LU R27, [R1+0x12c] ;  /* 0x00012c00011b7983 */ /* 0x000f220000300800 */
[C---:B---3--:R-:W-:Y:S03]  /*53f90*/  HMMA.16816.F32.BF16 R12, R4.reuse, R12, R20 ;  /* 0x0000000c040c723c */ /* 0x048fe60000041814 */
[----:B----4-:R-:W-:Y:S04]  /*53fa0*/  STL.64 [R1+0x3618], R26 ;  /* 0x0036181a01007387 */ /* 0x010fe80000100a00 */
[----:B--2---:R0:W-:Y:S04]  /*53fb0*/  STL.64 [R1+0x3610], R24 ;  /* 0x0036101801007387 */ /* 0x0041e80000100a00 */
[----:B0-----:R-:W2:Y:S04]  /*53fc0*/  LDL.LU R24, [R1+0xf0] ;  /* 0x0000f00001187983 */ /* 0x001ea80000300800 */
[----:B------:R-:W2:Y:S04]  /*53fd0*/  LDL.LU R25, [R1+0xf4] ;  /* 0x0000f40001197983 */ /* 0x000ea80000300800 */
[----:B------:R-:W2:Y:S04]  /*53fe0*/  LDL.LU R26, [R1+0xf8] ;  /* 0x0000f800011a7983 */ /* 0x000ea80000300800 */
[----:B------:R-:W2:Y:S04]  /*53ff0*/  LDL.LU R27, [R1+0xfc] ;  /* 0x0000fc00011b7983 */ /* 0x000ea80000300800 */
[----:B------:R-:W3:Y:S04]  /*54000*/  LDL.LU.64 R22, [R1+0x3628] ;  /* 0x0036280001167983 */ /* 0x000ee80000300a00 */
[----:B------:R-:W4:Y:S01]  /*54010*/  LDL.LU.64 R20, [R1+0x3620] ;  /* 0x0036200001147983 */ /* 0x000f220000300a00 */
[----:B--2---:R-:W-:Y:S03]  /*54020*/  HMMA.16816.F32.BF16 R16, R4, R16, R24 ;  /* 0x000000100410723c */ /* 0x004fe60000041818 */
[----:B----4-:R-:W-:Y:S04]  /*54030*/  STL.64 [R1+0x30], R20 ;  /* 0x0000301401007387 */ /* 0x010fe80000100a00 */
[----:B---3--:R-:W-:Y:S04]  /*54040*/  STL.64 [R1+0x38], R22 ;  /* 0x0000381601007387 */ /* 0x008fe80000100a00 */
[----:B------:R-:W-:Y:S04]  /*54050*/  STL.64 [R1+0x460], R12 ;  /* 0x0004600c01007387 */ /* 0x000fe80000100a00 */
[----:B------:R-:W-:Y:S04]  /*54060*/  STL.64 [R1+0x468], R14 ;  /* 0x0004680e01007387 */ /* 0x000fe80000100a00 */
[----:B------:R-:W2:Y:S04]  /*54070*/  LDL.LU.64 R26, [R1+0x3618] ;  /* 0x00361800011a7983 */ /* 0x000ea80000300a00 */
[----:B------:R-:W2:Y:S04]  /*54080*/  LDL.LU.64 R24, [R1+0x3610] ;  /* 0x0036100001187983 */ /* 0x000ea80000300a00 */
[----:B------:R-:W-:Y:S04]  /*54090*/  STL.64 [R1+0x450], R16 ;  /* 0x0004501001007387 */ /* 0x000fe80000100a00 */
[----:B------:R-:W-:Y:S04]  /*540a0*/  STL.64 [R1+0x458], R18 ;  /* 0x0004581201007387 */ /* 0x000fe80000100a00 */
[----:B------:R-:W0:Y:S04]  /*540b0*/  LDSM.16.M88.4 R16, [R0+0x1e000] ;  /* 0x01e000000010783b */ /* 0x000e280000000200 */
[----:B------:R-:W1:Y:S04]  /*540c0*/  LDSM.16.M88.4 R12, [R0+0x1c000] ;  /* 0x01c00000000c783b */ /* 0x000e680000000200 */
[----:B0-----:R0:W-:Y:S04]  /*540d0*/  STL.64 [R1+0x70], R16 ;  /* 0x0000701001007387 */ /* 0x0011e80000100a00 */
[----:B------:R-:W-:Y:S04]  /*540e0*/  STL.64 [R1+0x78], R18 ;  /* 0x0000781201007387 */ /* 0x000fe80000100a00 */
[----:B0-----:R-:W2:Y:S01]  /*540f0*/  LDL.LU.64 R16, [R1+0x3608] ;  /* 0x0036080001107983 */ /* 0x001ea20000300a00 */
[----:B------:R-:W-:-:S03]  /*54100*/  IMAD.MOV.U32 R2, RZ, RZ, R19 ;  /* 0x000000ffff027224 */ /* 0x000fc600078e0013 */
[----:B-1----:R-:W-:Y:S04]  /*54110*/  STL.64 [R1+0x60], R12 ;  /* 0x0000600c01007387 */ /* 0x002fe80000100a00 */
[----:B------:R-:W-:Y:S04]  /*54120*/  STL.64 [R1+0x68], R14 ;  /* 0x0000680e01007387 */ /* 0x000fe80000100a00 */
[----:B------:R0:W-:Y:S04]  /*54130*/  STL [R1+0x3340], R2 ;  /* 0x0033400201007387 */ /* 0x0001e80000100800 */
[----:B0-----:R-:W3:Y:S01]  /*54140*/  LDL R2, [R1+0x155c] ;  /* 0x00155c0001027983 */ /* 0x001ee20000100800 */
[C---:B--2---:R-:W-:Y:S01]  /*54150*/  HMMA.16816.F32.BF16 R24, R4.reuse, R16, R24 ;  /* 0x000000100418723c */ /* 0x044fe20000041818 */
[----:B------:R-:W-:Y:S11]  /*54160*/  MOV R0, R17 ;  /* 0x0000001100007202 */ /* 0x000ff60000000f00 */
[----:B------:R-:W-:Y:S11]  /*54170*/  @!UPT UIADD3 URZ, URZ, URZ, URZ ;  /* 0x0000003f3f3ff290 */ /* 0x000ff6000fffe03f */
[----:B------:R0:W-:Y:S04]  /*54180*/  STL.64 [R1+0x440], R24 ;  /* 0x0004401801007387 */ /* 0x0001e80000100a00 */
[----:B------:R1:W-:Y:S04]  /*54190*/  STL.64 [R1+0x448], R26 ;  /* 0x0004481a01007387 */ /* 0x0003e80000100a00 */
[----:B0-----:R-:W1:Y:S04]  /*541a0*/  LDL.LU.64 R24, [R1+0x3600] ;  /* 0x0036000001187983 */ /* 0x001e680000300a00 */
[----:B------:R-:W1:Y:S04]  /*541b0*/  LDL.LU.64 R18, [R1+0x35f8] ;  /* 0x0035f80001127983 */ /* 0x000e680000300a00 */
[----:B------:R-:W1:Y:S04]  /*541c0*/  LDL.LU.64 R16, [R1+0x35f0] ;  /* 0x0035f00001107983 */ /* 0x000e680000300a00 */
[----:B------:R0:W-:Y:S01]  /*541d0*/  STL [R1+0x35cc], R0 ;  /* 0x0035cc0001007387 */ /* 0x0001e20000100800 */
[----:B-1----:R-:W-:Y:S03]  /*541e0*/  HMMA.16816.F32.BF16 R24, R4, R24, R16 ;  /* 0x000000180418723c */ /* 0x002fe60000041810 */
[----:B------:R-:W2:Y:S04]  /*541f0*/  LDL.LU.64 R18, [R1+0x35e8] ;  /* 0x0035e80001127983 */ /* 0x000ea80000300a00 */
[----:B------:R-:W2:Y:S11]  /*54200*/  LDL.LU.64 R16, [R1+0x35e0] ;  /* 0x0035e00001107983 */ /* 0x000eb60000300a00 */
[----:B------:R-:W-:Y:S05]  /*54210*/  @!UPT UIADD3 URZ, URZ, URZ, URZ ;  /* 0x0000003f3f3ff290 */ /* 0x000fea000fffe03f */
[----:B------:R-:W-:Y:S04]  /*54220*/  STL.64 [R1+0x410], R24 ;  /* 0x0004101801007387 */ /* 0x000fe80000100a00 */
[----:B------:R-:W-:Y:S01]  /*54230*/  STL.64 [R1+0x418], R26 ;  /* 0x0004181a01007387 */ /* 0x000fe20000100a00 */
[----:B0-----:R-:W-:-:S03]  /*54240*/  MOV R0, R21 ;  /* 0x0000001500007202 */ /* 0x001fc60000000f00 */
[----:B---3--:R-:W-:Y:S01]  /*54250*/  LDSM.16.M88.4 R24, [R2+0x21000] ;  /* 0x021000000218783b */ /* 0x008fe20000000200 */
[C---:B--2---:R-:W-:Y:S03]  /*54260*/  HMMA.16816.F32.BF16 R16, R4.reuse, R20, R16 ;  /* 0x000000140410723c */ /* 0x044fe60000041810 */
[----:B------:R-:W0:Y:S11]  /*54270*/  LDSM.16.M88.4 R20, [R2+0x22000] ;  /* 0x022000000214783b */ /* 0x000e360000000200 */
[----:B------:R-:W-:Y:S09]  /*54280*/  @!UPT UIADD3 URZ, URZ, URZ, URZ ;  /* 0x0000003f3f3ff290 */ /* 0x000ff2000fffe03f */
[----:B------:R-:W-:Y:S04]  /*54290*/  STL.64 [R1+0x390], R16 ;  /* 0x0003901001007387 */ /* 0x000fe80000100a00 */
[----:B------:R1:W-:Y:S04]  /*542a0*/  STL.64 [R1+0x398], R18 ;  /* 0x0003981201007387 */ /* 0x0003e80000100a00 */
[----:B-1----:R-:W2:Y:S04]  /*542b0*/  LDL.LU.64 R18, [R1+0x35d8] ;  /* 0x0035d80001127983 */ /* 0x002ea80000300a00 */
[----:B------:R-:W2:Y:S04]  /*542c0*/  LDL.LU.64 R16, [R1+0x35d0] ;  /* 0x0035d00001107983 */ /* 0x000ea80000300a00 */
[----:B0-----:R-:W-:Y:S04]  /*542d0*/  STL.64 [R1+0x3540], R22 ;  /* 0x0035401601007387 */ /* 0x001fe80000100a00 */
[----:B------:R0:W-:Y:S04]  /*542e0*/  STL.64 [R1+0x3538], R20 ;  /* 0x0035381401007387 */ /* 0x0001e80000100a00 */
[----:B0-----:R-:W3:Y:S04]  /*542f0*/  LDL.LU R20, [R1+0x540] ;  /* 0x0005400001147983 */ /* 0x001ee80000300800 */
[----:B------:R-:W3:Y:S04]  /*54300*/  LDL.LU R21, [R1+0x544] ;  /* 0x0005440001157983 */ /* 0x000ee80000300800 */
[----:B------:R-:W3:Y:S04]  /*54310*/  LDL.LU R22, [R1+0x548] ;  /* 0x0005480001167983 */ /* 0x000ee80000300800 */
[----:B------:R-:W3:Y:S04]  /*54320*/  LDL.LU R23, [R1+0x54c] ;  /* 0x00054c0001177983 */ /* 0x000ee80000300800 */
[----:B------:R-:W-:Y:S04]  /*54330*/  STL.64 [R1+0x3568], R10 ;  /* 0x0035680a01007387 */ /* 0x000fe80000100a00 */
[----:B------:R0:W-:Y:S01]  /*54340*/  STL.64 [R1+0x3560], R8 ;  /* 0x0035600801007387 */ /* 0x0001e20000100a00 */
[----:B--2---:R-:W-:Y:S11]  /*54350*/  HMMA.16816.F32.BF16 R16, R4, R8, R16 ;  /* 0x000000080410723c */ /* 0x004ff60000041810 */
[----:B------:R-:W-:Y:S11]  /*54360*/  @!UPT UIADD3 URZ, URZ, URZ, URZ ;  /* 0x0000003f3f3ff290 */ /* 0x000ff6000fffe03f */
[----:B------:R-:W-:Y:S01]  /*54370*/  @!UPT UIADD3 URZ, URZ, URZ, URZ ;  /* 0x0000003f3f3ff290 */ /* 0x000fe2000fffe03f */
[----:B------:R-:W-:Y:S04]  /*54380*/  STL.64 [R1+0x2d0], R16 ;  /* 0x0002d01001007387 */ /* 0x000fe80000100a00 */
[----:B------:R-:W-:Y:S04]  /*54390*/  STL.64 [R1+0x2d8], R18 ;  /* 0x0002d81201007387 */ /* 0x000fe80000100a00 */
[----:B------:R-:W1:Y:S04]  /*543a0*/  LDSM.16.M88.4 R16, [R2+0x23000] ;  /* 0x023000000210783b */ /* 0x000e680000000200 */
[----:B0-----:R-:W3:Y:S04]  /*543b0*/  LDL.64 R8, [R1+0x70] ;  /* 0x0000700001087983 */ /* 0x001ee80000100a00 */
[----:B-1----:R-:W-:Y:S04]  /*543c0*/  STL.64 [R1+0x34b0], R18 ;  /* 0x0034b01201007387 */ /* 0x002fe80000100a00 */
[----:B------:R0:W-:Y:S04]  /*543d0*/  STL.64 [R1+0x34a8], R16 ;  /* 0x0034a81001007387 */ /* 0x0001e80000100a00 */
[----:B0-----:R-:W2:Y:S01]  /*543e0*/  LDL.LU R16, [R1+0x550] ;  /* 0x0005500001107983 */ /* 0x001ea20000300800 */
[----:B------:R-:W-:Y:S01]  /*543f0*/  IMAD.MOV.U32 R17, RZ, RZ, R29 ;  /* 0x000000ffff117224 */ /* 0x000fe200078e001d */
[----:B------:R-:W-:-:S02]  /*54400*/  MOV R18, R28 ;  /* 0x0000001c00127202 */ /* 0x000fc40000000f00 */
[----:B------:R-:W-:-:S07]  /*54410*/  MOV R19, R3 ;  /* 0x0000000300137202 */ /* 0x000fce0000000f00 */
[C---:B--2---:R-:W-:Y:S11]  /*54420*/  HMMA.16816.F32.BF16 R12, R4.reuse, R12, R16 ;  /* 0x0000000c040c723c */ /* 0x044ff60000041810 */
[----:B------:R-:W-:Y:S11]  /*54430*/  @!UPT UIADD3 URZ, URZ, URZ, URZ ;  /* 0x0000003f3f3ff290 */ /* 0x000ff6000fffe03f */
[----:B------:R-:W-:Y:S01]  /*54440*/  @!UPT UIADD3 URZ, URZ, URZ, URZ ;  /* 0x0000003f3f3ff290 */ /* 0x000fe2000fffe03f */
[----:B------:R-:W-:Y:S01]  /*54450*/  STL [R1+0x2c0], R12 ;  /* 0x0002c00c01007387 */ /* 0x000fe20000100800 */
[----:B------:R-:W-:Y:S01]  /*54460*/  IMAD.MOV.U32 R29, RZ, RZ, R13 ;  /* 0x000000ffff1d7224 */ /* 0x000fe200078e000d */
[----:B------:R-:W-:Y:S02]  /*54470*/  MOV R28, R14 ;  /* 0x0000000e001c7202 */ /* 0x000fe40000000f00 */
[----:B------:R-:W-:Y:S02]  /*54480*/  MOV R3, R15 ;  /* 0x0000000f00037202 */ /* 0x000fe40000000f00 */
[----:B------:R-:W0:Y:S04]  /*54490*/  LDSM.16.M88.4 R12, [R2+0x24000] ;  /* 0x02400000020c783b */ /* 0x000e280000000200 */
[----:B------:R-:W-:Y:S04]  /*544a0*/  STL [R1+0x3290], R3 ;  /* 0x0032900301007387 */ /* 0x000fe80000100800 */
[----:B------:R-:W-:Y:S04]  /*544b0*/  STL [R1+0x328c], R28 ;  /* 0x00328c1c01007387 */ /* 0x000fe80000100800 */
[----:B------:R-:W-:Y:S04]  /*544c0*/  STL [R1+0x3288], R29 ;  /* 0x0032881d01007387 */ /* 0x000fe80000100800 */
[----:B0-----:R-:W-:Y:S04]  /*544d0*/  STL.64 [R1+0x3430], R14 ;  /* 0x0034300e01007387 */ /* 0x001fe80000100a00 */
[----:B------:R0:W-:Y:S04]  /*544e0*/  STL.64 [R1+0x3428], R12 ;  /* 0x0034280c01007387 */ /* 0x0001e80000100a00 */
[----:B0-----:R-:W2:Y:S01]  /*544f0*/  LDL.64 R12, [R1+0x60] ;  /* 0x00006000010c7983 */ /* 0x001ea20000100a00 */
[----:B---3--:R-:W-:Y:S03]  /*54500*/  HMMA.16816.F32.BF16 R4, R4, R8, R20 ;  /* 0x000000080404723c */ /* 0x008fe60000041814 */
[----:B--2---:R-:W-:Y:S11]  /*54510*/  STL.64 [R1+0x3558], R12 ;  /* 0x0035580c01007387 */ /* 0x004ff60000100a00 */
[----:B------:R-:W-:Y:S09]  /*54520*/  @!UPT UIADD3 URZ, URZ, URZ, URZ ;  /* 0x0000003f3f3ff290 */ /* 0x000ff2000fffe03f */
[----:B------:R-:W-:Y:S04]  /*54530*/  STL.64 [R1+0x210], R4 ;  /* 0x0002100401007387 */ /* 0x000fe80000100a00 */
[----:B------:R-:W-:Y:S04]  /*54540*/  STL.64 [R1+0x218], R6 ;  /* 0x0002180601007387 */ /* 0x000fe80000100a00 */
[----:B------:R-:W2:Y:S04]  /*54550*/  LDL.LU R16, [R1+0x3e0] ;  /* 0x0003e00001107983 */ /* 0x000ea80000300800 */
[----:B------:R-:W2:Y:S04]  /*54560*/  LDL.LU R17, [R1+0x3e4] ;  /* 0x0003e40001117983 */ /* 0x000ea80000300800 */
[----:B------:R-:W3:Y:S04]  /*54570*/  LDL.LU R18, [R1+0x3e8] ;  /* 0x0003e80001127983 */ /* 0x000ee80000300800 */
[----:B------:R-:W3:Y:S01]  /*54580*/  LDL.LU R19, [R1+0x3ec] ;  /* 0x0003ec0001137983 */ /* 0x000ee20000300800 */
[----:B------:R-:W-:Y:S01]  /*54590*/  IMAD.MOV.U32 R22, RZ, RZ, R8 ;  /* 0x000000ffff167224 */ /* 0x000fe200078e0008 */
[----:B------:R-:W-:-:S02]  /*545a0*/  MOV R3, R9 ;  /* 0x0000000900037202 */ /* 0x000fc40000000f00 */
[----:B------:R-:W0:Y:S04]  /*545b0*/  LDSM.16.M88.4 R4, [R2+0x25000] ;  /* 0x025000000204783b */ /* 0x000e280000000200 */
        /* <DEDUP_REMOVED lines=10> */
[----:B------:R-:W3:Y:S02]  /*54660*/  LDL.LU R18, [R1+0x408] ;  /* 0x0004080001127983 */ /* 0x000ee40000300800 */
[----:B------:R-:W3:Y:S01]  /*54670*/  LDL.LU R19, [R1+0x40c] ;  /* 0x00040c0001137983 */ /* 0x000ee20000300800 */
[----:B------:R-:W4:Y:S01]  /*54680*/  LDL R8, [R1+0x30] ;  /* 0x0000300001087983 */ /* 0x000f220000100800 */
[----:B------:R-:W-:-:S02]  /*54690*/  MOV R9, R0 ;  /* 0x0000000000097202 */ /* 0x000fc40000000f00 */
[----:B------:R-:W2:Y:S03]  /*546a0*/  LDL.LU R0, [R1+0x35cc] ;  /* 0x0035cc0001007983 */ /* 0x000ea60000300800 */
[----:B----4-:R1:W-:Y:S01]  /*546b0*/  STL.64 [R1+0x3580], R8 ;  /* 0x0035800801007387 */ /* 0x0103e20000100a00 */
[----:B------:R-:W4:Y:S02]  /*546c0*/  LDL.LU R12, [R1+0x5e0] ;  /* 0x0005e000010c7983 */ /* 0x000f240000300800 */
[----:B------:R-:W4:Y:S02]  /*546d0*/  LDL.LU R13, [R1+0x5e4] ;  /* 0x0005e400010d7983 */ /* 0x000f240000300800 */
[----:B------:R-:W2:Y:S01]  /*546e0*/  LDL.LU R14, [R1+0x5e8] ;  /* 0x0005e800010e7983 */ /* 0x000ea20000300800 */
[----:B------:R-:W2:Y:S04]  /*546f0*/  LDL.LU R15, [R1+0x5ec] ;  /* 0x0005ec00010f7983 */ /* 0x000ea80000300800 */
[----:B-1----:R-:W2:Y:S04]  /*54700*/  LDL.64 R8, [R1] ;  /* 0x0000000001087983 */ /* 0x002ea80000100a00 */
[----:B--2---:R1:W-:Y:S04]  /*54710*/  STL.64 [R1+0x3598], R8 ;  /* 0x0035980801007387 */ /* 0x0043e80000100a00 */
[----:B-1----:R-:W2:Y:S01]  /*54720*/  LDL.LU R8, [R1+0x610] ;  /* 0x0006100001087983 */ /* 0x002ea20000300800 */
[----:B------:R-:W2:Y:S02]  /*54730*/  LDL.LU R9, [R1+0x614] ;  /* 0x0006140001097983 */ /* 0x000ea40000300800 */
[----:B------:R-:W2:Y:S02]  /*54740*/  LDL.LU R10, [R1+0x618] ;  /* 0x00061800010a7983 */ /* 0x000ea40000300800 */
[----:B------:R-:W2:Y:S01]  /*54750*/  LDL.LU R11, [R1+0x61c] ;  /* 0x00061c00010b7983 */ /* 0x000ea20000300800 */
[----:B------:R-:W3:Y:S04]  /*54760*/  LDL R20, [R1+0x40] ;  /* 0x0000400001147983 */ /* 0x000ee80000100800 */
[----:B------:R-:W3:Y:S04]  /*54770*/  LDL R21, [R1+0x44] ;  /* 0x0000440001157983 */ /* 0x000ee80000100800 */
[----:B--2---:R-:W-:Y:S01]  /*54780*/  STL.64 [R1+0x35a8], R10 ;  /* 0x0035a80a01007387 */ /* 0x004fe20000100a00 */
[----:B------:R1:W-:Y:S03]  /*54790*/  STL.64 [R1+0x35a0], R8 ;  /* 0x0035a00801007387 */ /* 0x0003e60000100a00 */
[----:B-1----:R-:W2:Y:S04]  /*547a0*/  LDL R8, [R1+0x20] ;  /* 0x0000200001087983 */ /* 0x002ea80000100800 */
[----:B------:R-:W2:Y:S04]  /*547b0*/  LDL R9, [R1+0x24] ;  /* 0x0000240001097983 */ /* 0x000ea80000100800 */
[----:B--2---:R1:W-:Y:S04]  /*547c0*/  STL.64 [R1+0x35c0], R8 ;  /* 0x0035c00801007387 */ /* 0x0043e80000100a00 */
[----:B-1----:R-:W2:Y:S01]  /*547d0*/  LDL.LU R8, [R1+0x630] ;  /* 0x0006300001087983 */ /* 0x002ea20000300800 */
[----:B------:R-:W2:Y:S02]  /*547e0*/  LDL.LU R9, [R1+0x634] ;  /* 0x0006340001097983 */ /* 0x000ea40000300800 */
[----:B------:R-:W2:Y:S02]  /*547f0*/  LDL.LU R10, [R1+0x638] ;  /* 0x00063800010a7983 */ /* 0x000ea40000300800 */
[----:B------:R-:W2:Y:S01]  /*54800*/  LDL.LU R11, [R1+0x63c] ;  /* 0x00063c00010b7983 */ /* 0x000ea20000300800 */
[----:B------:R-:W-:Y:S01]  /*54810*/  STL.64 [R1+0x3578], R14 ;  /* 0x0035780e01007387 */ /* 0x000fe20000100a00 */
[----:B----4-:R1:W-:Y:S03]  /*54820*/  STL.64 [R1+0x3570], R12 ;  /* 0x0035700c01007387 */ /* 0x0103e60000100a00 */
[----:B-1----:R-:W4:Y:S01]  /*54830*/  LDL.LU R12, [R1+0x5f0] ;  /* 0x0005f000010c7983 */ /* 0x002f220000300800 */
[----:B------:R-:W4:Y:S02]  /*54840*/  LDL.LU R13, [R1+0x5f4] ;  /* 0x0005f400010d7983 */ /* 0x000f240000300800 */
[----:B------:R-:W2:Y:S02]  /*54850*/  LDL.LU R14, [R1+0x5f8] ;  /* 0x0005f800010e7983 */ /* 0x000ea40000300800 */
[----:B------:R-:W2:Y:S02]  /*54860*/  LDL.LU R15, [R1+0x5fc] ;  /* 0x0005fc00010f7983 */ /* 0x000ea40000300800 */
[----:B--2---:R-:W-:Y:S01]  /*54870*/  STL.64 [R1+0x3590], R14 ;  /* 0x0035900e01007387 */ /* 0x004fe20000100a00 */
[----:B----4-:R1:W-:Y:S03]  /*54880*/  STL.64 [R1+0x3588], R12 ;  /* 0x0035880c01007387 */ /* 0x0103e60000100a00 */
[----:B-1----:R-:W2:Y:S01]  /*54890*/  LDL.LU R12, [R1+0x600] ;  /* 0x00060000010c7983 */ /* 0x002ea20000300800 */
[----:B------:R-:W2:Y:S02]  /*548a0*/  LDL.LU R13, [R1+0x604] ;  /* 0x00060400010d7983 */ /* 0x000ea40000300800 */
[----:B------:R-:W4:Y:S02]  /*548b0*/  LDL.LU R14, [R1+0x608] ;  /* 0x00060800010e7983 */ /* 0x000f240000300800 */
[----:B------:R-:W4:Y:S02]  /*548c0*/  LDL.LU R15, [R1+0x60c] ;  /* 0x00060c00010f7983 */ /* 0x000f240000300800 */
[----:B----4-:R-:W-:Y:S01]  /*548d0*/  STL.64 [R1+0x35b8], R14 ;  /* 0x0035b80e01007387 */ /* 0x010fe20000100a00 */
[----:B--2---:R1:W-:Y:S03]  /*548e0*/  STL.64 [R1+0x35b0], R12 ;  /* 0x0035b00c01007387 */ /* 0x0043e60000100a00 */
[----:B-1----:R-:W2:Y:S01]  /*548f0*/  LDL.LU R12, [R1+0x620] ;  /* 0x00062000010c7983 */ /* 0x002ea20000300800 */
[----:B------:R-:W2:Y:S02]  /*54900*/  LDL.LU R13, [R1+0x624] ;  /* 0x00062400010d7983 */ /* 0x000ea40000300800 */
[----:B------:R-:W2:Y:S02]  /*54910*/  LDL.LU R14, [R1+0x628] ;  /* 0x00062800010e7983 */ /* 0x000ea40000300800 */
[----:B------:R-:W2:Y:S01]  /*54920*/  LDL.LU R15, [R1+0x62c] ;  /* 0x00062c00010f7983 */ /* 0x000ea20000300800 */
[----:B---3--:R-:W-:Y:S01]  /*54930*/  STL.64 [R1+0x34f0], R18 ;  /* 0x0034f01201007387 */ /* 0x008fe20000100a00 */
[----:B------:R1:W-:Y:S03]  /*54940*/  STL.64 [R1+0x34e8], R16 ;  /* 0x0034e81001007387 */ /* 0x0003e60000100a00 */
[----:B-1----:R-:W3:Y:S01]  /*54950*/  LDL R16, [R1+0x10] ;  /* 0x0000100001107983 */ /* 0x002ee20000100800 */
[----:B------:R-:W-:-:S02]  /*54960*/  IMAD.MOV.U32 R17, RZ, RZ, R0 ;  /* 0x000000ffff117224 */ /* 0x000fc400078e0000 */
[----:B------:R-:W4:Y:S02]  /*54970*/  LDL.LU R0, [R1+0x35c8] ;  /* 0x0035c80001007983 */ /* 0x000f240000300800 */
[----:B0-----:R-:W-:Y:S01]  /*54980*/  STL.64 [R1+0x33b8], R6 ;  /* 0x0033b80601007387 */ /* 0x001fe20000100a00 */
[----:B------:R0:W-:Y:S02]  /*54990*/  STL.64 [R1+0x33b0], R4 ;  /* 0x0033b00401007387 */ /* 0x0001e40000100a00 */
[----:B0-----:R-:W-:Y:S02]  /*549a0*/  MOV R4, R22 ;  /* 0x0000001600047202 */ /* 0x001fe40000000f00 */
[C---:B------:R-:W-:Y:S01]  /*549b0*/  HMMA.16816.F32.BF16 R20, R24.reuse, R20, R8 ;  /* 0x000000141814723c */ /* 0x040fe20000041808 */
[----:B------:R-:W2:Y:S11]  /*549c0*/  LDL.LU.64 R8, [R1+0x35c0] ;  /* 0x0035c00001087983 */ /* 0x000eb60000300a00 */
[----:B------:R-:W-:Y:S11]  /*549d0*/  @!UPT UIADD3 URZ, URZ, URZ, URZ ;  /* 0x0000003f3f3ff290 */ /* 0x000ff6000fffe03f */
[----:B------:R0:W-:Y:S01]  /*549e0*/  STL.64 [R1+0x200], R20 ;  /* 0x0002001401007387 */ /* 0x0001e20000100a00 */
[----:B------:R1:W-:Y:S03]  /*549f0*/  STL.64 [R1+0x208], R22 ;  /* 0x0002081601007387 */ /* 0x0003e60000100a00 */
[----:B0-----:R-:W3:Y:S01]  /*54a00*/  LDL.LU R20, [R1+0x530] ;  /* 0x0005300001147983 */ /* 0x001ee20000300800 */
[----:B------:R-:W3:Y:S02]  /*54a10*/  LDL.LU R21, [R1+0x534] ;  /* 0x0005340001157983 */ /* 0x000ee40000300800 */
[----:B-1----:R-:W3:Y:S02]  /*54a20*/  LDL.LU R22, [R1+0x538] ;  /* 0x0005380001167983 */ /* 0x002ee40000300800 */
[----:B------:R-:W3:Y:S01]  /*54a30*/  LDL.LU R23, [R1+0x53c] ;  /* 0x00053c0001177983 */ /* 0x000ee20000300800 */
[C---:B--2---:R-:W-:Y:S01]  /*54a40*/  HMMA.16816.F32.BF16 R8, R24.reuse, R8, R12 ;  /* 0x000000081808723c */ /* 0x044fe2000004180c */
[----:B---3--:R-:W-:Y:S01]  /*54a50*/  STL.64 [R1+0x3550], R22 ;  /* 0x0035501601007387 */ /* 0x008fe20000100a00 */
[----:B------:R0:W-:Y:S03]  /*54a60*/  STL.64 [R1+0x3548], R20 ;  /* 0x0035481401007387 */ /* 0x0001e60000100a00 */
[----:B0-----:R-:W2:Y:S01]  /*54a70*/  LDL.LU R20, [R1+0x5d0] ;  /* 0x0005d00001147983 */ /* 0x001ea20000300800 */
[----:B------:R-:W2:Y:S02]  /*54a80*/  LDL.LU R21, [R1+0x5d4] ;  /* 0x0005d40001157983 */ /* 0x000ea40000300800 */
[----:B------:R-:W2:Y:S02]  /*54a90*/  LDL.LU R22, [R1+0x5d8] ;  /* 0x0005d80001167983 */ /* 0x000ea40000300800 */
[----:B------:R-:W2:Y:S01]  /*54aa0*/  LDL.LU R23, [R1+0x5dc] ;  /* 0x0005dc0001177983 */ /* 0x000ea20000300800 */
[----:B------:R-:W3:Y:S01]  /*54ab0*/  LDL.LU.64 R14, [R1+0x35b8] ;  /* 0x0035b800010e7983 */ /* 0x000ee20000300a00 */
[----:B------:R-:W3:Y:S11]  /*54ac0*/  LDL.LU.64 R12, [R1+0x35b0] ;  /* 0x0035b000010c7983 */ /* 0x000ef60000300a00 */
[----:B------:R-:W-:Y:S02]  /*54ad0*/  STL.64 [R1+0x1f0], R8 ;  /* 0x0001f00801007387 */ /* 0x000fe40000100a00 */
[----:B------:R0:W-:Y:S02]  /*54ae0*/  STL.64 [R1+0x1f8], R10 ;  /* 0x0001f80a01007387 */ /* 0x0001e40000100a00 */
[----:B0-----:R-:W2:Y:S01]  /*54af0*/  LDL.LU.64 R10, [R1+0x35a8] ;  /* 0x0035a800010a7983 */ /* 0x001ea20000300a00 */
[----:B------:R-:W2:Y:S02]  /*54b00*/  LDL.LU.64 R8, [R1+0x35a0] ;  /* 0x0035a00001087983 */ /* 0x000ea40000300a00 */
[C---:B--2---:R-:W-:Y:S11]  /*54b10*/  HMMA.16816.F32.BF16 R8, R24.reuse, R16, R8 ;  /* 0x000000101808723c */ /* 0x044ff60000041808 */
[----:B------:R-:W-:Y:S11]  /*54b20*/  @!UPT UIADD3 URZ, URZ, URZ, URZ ;  /* 0x0000003f3f3ff290 */ /* 0x000ff6000fffe03f */
[----:B------:R-:W-:Y:S01]  /*54b30*/  @!UPT UIADD3 URZ, URZ, URZ, URZ ;  /* 0x0000003f3f3ff290 */ /* 0x000fe2000fffe03f */
[----:B------:R0:W-:Y:S01]  /*54b40*/  STL.64 [R1+0x1e0], R8 ;  /* 0x0001e00801007387 */ /* 0x0001e20000100a00 */
[----:B------:R-:W-:Y:S03]  /*54b50*/  STL.64 [R1+0x1e8], R10 ;  /* 0x0001e80a01007387 */ /* 0x000fe60000100a00 */
[----:B0-----:R-:W3:Y:S01]  /*54b60*/  LDL.LU.64 R8, [R1+0x3598] ;  /* 0x0035980001087983 */ /* 0x001ee20000300a00 */
[----:B------:R0:W-:Y:S03]  /*54b70*/  STL.64 [R1+0x3508], R16 ;  /* 0x0035081001007387 */ /* 0x0001e60000100a00 */
[----:B0-----:R-:W2:Y:S01]  /*54b80*/  LDL.64 R16, [R1+0x20] ;  /* 0x0000200001107983 */ /* 0x001ea20000100a00 */
[----:B------:R-:W-:Y:S01]  /*54b90*/  MOV R5, R3 ;  /* 0x0000000300057202 */ /* 0x000fe20000000f00 */
[C---:B---3--:R-:W-:Y:S01]  /*54ba0*/  HMMA.16816.F32.BF16 R12, R24.reuse, R8, R12 ;  /* 0x00000008180c723c */ /* 0x048fe2000004180c */
[----:B------:R-:W-:Y:S01]  /*54bb0*/  IMAD.MOV.U32 R6, RZ, RZ, R8 ;  /* 0x000000ffff067224 */ /* 0x000fe200078e0008 */
[----:B------:R-:W-:Y:S01]  /*54bc0*/  MOV R3, R9 ;  /* 0x0000000900037202 */ /* 0x000fe20000000f00 */
[----:B--2---:R0:W-:Y:S04]  /*54bd0*/  STL.64 [R1+0x3520], R16 ;  /* 0x0035201001007387 */ /* 0x0041e80000100a00 */
[----:B0-----:R-:W2:Y:S11]  /*54be0*/  LDL.64 R16, [R1+0x40] ;  /* 0x0000400001107983 */ /* 0x001eb60000100a00 */
[----:B------:R-:W-:Y:S05]  /*54bf0*/  @!UPT UIADD3 URZ, URZ, URZ, URZ ;  /* 0x0000003f3f3ff290 */ /* 0x000fea000fffe03f */
[----:B------:R-:W-:Y:S02]  /*54c00*/  STL.64 [R1+0x1d0], R12 ;  /* 0x0001d00c01007387 */ /* 0x000fe40000100a00 */
[----:B------:R0:W-:Y:S02]  /*54c10*/  STL.64 [R1+0x1d8], R14 ;  /* 0x0001d80e01007387 */ /* 0x0001e40000100a00 */
[----:B0-----:R-:W3:Y:S01]  /*54c20*/  LDL.LU.64 R14, [R1+0x3590] ;  /* 0x00359000010e7983 */ /* 0x001ee20000300a00 */
[----:B------:R-:W3:Y:S02]  /*54c30*/  LDL.LU.64 R12, [R1+0x3588] ;  /* 0x00358800010c7983 */ /* 0x000ee40000300a00 */
        /* <DEDUP_REMOVED lines=8> */
[----:B------:R-:W3:Y:S02]  /*54cc0*/  LDL.LU.64 R8, [R1+0x3560] ;  /* 0x0035600001087983 */ /* 0x000ee40000300a00 */
[C---:B---3--:R-:W-:Y:S11]  /*54cd0*/  HMMA.16816.F32.BF16 R12, R24.reuse, R8, R12 ;  /* 0x00000008180c723c */ /* 0x048ff6000004180c */
[----:B------:R-:W-:Y:S11]  /*54ce0*/  @!UPT UIADD3 URZ, URZ, URZ, URZ ;  /* 0x0000003f3f3ff290 */ /* 0x000ff6000fffe03f */
[----:B------:R-:W-:Y:S01]  /*54cf0*/  @!UPT UIADD3 URZ, URZ, URZ, URZ ;  /* 0x0000003f3f3ff290 */ /* 0x000fe2000fffe03f */
[----:B------:R0:W-:Y:S01]  /*54d00*/  STL.64 [R1+0x1b0], R12 ;  /* 0x0001b00c01007387 */ /* 0x0001e20000100a00 */
[----:B------:R-:W-:Y:S03]  /*54d10*/  STL.64 [R1+0x1b8], R14 ;  /* 0x0001b80e01007387 */ /* 0x000fe60000100a00 */
[----:B0-----:R-:W3:Y:S01]  /*54d20*/  LDL.LU.64 R12, [R1+0x3558] ;  /* 0x00355800010c7983 */ /* 0x001ee20000300a00 */
[----:B--2---:R-:W-:Y:S02]  /*54d30*/  STL.64 [R1+0x3500], R10 ;  /* 0x0035000a01007387 */ /* 0x004fe40000100a00 */
        /* <DEDUP_REMOVED lines=21> */
[----:B0-----:R-:W3:Y:S01]  /*54e90*/  LDL.LU.64 R22, [R1+0x3550] ;  /* 0x0035500001167983 */ /* 0x001ee20000300a00 */
[----:B------:R-:W3:Y:S02]  /*54ea0*/  LDL.LU.64 R20, [R1+0x3548] ;  /* 0x0035480001147983 */ /* 0x000ee40000300a00 */
[----:B---3--:R-:W-:Y:S01]  /*54eb0*/  HMMA.16816.F32.BF16 R24, R24, R4, R20 ;  /* 0x000000041818723c */ /* 0x008fe20000041814 */
[----:B------:R-:W2:Y:S01]  /*54ec0*/  LDL.LU.64 R22, [R1+0x3540] ;  /* 0x0035400001167983 */ /* 0x000ea20000300a00 */
[----:B------:R-:W2:Y:S01]  /*54ed0*/  LDL.LU.64 R20, [R1+0x3538] ;  /* 0x0035380001147983 */ /* 0x000ea20000300a00 */
[----:B------:R-:W-:-:S02]  /*54ee0*/  MOV R14, R16 ;  /* 0x00000010000e7202 */ /* 0x000fc40000000f00 */
[----:B------:R-:W-:Y:S11]  /*54ef0*/  MOV R7, R17 ;  /* 0x0000001100077202 */ /* 0x000ff60000000f00 */
[----:B------:R-:W-:Y:S07]  /*54f00*/  @!UPT UIADD3 URZ, URZ, URZ, URZ ;  /* 0x0000003f3f3ff290 */ /* 0x000fee000fffe03f */
        /* <DEDUP_REMOVED lines=9> */
[----:B------:R-:W2:Y:S01]  /*54fa0*/  LDL.LU.64 R16, [R1+0x3520] ;  /* 0x0035200001107983 */ /* 0x000ea20000300a00 */
[----:B------:R-:W-:Y:S01]  /*54fb0*/  MOV R24, R6 ;  /* 0x0000000600187202 */ /* 0x000fe20000000f00 */
[----:B------:R-:W-:Y:S01]  /*54fc0*/  IMAD.MOV.U32 R25, RZ, RZ, R3 ;  /* 0x000000ffff197224 */ /* 0x000fe200078e0003 */
[C---:B--2---:R-:W-:Y:S01]  /*54fd0*/  HMMA.16816.F32.BF16 R8, R20.reuse, R16, R8 ;  /* 0x000000101408723c */ /* 0x044fe20000041808 */
[----:B------:R-:W-:Y:S01]  /*54fe0*/  IMAD.MOV.U32 R6, RZ, RZ, R16 ;  /* 0x000000ffff067224 */ /* 0x000fe200078e0010 */
[----:B------:R-:W-:Y:S11]  /*54ff0*/  MOV R3, R17 ;  /* 0x0000001100037202 */ /* 0x000ff60000000f00 */
[----:B------:R-:W-:Y:S10]  /*55000*/  @!UPT UIADD3 URZ, URZ, URZ, URZ ;  /* 0x0000003f3f3ff290 */ /* 0x000ff4000fffe03f */
[----:B------:R-:W-:Y:S01]  /*55010*/  STL.64 [R1+0xe0], R8 ;  /* 0x0000e00801007387 */ /* 0x000fe20000100a00 */
[----:B------:R0:W-:Y:S03]  /*55020*/  STL.64 [R1+0xe8], R10 ;  /* 0x0000e80a01007387 */ /* 0x0001e60000100a00 */
[----:B0-----:R-:W2:Y:S01]  /*55030*/  LDL.LU.64 R10, [R1+0x3518] ;  /* 0x00351800010a7983 */ /* 0x001ea20000300a00 */
[----:B------:R-:W2:Y:S02]  /*55040*/  LDL.LU.64 R8, [R1+0x3510] ;  /* 0x0035100001087983 */ /* 0x000ea40000300a00 */
[----:B------:R-:W2:Y:S02]  /*55050*/  LDL.LU.64 R16, [R1+0x3508] ;  /* 0x0035080001107983 */ /* 0x000ea40000300a00 */
[C---:B--2---:R-:W-:Y:S01]  /*55060*/  HMMA.16816.F32.BF16 R16, R20.reuse, R16, R8 ;  /* 0x000000101410723c */ /* 0x044fe20000041808 */
[----:B------:R-:W2:Y:S01]  /*55070*/  LDL.LU.64 R10, [R1+0x3500] ;  /* 0x00350000010a7983 */ /* 0x000ea20000300a00 */
[----:B------:R-:W3:Y:S11]  /*55080*/  LDL.LU.64 R8, [R1+0x34f8] ;  /* 0x0034f80001087983 */ /* 0x000ef60000300a00 */
[----:B------:R-:W-:Y:S10]  /*55090*/  @!UPT UIADD3 URZ, URZ, URZ, URZ ;  /* 0x0000003f3f3ff290 */ /* 0x000ff4000fffe03f */
[----:B------:R-:W-:Y:S01]  /*550a0*/  STL.64 [R1+0xd0], R16 ;  /* 0x0000d01001007387 */ /* 0x000fe20000100a00 */
[----:B------:R0:W-:Y:S03]  /*550b0*/  STL.64 [R1+0xd8], R18 ;  /* 0x0000d81201007387 */ /* 0x0001e60000100a00 */
[----:B0-----:R-:W2:Y:S01]  /*550c0*/  LDL.LU.64 R18, [R1+0x34f0] ;  /* 0x0034f00001127983 */ /* 0x001ea20000300a00 */
[----:B------:R-:W2:Y:S02]  /*550d0*/  LDL.LU.64 R16, [R1+0x34e8] ;  /* 0x0034e80001107983 */ /* 0x000ea40000300a00 */
[----:B--2---:R-:W-:Y:S11]  /*550e0*/  HMMA.16816.F32.BF16 R16, R20, R24, R16 ;  /* 0x000000181410723c */ /* 0x004ff60000041810 */
[----:B------:R-:W-:Y:S11]  /*550f0*/  @!UPT UIADD3 URZ, URZ, URZ, URZ ;  /* 0x0000003f3f3ff290 */ /* 0x000ff6000fffe03f */
[----:B------:R-:W-:Y:S01]  /*55100*/  @!UPT UIADD3 URZ, URZ, URZ, URZ ;  /* 0x0000003f3f3ff290 */ /* 0x000fe2000fffe03f */
[----:B------:R-:W-:Y:S01]  /*55110*/  STL.64 [R1+0xc0], R16 ;  /* 0x0000c01001007387 */ /* 0x000fe20000100a00 */
[----:B------:R0:W-:Y:S03]  /*55120*/  STL.64 [R1+0xc8], R18 ;  /* 0x0000c81201007387 */ /* 0x0001e60000100a00 */
[----:B0-----:R-:W2:Y:S01]  /*55130*/  LDL.LU.64 R18, [R1+0x34e0] ;  /* 0x0034e00001127983 */ /* 0x001ea20000300a00 */
[----:B------:R-:W2:Y:S02]  /*55140*/  LDL.LU.64 R16, [R1+0x34d8] ;  /* 0x0034d80001107983 */ /* 0x000ea40000300a00 */
[----:B------:R0:W-:Y:S02]  /*55150*/  STL.64 [R1+0x3460], R24 ;  /* 0x0034601801007387 */ /* 0x0001e40000100a00 */
[----:B0-----:R-:W2:Y:S04]  /*55160*/  LDL.64 R24, [R1+0x10] ;  /* 0x0000100001187983 */ /* 0x001ea80000100a00 */
[----:B--2---:R0:W-:Y:S02]  /*55170*/  STL.64 [R1+0x3478], R24 ;  /* 0x0034781801007387 */ /* 0x0041e40000100a00 */
[----:B0-----:R-:W-:Y:S01]  /*55180*/  MOV R24, R6 ;  /* 0x0000000600187202 */ /* 0x001fe20000000f00 */
[----:B------:R-:W-:-:S05]  /*55190*/  IMAD.MOV.U32 R25, RZ, RZ, R3 ;  /* 0x000000ffff197224 */ /* 0x000fca00078e0003 */
[----:B------:R0:W-:Y:S04]  /*551a0*/  STL.64 [R1+0x3490], R24 ;  /* 0x0034901801007387 */ /* 0x0001e80000100a00 */
[----:B0-----:R-:W2:Y:S02]  /*551b0*/  LDL.64 R24, [R1+0x30] ;  /* 0x0000300001187983 */ /* 0x001ea40000100a00 */
[----:B--2---:R-:W-:Y:S11]  /*551c0*/  HMMA.16816.F32.BF16 R16, R20, R24, R16 ;  /* 0x000000181410723c */ /* 0x004ff60000041810 */
[----:B------:R-:W-:Y:S11]  /*551d0*/  @!UPT UIADD3 URZ, URZ, URZ, URZ ;  /* 0x0000003f3f3ff290 */ /* 0x000ff6000fffe03f */
[----:B------:R-:W-:Y:S01]  /*551e0*/  @!UPT UIADD3 URZ, URZ, URZ, URZ ;  /* 0x0000003f3f3ff290 */ /* 0x000fe2000fffe03f */
[----:B------:R-:W-:Y:S01]  /*551f0*/  STL.64 [R1+0x190], R16 ;  /* 0x0001901001007387 */ /* 0x000fe20000100a00 */
[----:B------:R0:W-:Y:S03]  /*55200*/  STL.64 [R1+0x198], R18 ;  /* 0x0001981201007387 */ /* 0x0001e60000100a00 */
[----:B0-----:R-:W3:Y:S01]  /*55210*/  LDL.LU.64 R18, [R1+0x34d0] ;  /* 0x0034d00001127983 */ /* 0x001ee20000300a00 */
[----:B------:R-:W3:Y:S01]  /*55220*/  LDL.LU.64 R16, [R1+0x34c8] ;  /* 0x0034c80001107983 */ /* 0x000ee20000300a00 */
[----:B------:R-:W-:-:S05]  /*55230*/  MOV R6, R24 ;  /* 0x0000001800067202 */ /* 0x000fca0000000f00 */
[----:B------:R-:W-:Y:S01]  /*55240*/  STL [R1+0x34c0], R6 ;  /* 0x0034c00601007387 */ /* 0x000fe20000100800 */
[----:B------:R0:W-:Y:S01]  /*55250*/  STL.64 [R1+0x34b8], R4 ;  /* 0x0034b80401007387 */ /* 0x0001e20000100a00 */
[----:B------:R-:W-:Y:S01]  /*55260*/  MOV R3, R25 ;  /* 0x0000001900037202 */ /* 0x000fe20000000f00 */
[----:B------:R-:W-:Y:S01]  /*55270*/  MOV R25, R7 ;  /* 0x0000000700197202 */ /* 0x000fe20000000f00 */
[C---:B---3--:R-:W-:Y:S11]  /*55280*/  HMMA.16816.F32.BF16 R16, R20.reuse, R8, R16 ;  /* 0x000000081410723c */ /* 0x048ff60000041810 */
[----:B------:R-:W-:Y:S11]  /*55290*/  @!UPT UIADD3 URZ, URZ, URZ, URZ ;  /* 0x0000003f3f3ff290 */ /* 0x000ff6000fffe03f */
[----:B------:R-:W-:Y:S01]  /*552a0*/  @!UPT UIADD3 URZ, URZ, URZ, URZ ;  /* 0x0000003f3f3ff290 */ /* 0x000fe2000fffe03f */
[----:B------:R-:W-:Y:S01]  /*552b0*/  STL.64 [R1+0x2b0], R16 ;  /* 0x0002b01001007387 */ /* 0x000fe20000100a00 */
[----:B------:R-:W-:Y:S02]  /*552c0*/  STL.64 [R1+0x2b8], R18 ;  /* 0x0002b81201007387 */ /* 0x000fe40000100a00 */
[----:B0-----:R-:W2:Y:S02]  /*552d0*/  LDL.LU R4, [R1+0x380] ;  /* 0x0003800001047983 */ /* 0x001ea40000300800 */
[----:B------:R-:W2:Y:S01]  /*552e0*/  LDL.LU R5, [R1+0x384] ;  /* 0x0003840001057983 */ /* 0x000ea20000300800 */
[----:B------:R-:W2:Y:S01]  /*552f0*/  LDL.LU R6, [R1+0x388] ;  /* 0x0003880001067983 */ /* 0x000ea20000300800 */
[----:B------:R-:W2:Y:S02]  /*55300*/  LDL.LU R7, [R1+0x38c] ;  /* 0x00038c0001077983 */ /* 0x000ea40000300800 */
[----:B------:R-:W-:Y:S02]  /*55310*/  STL.64 [R1+0x3448], R10 ;  /* 0x0034480a01007387 */ /* 0x000fe40000100a00 */
[----:B------:R0:W-:Y:S02]  /*55320*/  STL.64 [R1+0x3440], R8 ;  /* 0x0034400801007387 */ /* 0x0001e40000100a00 */
[----:B0-----:R-:W3:Y:S01]  /*55330*/  LDL.LU R8, [R1+0x360] ;  /* 0x0003600001087983 */ /* 0x001ee20000300800 */
[----:B------:R-:W3:Y:S02]  /*55340*/  LDL.LU R9, [R1+0x364] ;  /* 0x0003640001097983 */ /* 0x000ee40000300800 */
[----:B------:R-:W2:Y:S02]  /*55350*/  LDL.LU R10, [R1+0x368] ;  /* 0x00036800010a7983 */ /* 0x000ea40000300800 */
[----:B------:R-:W2:Y:S01]  /*55360*/  LDL.LU R11, [R1+0x36c] ;  /* 0x00036c00010b7983 */ /* 0x000ea20000300800 */
[----:B------:R-:W3:Y:S01]  /*55370*/  LDL.LU R16, [R1+0x370] ;  /* 0x0003700001107983 */ /* 0x000ee20000300800 */
[----:B------:R-:W4:Y:S02]  /*55380*/  LDL.LU R17, [R1+0x374] ;  /* 0x0003740001117983 */ /* 0x000f240000300800 */
[----:B------:R-:W4:Y:S02]  /*55390*/  LDL.LU R18, [R1+0x378] ;  /* 0x0003780001127983 */ /* 0x000f240000300800 */
[----:B------:R-:W4:Y:S01]  /*553a0*/  LDL.LU R19, [R1+0x37c] ;  /* 0x00037c0001137983 */ /* 0x000f220000300800 */
        /* <DEDUP_REMOVED lines=12> */
[C---:B------:R-:W-:Y:S01]  /*55470*/  HMMA.16816.F32.BF16 R4, R20.reuse, R12, R4 ;  /* 0x0000000c1404723c */ /* 0x040fe20000041804 */
        /* <DEDUP_REMOVED lines=14> */
[----:B0-----:R-:W3:Y:S01]  /*55560*/  LDL.LU R6, [R1+0x34c0] ;  /* 0x0034c00001067983 */ /* 0x001ee20000300800 */
[----:B------:R-:W4:Y:S02]  /*55570*/  LDL.LU.64 R4, [R1+0x34b8] ;  /* 0x0034b80001047983 */ /* 0x000f240000300a00 */
[----:B------:R0:W-:Y:S02]  /*55580*/  STL.64 [R1+0x3438], R12 ;  /* 0x0034380c01007387 */ /* 0x0001e40000100a00 */
[----:B------:R-:W-:Y:S01]  /*55590*/  IMAD.MOV.U32 R24, RZ, RZ, R14 ;  /* 0x000000ffff187224 */ /* 0x000fe200078e000e */
[----:B0-----:R-:W2:Y:S01]  /*555a0*/  LDL.LU R12, [R1+0x350] ;  /* 0x00035000010c7983 */ /* 0x001ea20000300800 */
[----:B------:R-:W2:Y:S02]  /*555b0*/  LDL.LU R13, [R1+0x354] ;  /* 0x00035400010d7983 */ /* 0x000ea40000300800 */
[----:B------:R-:W2:Y:S02]  /*555c0*/  LDL.LU R14, [R1+0x358] ;  /* 0x00035800010e7983 */ /* 0x000ea40000300800 */
[----:B------:R-:W2:Y:S01]  /*555d0*/  LDL.LU R15, [R1+0x35c] ;  /* 0x00035c00010f7983 */ /* 0x000ea20000300800 */
[----:B----4-:R-:W-:Y:S01]  /*555e0*/  HMMA.16816.F32.BF16 R20, R20, R4, R16 ;  /* 0x000000041414723c */ /* 0x010fe20000041810 */
[----:B------:R-:W2:Y:S01]  /*555f0*/  LDL.LU.64 R18, [R1+0x34b0] ;  /* 0x0034b00001127983 */ /* 0x000ea20000300a00 */
[----:B------:R-:W2:Y:S11]  /*55600*/  LDL.LU.64 R16, [R1+0x34a8] ;  /* 0x0034a80001107983 */ /* 0x000eb60000300a00 */
[----:B------:R-:W-:Y:S10]  /*55610*/  @!UPT UIADD3 URZ, URZ, URZ, URZ ;  /* 0x0000003f3f3ff290 */ /* 0x000ff4000fffe03f */
[----:B------:R-:W-:Y:S01]  /*55620*/  STL.64 [R1+0x370], R20 ;  /* 0x0003701401007387 */ /* 0x000fe20000100a00 */
[----:B------:R-:W-:Y:S01]  /*55630*/  STL.64 [R1+0x378], R22 ;  /* 0x0003781601007387 */ /* 0x000fe20000100a00 */
[C---:B--2---:R-:W-:Y:S02]  /*55640*/  HMMA.16816.F32.BF16 R24, R16.reuse, R24, R8 ;  /* 0x000000181018723c */ /* 0x044fe40000041808 */
[----:B------:R-:W2:Y:S01]  /*55650*/  LDL.LU.64 R10, [R1+0x34a0] ;  /* 0x0034a000010a7983 */ /* 0x000ea20000300a00 */
[----:B------:R-:W2:Y:S11]  /*55660*/  LDL.LU.64 R8, [R1+0x3498] ;  /* 0x0034980001087983 */ /* 0x000eb60000300a00 */
[----:B------:R-:W-:Y:S09]  /*55670*/  @!UPT UIADD3 URZ, URZ, URZ, URZ ;  /* 0x0000003f3f3ff290 */ /* 0x000ff2000fffe03f */
[----:B------:R0:W-:Y:S01]  /*55680*/  STL.64 [R1+0x400], R24 ;  /* 0x0004001801007387 */ /* 0x0001e20000100a00 */
[----:B------:R2:W-:Y:S03]  /*55690*/  STL.64 [R1+0x408], R26 ;  /* 0x0004081a01007387 */ /* 0x0005e60000100a00 */
[----:B0-----:R-:W2:Y:S02]  /*556a0*/  LDL.LU.64 R24, [R1+0x3490] ;  /* 0x0034900001187983 */ /* 0x001ea40000300a00 */
[C---:B--2---:R-:W-:Y:S02]  /*556b0*/  HMMA.16816.F32.BF16 R24, R16.reuse, R24, R8 ;  /* 0x000000181018723c */ /* 0x044fe40000041808 */
[----:B------:R-:W2:Y:S01]  /*556c0*/  LDL.LU.64 R10, [R1+0x3488] ;  /* 0x00348800010a7983 */ /* 0x000ea20000300a00 */
[----:B------:R-:W2:Y:S11]  /*556d0*/  LDL.LU.64 R8, [R1+0x3480] ;  /* 0x0034800001087983 */ /* 0x000eb60000300a00 */
[----:B------:R-:W-:Y:S09]  /*556e0*/  @!UPT UIADD3 URZ, URZ, URZ, URZ ;  /* 0x0000003f3f3ff290 */ /* 0x000ff2000fffe03f */
[----:B------:R0:W-:Y:S01]  /*556f0*/  STL.64 [R1+0x3f0], R24 ;  /* 0x0003f01801007387 */ /* 0x0001e20000100a00 */
[----:B------:R-:W-:Y:S03]  /*55700*/  STL.64 [R1+0x3f8], R26 ;  /* 0x0003f81a01007387 */ /* 0x000fe60000100a00 */
[----:B0-----:R-:W2:Y:S01]  /*55710*/  LDL.LU.64 R24, [R1+0x3478] ;  /* 0x0034780001187983 */ /* 0x001ea20000300a00 */
[----:B------:R-:W-:Y:S01]  /*55720*/  IMAD.MOV.U32 R21, RZ, RZ, R3 ;  /* 0x000000ffff157224 */ /* 0x000fe200078e0003 */
        /* <DEDUP_REMOVED lines=16> */
[----:B---3--:R-:W-:Y:S01]  /*55830*/  MOV R20, R6 ;  /* 0x0000000600147202 */ /* 0x008fe20000000f00 */
        /* <DEDUP_REMOVED lines=11> */
[----:B------:R-:W4:Y:S02]  /*558f0*/  LDL.LU.64 R8, [R1+0x3440] ;  /* 0x0034400001087983 */ /* 0x000f240000300a00 */
[----:B------:R-:W-:Y:S01]  /*55900*/  STL.64 [R1+0x33f8], R20 ;  /* 0x0033f81401007387 */ /* 0x000fe20000100a00 */
[C---:B----4-:R-:W-:Y:S11]  /*55910*/  HMMA.16816.F32.BF16 R12, R16.reuse, R8, R12 ;  /* 0x00000008100c723c */ /* 0x050ff6000004180c */
[----:B------:R-:W-:Y:S11]  /*55920*/  @!UPT UIADD3 URZ, URZ, URZ, URZ ;  /* 0x0000003f3f3ff290 */ /* 0x000ff6000fffe03f */
[----:B------:R-:W-:Y:S01]  /*55930*/  @!UPT UIADD3 URZ, URZ, URZ, URZ ;  /* 0x0000003f3f3ff290 */ /* 0x000fe2000fffe03f */
[----:B------:R0:W-:Y:S01]  /*55940*/  STL.64 [R1+0x3b0], R12 ;  /* 0x0003b00c01007387 */ /* 0x0001e20000100a00 */
[----:B------:R-:W-:Y:S03]  /*55950*/  STL.64 [R1+0x3b8], R14 ;  /* 0x0003b80e01007387 */ /* 0x000fe60000100a00 */
[----:B0-----:R-:W4:Y:S01]  /*55960*/  LDL.LU.64 R12, [R1+0x3438] ;  /* 0x00343800010c7983 */ /* 0x001f220000300a00 */
[----:B--2---:R-:W-:Y:S02]  /*55970*/  STL.64 [R1+0x33f0], R10 ;  /* 0x0033f00a01007387 */ /* 0x004fe40000100a00 */
[----:B------:R0:W-:Y:S02]  /*55980*/  STL.64 [R1+0x33e8], R8 ;  /* 0x0033e80801007387 */ /* 0x0001e40000100a00 */
[----:B0-----:R-:W4:Y:S01]  /*55990*/  LDL.LU R8, [R1+0x340] ;  /* 0x0003400001087983 */ /* 0x001f220000300800 */
[----:B------:R-:W4:Y:S02]  /*559a0*/  LDL.LU R9, [R1+0x344] ;  /* 0x0003440001097983 */ /* 0x000f240000300800 */
[----:B------:R-:W4:Y:S02]  /*559b0*/  LDL.LU R10, [R1+0x348] ;  /* 0x00034800010a7983 */ /* 0x000f240000300800 */
[----:B------:R-:W4:Y:S02]  /*559c0*/  LDL.LU R11, [R1+0x34c] ;  /* 0x00034c00010b7983 */ /* 0x000f240000300800 */
[C---:B----4-:R-:W-:Y:S11]  /*559d0*/  HMMA.16816.F32.BF16 R8, R16.reuse, R12, R8 ;  /* 0x0000000c1008723c */ /* 0x050ff60000041808 */
[----:B------:R-:W-:Y:S11]  /*559e0*/  @!UPT UIADD3 URZ, URZ, URZ, URZ ;  /* 0x0000003f3f3ff290 */ /* 0x000ff6000fffe03f */
[----:B------:R-:W-:Y:S01]  /*559f0*/  @!UPT UIADD3 URZ, URZ, URZ, URZ ;  /* 0x0000003f3f3ff290 */ /* 0x000fe2000fffe03f */
[----:B------:R0:W-:Y:S01]  /*55a00*/  STL.64 [R1+0x3a0], R8 ;  /* 0x0003a00801007387 */ /* 0x0001e20000100a00 */
[----:B------:R1:W-:Y:S02]  /*55a10*/  STL.64 [R1+0x3a8], R10 ;  /* 0x0003a80a01007387 */ /* 0x0003e40000100a00 */
[----:B------:R-:W2:Y:S01]  /*55a20*/  LDL.LU.64 R14, [R1+0x3430] ;  /* 0x00343000010e7983 */ /* 0x000ea20000300a00 */
[----:B0-----:R-:W-:Y:S01]  /*55a30*/  MOV R9, R13 ;  /* 0x0000000d00097202 */ /* 0x001fe20000000f00 */
[----:B-1----:R-:W-:Y:S02]  /*55a40*/  IMAD.MOV.U32 R10, RZ, RZ, R12 ;  /* 0x000000ffff0a7224 */ /* 0x002fe400078e000c */
[----:B------:R-:W2:Y:S03]  /*55a50*/  LDL.LU.64 R12, [R1+0x3428] ;  /* 0x00342800010c7983 */ /* 0x000ea60000300a00 */
[----:B------:R-:W-:Y:S02]  /*55a60*/  STL [R1+0x341c], R10 ;  /* 0x00341c0a01007387 */ /* 0x000fe40000100800 */
[----:B------:R3:W-:Y:S02]  /*55a70*/  STL [R1+0x3418], R9 ;  /* 0x0034180901007387 */ /* 0x0007e40000100800 */
[----:B------:R-:W2:Y:S01]  /*55a80*/  LDL.64 R20, [R1+0x40] ;  /* 0x0000400001147983 */ /* 0x000ea20000100a00 */
[----:B---3--:R-:W-:Y:S01]  /*55a90*/  HMMA.16816.F32.BF16 R8, R16, R4, R24 ;  /* 0x000000041008723c */ /* 0x008fe20000041818 */
[----:B------:R-:W3:Y:S11]  /*55aa0*/  LDL.LU R24, [R1+0x300] ;  /* 0x0003000001187983 */ /* 0x000ef60000300800 */
[----:B------:R-:W-:Y:S11]  /*55ab0*/  @!UPT UIADD3 URZ, URZ, URZ, URZ ;  /* 0x0000003f3f3ff290 */ /* 0x000ff6000fffe03f */
[----:B------:R0:W-:Y:S01]  /*55ac0*/  STL.64 [R1+0x360], R8 ;  /* 0x0003600801007387 */ /* 0x0001e20000100a00 */
[----:B------:R1:W-:Y:S02]  /*55ad0*/  STL.64 [R1+0x368], R10 ;  /* 0x0003680a01007387 */ /* 0x0003e40000100a00 */
[----:B------:R-:W3:Y:S02]  /*55ae0*/  LDL.LU R25, [R1+0x304] ;  /* 0x0003040001197983 */ /* 0x000ee40000300800 */
[----:B------:R-:W4:Y:S01]  /*55af0*/  LDL.LU R26, [R1+0x308] ;  /* 0x00030800011a7983 */ /* 0x000f220000300800 */
[----:B------:R-:W4:Y:S04]  /*55b00*/  LDL.LU R27, [R1+0x30c] ;  /* 0x00030c00011b7983 */ /* 0x000f280000300800 */
[----:B0-----:R-:W2:Y:S01]  /*55b10*/  LDL.LU R8, [R1+0x310] ;  /* 0x0003100001087983 */ /* 0x001ea20000300800 */
[----:B------:R-:W2:Y:S02]  /*55b20*/  LDL.LU R9, [R1+0x314] ;  /* 0x0003140001097983 */ /* 0x000ea40000300800 */
[----:B-1----:R-:W2:Y:S02]  /*55b30*/  LDL.LU R10, [R1+0x318] ;  /* 0x00031800010a7983 */ /* 0x002ea40000300800 */
[----:B------:R-:W2:Y:S01]  /*55b40*/  LDL.LU R11, [R1+0x31c] ;  /* 0x00031c00010b7983 */ /* 0x000ea20000300800 */
[----:B----4-:R-:W-:Y:S01]  /*55b50*/  STL.64 [R1+0x3410], R26 ;  /* 0x0034101a01007387 */ /* 0x010fe20000100a00 */
[----:B---3--:R0:W-:Y:S03]  /*55b60*/  STL.64 [R1+0x3408], R24 ;  /* 0x0034081801007387 */ /* 0x0081e60000100a00 */
[----:B0-----:R-:W3:Y:S01]  /*55b70*/  LDL.64 R24, [R1+0x20] ;  /* 0x0000200001187983 */ /* 0x001ee20000100a00 */
[----:B------:R0:W-:Y:S03]  /*55b80*/  STL.64 [R1+0x33c8], R4 ;  /* 0x0033c80401007387 */ /* 0x0001e60000100a00 */
[----:B0-----:R-:W2:Y:S01]  /*55b90*/  LDL.LU R4, [R1+0x320] ;  /* 0x0003200001047983 */ /* 0x001ea20000300800 */
[----:B------:R-:W2:Y:S02]  /*55ba0*/  LDL.LU R5, [R1+0x324] ;  /* 0x0003240001057983 */ /* 0x000ea40000300800 */
[----:B------:R-:W2:Y:S02]  /*55bb0*/  LDL.LU R6, [R1+0x328] ;  /* 0x0003280001067983 */ /* 0x000ea40000300800 */
[----:B------:R-:W2:Y:S01]  /*55bc0*/  LDL.LU R7, [R1+0x32c] ;  /* 0x00032c0001077983 */ /* 0x000ea20000300800 */
[----:B------:R-:W4:Y:S01]  /*55bd0*/  LDL.LU R16, [R1+0x4c0] ;  /* 0x0004c00001107983 */ /* 0x000f220000300800 */
[----:B------:R-:W4:Y:S02]  /*55be0*/  LDL.LU R17, [R1+0x4c4] ;  /* 0x0004c40001117983 */ /* 0x000f240000300800 */
[----:B------:R-:W2:Y:S01]  /*55bf0*/  LDL.LU R18, [R1+0x4c8] ;  /* 0x0004c80001127983 */ /* 0x000ea20000300800 */
[----:B------:R-:W-:-:S02]  /*55c00*/  MOV R19, R0 ;  /* 0x0000000000137202 */ /* 0x000fc40000000f00 */
[----:B------:R-:W3:Y:S04]  /*55c10*/  LDL.LU R0, [R1+0x3424] ;  /* 0x0034240001007983 */ /* 0x000ee80000300800 */
[----:B--2---:R-:W-:Y:S01]  /*55c20*/  STL.64 [R1+0x3350], R18 ;  /* 0x0033501201007387 */ /* 0x004fe20000100a00 */
[----:B----4-:R0:W-:Y:S03]  /*55c30*/  STL.64 [R1+0x3348], R16 ;  /* 0x0033481001007387 */ /* 0x0101e60000100a00 */
[----:B0-----:R-:W2:Y:S01]  /*55c40*/  LDL.LU R16, [R1+0x4a0] ;  /* 0x0004a00001107983 */ /* 0x001ea20000300800 */
[----:B------:R-:W2:Y:S02]  /*55c50*/  LDL.LU R17, [R1+0x4a4] ;  /* 0x0004a40001117983 */ /* 0x000ea40000300800 */
[----:B------:R-:W4:Y:S02]  /*55c60*/  LDL.LU R18, [R1+0x4a8] ;  /* 0x0004a80001127983 */ /* 0x000f240000300800 */
[----:B------:R-:W4:Y:S01]  /*55c70*/  LDL.LU R19, [R1+0x4ac] ;  /* 0x0004ac0001137983 */ /* 0x000f220000300800 */
[C---:B------:R-:W-:Y:S08]  /*55c80*/  HMMA.16816.F32.BF16 R4, R12.reuse, R20, R4 ;  /* 0x000000140c04723c */ /* 0x040ff00000041804 */
[----:B---3--:R-:W-:Y:S01]  /*55c90*/  HMMA.16816.F32.BF16 R8, R12, R24, R8 ;  /* 0x000000180c08723c */ /* 0x008fe20000041808 */
[----:B----4-:R-:W-:Y:S01]  /*55ca0*/  STL.64 [R1+0x3360], R18 ;  /* 0x0033601201007387 */ /* 0x010fe20000100a00 */
[----:B--2---:R0:W-:Y:S03]  /*55cb0*/  STL.64 [R1+0x3358], R16 ;  /* 0x0033581001007387 */ /* 0x0041e60000100a00 */
[----:B0-----:R-:W2:Y:S01]  /*55cc0*/  LDL.LU R16, [R1+0x230] ;  /* 0x0002300001107983 */ /* 0x001ea20000300800 */
[----:B------:R-:W2:Y:S02]  /*55cd0*/  LDL.LU R17, [R1+0x234] ;  /* 0x0002340001117983 */ /* 0x000ea40000300800 */
[----:B------:R-:W3:Y:S02]  /*55ce0*/  LDL.LU R18, [R1+0x238] ;  /* 0x0002380001127983 */ /* 0x000ee40000300800 */
[----:B------:R-:W-:-:S02]  /*55cf0*/  IMAD.MOV.U32 R19, RZ, RZ, R0 ;  /* 0x000000ffff137224 */ /* 0x000fc400078e0000 */
[----:B------:R-:W4:Y:S04]  /*55d00*/  LDL.LU R0, [R1+0x3420] ;  /* 0x0034200001007983 */ /* 0x000f280000300800 */
[----:B---3--:R-:W-:Y:S01]  /*55d10*/  STL.64 [R1+0x3370], R18 ;  /* 0x0033701201007387 */ /* 0x008fe20000100a00 */
[----:B--2---:R0:W-:Y:S02]  /*55d20*/  STL.64 [R1+0x3368], R16 ;  /* 0x0033681001007387 */ /* 0x0041e40000100a00 */
[----:B------:R-:W-:Y:S02]  /*55d30*/  STL.64 [R1+0x350], R4 ;  /* 0x0003500401007387 */ /* 0x000fe40000100a00 */
[----:B------:R1:W-:Y:S01]  /*55d40*/  STL.64 [R1+0x358], R6 ;  /* 0x0003580601007387 */ /* 0x0003e20000100a00 */
[----:B----4-:R-:W-:-:S02]  /*55d50*/  MOV R23, R0 ;  /* 0x0000000000177202 */ /* 0x010fc40000000f00 */
[----:B0-----:R-:W-:Y:S01]  /*55d60*/  MOV R17, R3 ;  /* 0x0000000300117202 */ /* 0x001fe20000000f00 */
[----:B------:R-:W-:Y:S02]  /*55d70*/  MOV R3, R21 ;  /* 0x0000001500037202 */ /* 0x000fe40000000f00 */
[----:B-1----:R-:W-:Y:S01]  /*55d80*/  IMAD.MOV.U32 R6, RZ, RZ, R20 ;  /* 0x000000ffff067224 */ /* 0x002fe200078e0014 */
[----:B------:R-:W-:Y:S01]  /*55d90*/  MOV R16, R22 ;  /* 0x0000001600107202 */ /* 0x000fe20000000f00 */
[----:B------:R-:W2:Y:S01]  /*55da0*/  LDL.LU R20, [R1+0x2f0] ;  /* 0x0002f00001147983 */ /* 0x000ea20000300800 */
[----:B------:R-:W2:Y:S02]  /*55db0*/  LDL.LU R21, [R1+0x2f4] ;  /* 0x0002f40001157983 */ /* 0x000ea40000300800 */
[----:B------:R-:W2:Y:S02]  /*55dc0*/  LDL.LU R22, [R1+0x2f8] ;  /* 0x0002f80001167983 */ /* 0x000ea40000300800 */
[----:B------:R-:W3:Y:S01]  /*55dd0*/  LDL R0, [R1+0x1558] ;  /* 0x0015580001007983 */ /* 0x000ee20000100800 */
[----:B------:R-:W-:Y:S01]  /*55de0*/  STL.64 [R1+0x340], R8 ;  /* 0x0003400801007387 */ /* 0x000fe20000100a00 */
[----:B------:R0:W-:Y:S01]  /*55df0*/  STL.64 [R1+0x348], R10 ;  /* 0x0003480a01007387 */ /* 0x0001e20000100a00 */
[----:B------:R-:W-:-:S02]  /*55e00*/  MOV R7, R25 ;  /* 0x0000001900077202 */ /* 0x000fc40000000f00 */
[----:B0-----:R-:W4:Y:S01]  /*55e10*/  LDL.LU R10, [R1+0x341c] ;  /* 0x00341c00010a7983 */ /* 0x001f220000300800 */
[----:B------:R-:W2:Y:S02]  /*55e20*/  LDL.LU R9, [R1+0x3418] ;  /* 0x0034180001097983 */ /* 0x000ea40000300800 */
[----:B------:R-:W-:Y:S02]  /*55e30*/  IMAD.MOV.U32 R8, RZ, RZ, R24 ;  /* 0x000000ffff087224 */ /* 0x000fe400078e0018 */
[----:B------:R-:W2:Y:S01]  /*55e40*/  LDL.LU.64 R26, [R1+0x3410] ;  /* 0x00341000011a7983 */ /* 0x000ea20000300a00 */
[----:B------:R-:W2:Y:S02]  /*55e50*/  LDL.LU.64 R24, [R1+0x3408] ;  /* 0x0034080001187983 */ /* 0x000ea40000300a00 */
[----:B--2---:R-:W-:Y:S01]  /*55e60*/  HMMA.16816.F32.BF16 R24, R12, R16, R24 ;  /* 0x000000100c18723c */ /* 0x004fe20000041818 */
[----:B----4-:R-:W-:Y:S01]  /*55e70*/  MOV R4, R10 ;  /* 0x0000000a00047202 */ /* 0x010fe20000000f00 */
[----:B------:R-:W-:Y:S11]  /*55e80*/  IMAD.MOV.U32 R5, RZ, RZ, R9 ;  /* 0x000000ffff057224 */ /* 0x000ff600078e0009 */
[----:B------:R-:W-:Y:S10]  /*55e90*/  @!UPT UIADD3 URZ, URZ, URZ, URZ ;  /* 0x0000003f3f3ff290 */ /* 0x000ff4000fffe03f */
[----:B------:R0:W-:Y:S01]  /*55ea0*/  STL.64 [R1+0x330], R24 ;  /* 0x0003301801007387 */ /* 0x0001e20000100a00 */
[----:B------:R-:W-:Y:S03]  /*55eb0*/  STL.64 [R1+0x338], R26 ;  /* 0x0003381a01007387 */ /* 0x000fe60000100a00 */
[----:B0-----:R-:W2:Y:S01]  /*55ec0*/  LDL.LU.64 R24, [R1+0x3400] ;  /* 0x0034000001187983 */ /* 0x001ea20000300a00 */
[----:B------:R-:W-:Y:S02]  /*55ed0*/  STL.64 [R1+0x33e0], R4 ;  /* 0x0033e00401007387 */ /* 0x000fe40000100a00 */
[----:B------:R0:W-:Y:S02]  /*55ee0*/  STL.64 [R1+0x3380], R16 ;  /* 0x0033801001007387 */ /* 0x0001e40000100a00 */
[----:B0-----:R-:W-:Y:S02]  /*55ef0*/  MOV R16, R8 ;  /* 0x0000000800107202 */ /* 0x001fe40000000f00 */
[----:B------:R-:W-:-:S05]  /*55f00*/  MOV R17, R7 ;  /* 0x0000000700117202 */ /* 0x000fca0000000f00 */
[----:B------:R0:W-:Y:S01]  /*55f10*/  STL.64 [R1+0x3398], R16 ;  /* 0x0033981001007387 */ /* 0x0001e20000100a00 */
[----:B------:R-:W4:Y:S02]  /*55f20*/  LDL.LU R8, [R1+0x2a0] ;  /* 0x0002a00001087983 */ /* 0x000f240000300800 */
[----:B------:R-:W4:Y:S02]  /*55f30*/  LDL.LU R9, [R1+0x2a4] ;  /* 0x0002a40001097983 */ /* 0x000f240000300800 */
[----:B------:R-:W4:Y:S01]  /*55f40*/  LDL.LU R10, [R1+0x2a8] ;  /* 0x0002a800010a7983 */ /* 0x000f220000300800 */
[----:B------:R-:W4:Y:S01]  /*55f50*/  LDL.LU R11, [R1+0x2ac] ;  /* 0x0002ac00010b7983 */ /* 0x000f220000300800 */
[----:B------:R-:W3:Y:S02]  /*55f60*/  LDL.LU R4, [R1+0x290] ;  /* 0x0002900001047983 */ /* 0x000ee40000300800 */
[----:B------:R-:W3:Y:S02]  /*55f70*/  LDL.LU R5, [R1+0x294] ;  /* 0x0002940001057983 */ /* 0x000ee40000300800 */
[----:B0-----:R-:W-:Y:S01]  /*55f80*/  IMAD.MOV.U32 R16, RZ, RZ, R6 ;  /* 0x000000ffff107224 */ /* 0x001fe200078e0006 */
[----:B------:R-:W-:Y:S01]  /*55f90*/  MOV R17, R3 ;  /* 0x0000000300117202 */ /* 0x000fe20000000f00 */
[----:B------:R-:W3:Y:S01]  /*55fa0*/  LDL.LU R6, [R1+0x298] ;  /* 0x0002980001067983 */ /* 0x000ee20000300800 */
[----:B------:R-:W3:Y:S03]  /*55fb0*/  LDL.LU R7, [R1+0x29c] ;  /* 0x00029c0001077983 */ /* 0x000ee60000300800 */
[----:B------:R0:W-:Y:S04]  /*55fc0*/  STL.64 [R1+0x33c0], R16 ;  /* 0x0033c01001007387 */ /* 0x0001e80000100a00 */
[----:B0-----:R-:W3:Y:S01]  /*55fd0*/  LDL.LU R16, [R1+0x270] ;  /* 0x0002700001107983 */ /* 0x001ee20000300800 */
[----:B------:R-:W3:Y:S02]  /*55fe0*/  LDL.LU R17, [R1+0x274] ;  /* 0x0002740001117983 */ /* 0x000ee40000300800 */
[----:B------:R-:W3:Y:S02]  /*55ff0*/  LDL.LU R18, [R1+0x278] ;  /* 0x0002780001127983 */ /* 0x000ee40000300800 */
[----:B------:R-:W3:Y:S01]  /*56000*/  LDL.LU R19, [R1+0x27c] ;  /* 0x00027c0001137983 */ /* 0x000ee20000300800 */
[C---:B--2---:R-:W-:Y:S01]  /*56010*/  HMMA.16816.F32.BF16 R20, R12.reuse, R24, R20 ;  /* 0x000000180c14723c */ /* 0x044fe20000041814 */
[----:B---3--:R-:W-:Y:S01]  /*56020*/  STL.64 [R1+0x33d8], R18 ;  /* 0x0033d81201007387 */ /* 0x008fe20000100a00 */
[----:B------:R0:W-:Y:S03]  /*56030*/  STL.64 [R1+0x33d0], R16 ;  /* 0x0033d01001007387 */ /* 0x0001e60000100a00 */
[----:B0-----:R-:W2:Y:S01]  /*56040*/  LDL.LU R16, [R1+0x280] ;  /* 0x0002800001107983 */ /* 0x001ea20000300800 */
[----:B------:R-:W2:Y:S02]  /*56050*/  LDL.LU R17, [R1+0x284] ;  /* 0x0002840001117983 */ /* 0x000ea40000300800 */
[----:B------:R-:W2:Y:S02]  /*56060*/  LDL.LU R18, [R1+0x288] ;  /* 0x0002880001127983 */ /* 0x000ea40000300800 */
[----:B------:R-:W2:Y:S11]  /*56070*/  LDL.LU R19, [R1+0x28c] ;  /* 0x00028c0001137983 */ /* 0x000eb60000300800 */
[----:B------:R-:W-:Y:S02]  /*56080*/  @!UPT UIADD3 URZ, URZ, URZ, URZ ;  /* 0x0000003f3f3ff290 */ /* 0x000fe4000fffe03f */
[----:B------:R0:W-:Y:S01]  /*56090*/  STL.64 [R1+0x320], R20 ;  /* 0x0003201401007387 */ /* 0x0001e20000100a00 */
[----:B------:R-:W-:Y:S03]  /*560a0*/  STL.64 [R1+0x328], R22 ;  /* 0x0003281601007387 */ /* 0x000fe60000100a00 */
[----:B0-----:R-:W4:Y:S01]  /*560b0*/  LDL.LU.64 R20, [R1+0x33f8] ;  /* 0x0033f80001147983 */ /* 0x001f220000300a00 */
        /* <DEDUP_REMOVED lines=22> */
[----:B------:R-:W4:Y:S02]  /*56220*/  LDL.LU.64 R8, [R1+0x33e8] ;  /* 0x0033e80001087983 */ /* 0x000f240000300a00 */
        /* <DEDUP_REMOVED lines=10> */
[----:B------:R0:W-:Y:S01]  /*562d0*/  STL.64 [R1+0x2f0], R4 ;  /* 0x0002f00401007387 */ /* 0x0001e20000100a00 */
[----:B------:R1:W-:Y:S03]  /*562e0*/  STL.64 [R1+0x2f8], R6 ;  /* 0x0002f80601007387 */ /* 0x0003e60000100a00 */
[----:B0-----:R-:W4:Y:S02]  /*562f0*/  LDL.LU.64 R4, [R1+0x33c8] ;  /* 0x0033c80001047983 */ /* 0x001f240000300a00 */
[----:B----4-:R-:W-:Y:S02]  /*56300*/  HMMA.16816.F32.BF16 R12, R12, R4, R16 ;  /* 0x000000040c0c723c */ /* 0x010fe40000041810 */
[----:B------:R-:W2:Y:S01]  /*56310*/  LDL.LU.64 R16, [R1+0x33c0] ;  /* 0x0033c00001107983 */ /* 0x000ea20000300a00 */
[----:B-1----:R-:W2:Y:S02]  /*56320*/  LDL.LU.64 R6, [R1+0x33b8] ;  /* 0x0033b80001067983 */ /* 0x002ea40000300a00 */
[----:B------:R-:W2:Y:S11]  /*56330*/  LDL.LU.64 R4, [R1+0x33b0] ;  /* 0x0033b00001047983 */ /* 0x000eb60000300a00 */
[----:B------:R-:W-:Y:S07]  /*56340*/  @!UPT UIADD3 URZ, URZ, URZ, URZ ;  /* 0x0000003f3f3ff290 */ /* 0x000fee000fffe03f */
[----:B------:R0:W-:Y:S01]  /*56350*/  STL.64 [R1+0x2a0], R12 ;  /* 0x0002a00c01007387 */ /* 0x0001e20000100a00 */
[----:B------:R-:W-:Y:S03]  /*56360*/  STL.64 [R1+0x2a8], R14 ;  /* 0x0002a80e01007387 */ /* 0x000fe60000100a00 */
[----:B0-----:R-:W4:Y:S01]  /*56370*/  LDL.LU.64 R12, [R1+0x60] ;  /* 0x00006000010c7983 */ /* 0x001f220000300a00 */
[C---:B--2---:R-:W-:Y:S03]  /*56380*/  HMMA.16816.F32.BF16 R16, R4.reuse, R16, R24 ;  /* 0x000000100410723c */ /* 0x044fe60000041818 */
[----:B------:R-:W2:Y:S01]  /*56390*/  LDL.LU.64 R26, [R1+0x33a8] ;  /* 0x0033a800011a7983 */ /* 0x000ea20000300a00 */
[----:B------:R-:W2:Y:S11]  /*563a0*/  LDL.LU.64 R24, [R1+0x33a0] ;  /* 0x0033a00001187983 */ /* 0x000eb60000300a00 */
[----:B------:R-:W-:Y:S08]  /*563b0*/  @!UPT UIADD3 URZ, URZ, URZ, URZ ;  /* 0x0000003f3f3ff290 */ /* 0x000ff0000fffe03f */
        /* <DEDUP_REMOVED lines=22> */
[----:B------:R-:W-:Y:S02]  /*56520*/  STL.64 [R1+0x268], R26 ;  /* 0x0002681a01007387 */ /* 0x000fe40000100a00 */
[----:B------:R-:W0:Y:S02]  /*56530*/  LDSM.16.M88.4 R24, [R2+0x26000] ;  /* 0x026000000218783b */ /* 0x000e240000000200 */
[----:B0-----:R-:W-:Y:S02]  /*56540*/  STL.64 [R1+0x3330], R26 ;  /* 0x0033301a01007387 */ /* 0x001fe40000100a00 */
[----:B------:R0:W-:Y:S02]  /*56550*/  STL.64 [R1+0x3328], R24 ;  /* 0x0033281801007387 */ /* 0x0001e40000100a00 */
[----:B0-----:R-:W4:Y:S01]  /*56560*/  LDL.LU R24, [R1+0x4f0] ;  /* 0x0004f00001187983 */ /* 0x001f220000300800 */
[----:B------:R-:W4:Y:S02]  /*56570*/  LDL.LU R25, [R1+0x4f4] ;  /* 0x0004f40001197983 */ /* 0x000f240000300800 */
[----:B------:R-:W4:Y:S02]  /*56580*/  LDL.LU R26, [R1+0x4f8] ;  /* 0x0004f800011a7983 */ /* 0x000f240000300800 */
[----:B------:R-:W4:Y:S01]  /*56590*/  LDL.LU R27, [R1+0x4fc] ;  /* 0x0004fc00011b7983 */ /* 0x000f220000300800 */
[C---:B--2---:R-:W-:Y:S01]  /*565a0*/  HMMA.16816.F32.BF16 R20, R4.reuse, R20, R16 ;  /* 0x000000140414723c */ /* 0x044fe20000041810 */
[----:B------:R-:W2:Y:S01]  /*565b0*/  LDL.LU.64 R18, [R1+0x3350] ;  /* 0x0033500001127983 */ /* 0x000ea20000300a00 */
[----:B------:R-:W2:Y:S11]  /*565c0*/  LDL.LU.64 R16, [R1+0x3348] ;  /* 0x0033480001107983 */ /* 0x000eb60000300a00 */
[----:B------:R-:W-:Y:S10]  /*565d0*/  @!UPT UIADD3 URZ, URZ, URZ, URZ ;  /* 0x0000003f3f3ff290 */ /* 0x000ff4000fffe03f */
[----:B------:R-:W-:Y:S01]  /*565e0*/  STL.64 [R1+0x250], R20 ;  /* 0x0002501401007387 */ /* 0x000fe20000100a00 */
[----:B------:R-:W-:Y:S02]  /*565f0*/  STL.64 [R1+0x258], R22 ;  /* 0x0002581601007387 */ /* 0x000fe40000100a00 */
[----:B------:R0:W1:Y:S02]  /*56600*/  LDSM.16.M88.4 R20, [R2+0x27000] ;  /* 0x027000000214783b */ /* 0x0000640000000200 */
[----:B0-----:R-:W4:Y:S04]  /*56610*/  LDL.LU R2, [R1+0x3340] ;  /* 0x0033400001027983 */ /* 0x001f280000300800 */
[----:B-1----:R-:W-:Y:S01]  /*56620*/  STL [R1+0x32b0], R20 ;  /* 0x0032b01401007387 */ /* 0x002fe20000100800 */
[----:B------:R-:W-:Y:S02]  /*56630*/  STL [R1+0x329c], R21 ;  /* 0x00329c1501007387 */ /* 0x000fe40000100800 */
[----:B------:R-:W-:Y:S02]  /*56640*/  STL [R1+0x3298], R22 ;  /* 0x0032981601007387 */ /* 0x000fe40000100800 */
[----:B------:R-:W-:Y:S01]  /*56650*/  STL [R1+0x3294], R23 ;  /* 0x0032941701007387 */ /* 0x000fe20000100800 */
[----:B---3--:R-:W-:Y:S01]  /*56660*/  STL.64 [R1+0x32c8], R10 ;  /* 0x0032c80a01007387 */ /* 0x008fe20000100a00 */
[----:B------:R4:W-:Y:S01]  /*56670*/  STL.64 [R1+0x32c0], R8 ;  /* 0x0032c00801007387 */ /* 0x0009e20000100a00 */
[C---:B--2---:R-:W-:Y:S08]  /*56680*/  HMMA.16816.F32.BF16 R16, R4.reuse, R8, R16 ;  /* 0x000000080410723c */ /* 0x044ff00000041810 */
[----:B----4-:R-:W-:Y:S11]  /*56690*/  HMMA.16816.F32.BF16 R8, R4, R12, R24 ;  /* 0x0000000c0408723c */ /* 0x010ff60000041818 */
[----:B------:R-:W-:Y:S04]  /*566a0*/  @!UPT UIADD3 URZ, URZ, URZ, URZ ;  /* 0x0000003f3f3ff290 */ /* 0x000fe8000fffe03f */
[----:B------:R-:W-:Y:S01]  /*566b0*/  STL.64 [R1+0x240], R16 ;  /* 0x0002401001007387 */ /* 0x000fe20000100a00 */
[----:B------:R-:W-:Y:S02]  /*566c0*/  STL.64 [R1+0x248], R18 ;  /* 0x0002481201007387 */ /* 0x000fe40000100a00 */
[----:B------:R-:W0:Y:S02]  /*566d0*/  LDSM.16.M88.4 R16, [R0+0x20000] ;  /* 0x020000000010783b */ /* 0x000e240000000200 */
[----:B0-----:R-:W-:Y:S02]  /*566e0*/  STL.64 [R1+0x3200], R18 ;  /* 0x0032001201007387 */ /* 0x001fe40000100a00 */
[----:B------:R0:W-:Y:S02]  /*566f0*/  STL.64 [R1+0x31f8], R16 ;  /* 0x0031f81001007387 */ /* 0x0001e40000100a00 */
[----:B------:R-:W-:Y:S02]  /*56700*/  STL.64 [R1+0x230], R8 ;  /* 0x0002300801007387 */ /* 0x000fe40000100a00 */
[----:B------:R-:W-:Y:S01]  /*56710*/  STL.64 [R1+0x238], R10 ;  /* 0x0002380a01007387 */ /* 0x000fe20000100a00 */
        /* <DEDUP_REMOVED lines=12> */
[----:B0-----:R-:W2:Y:S04]  /*567e0*/  LDL.LU.64 R16, [R1] ;  /* 0x0000000001107983 */ /* 0x001ea80000300a00 */
[----:B--2---:R0:W-:Y:S04]  /*567f0*/  STL.64 [R1+0x32f8], R16 ;  /* 0x0032f81001007387 */ /* 0x0041e80000100a00 */
[----:B0-----:R-:W2:Y:S01]  /*56800*/  LDL.LU R16, [R1+0x5a0] ;  /* 0x0005a00001107983 */ /* 0x001ea20000300800 */
[----:B------:R-:W2:Y:S02]  /*56810*/  LDL.LU R17, [R1+0x5a4] ;  /* 0x0005a40001117983 */ /* 0x000ea40000300800 */
[----:B------:R-:W3:Y:S02]  /*56820*/  LDL.LU R18, [R1+0x5a8] ;  /* 0x0005a80001127983 */ /* 0x000ee40000300800 */
[----:B------:R-:W3:Y:S01]  /*56830*/  LDL.LU R19, [R1+0x5ac] ;  /* 0x0005ac0001137983 */ /* 0x000ee20000300800 */
[----:B------:R-:W4:Y:S01]  /*56840*/  LDL.LU.64 R24, [R1+0x70] ;  /* 0x0000700001187983 */ /* 0x000f220000300a00 */
[----:B------:R-:W2:Y:S03]  /*56850*/  LDL.LU.64 R20, [R1+0x40] ;  /* 0x0000400001147983 */ /* 0x000ea60000300a00 */
[----:B--2---:R0:W-:Y:S04]  /*56860*/  STL.64 [R1+0x3338], R20 ;  /* 0x0033381401007387 */ /* 0x0041e80000100a00 */
[----:B0-----:R-:W4:Y:S01]  /*56870*/  LDL.LU R20, [R1+0x4e0] ;  /* 0x0004e00001147983 */ /* 0x001f220000300800 */
[----:B------:R-:W4:Y:S02]  /*56880*/  LDL.LU R21, [R1+0x4e4] ;  /* 0x0004e40001157983 */ /* 0x000f240000300800 */
[----:B------:R-:W4:Y:S02]  /*56890*/  LDL.LU R22, [R1+0x4e8] ;  /* 0x0004e80001167983 */ /* 0x000f240000300800 */
[----:B------:R-:W4:Y:S01]  /*568a0*/  LDL.LU R23, [R1+0x4ec] ;  /* 0x0004ec0001177983 */ /* 0x000f220000300800 */
[----:B---3--:R-:W-:Y:S01]  /*568b0*/  STL.64 [R1+0x3308], R18 ;  /* 0x0033081201007387 */ /* 0x008fe20000100a00 */
[----:B------:R0:W-:Y:S03]  /*568c0*/  STL.64 [R1+0x3300], R16 ;  /* 0x0033001001007387 */ /* 0x0001e60000100a00 */
[----:B0-----:R-:W2:Y:S04]  /*568d0*/  LDL.LU.64 R16, [R1+0x20] ;  /* 0x0000200001107983 */ /* 0x001ea80000300a00 */
[----:B--2---:R0:W-:Y:S04]  /*568e0*/  STL.64 [R1+0x3320], R16 ;  /* 0x0033201001007387 */ /* 0x0041e80000100a00 */
[----:B0-----:R-:W2:Y:S01]  /*568f0*/  LDL.LU R16, [R1+0x5c0] ;  /* 0x0005c00001107983 */ /* 0x001ea20000300800 */
[----:B------:R-:W2:Y:S02]  /*56900*/  LDL.LU R17, [R1+0x5c4] ;  /* 0x0005c40001117983 */ /* 0x000ea40000300800 */
[----:B------:R-:W2:Y:S02]  /*56910*/  LDL.LU R18, [R1+0x5c8] ;  /* 0x0005c80001127983 */ /* 0x000ea40000300800 */
[----:B------:R-:W2:Y:S01]  /*56920*/  LDL.LU R19, [R1+0x5cc] ;  /* 0x0005cc0001137983 */ /* 0x000ea20000300800 */
[----:B------:R-:W3:Y:S01]  /*56930*/  LDL.LU.64 R8, [R1+0x30] ;  /* 0x0000300001087983 */ /* 0x000ee20000300a00 */
[----:B------:R-:W-:Y:S01]  /*56940*/  MOV R26, R12 ;  /* 0x0000000c001a7202 */ /* 0x000fe20000000f00 */
[----:B------:R-:W-:-:S02]  /*56950*/  IMAD.MOV.U32 R3, RZ, RZ, R13 ;  /* 0x000000ffff037224 */ /* 0x000fc400078e000d */
[----:B------:R-:W0:Y:S04]  /*56960*/  LDSM.16.M88.4 R12, [R0+0x21000] ;  /* 0x02100000000c783b */ /* 0x000e280000000200 */
[----:B---3--:R1:W-:Y:S04]  /*56970*/  STL.64 [R1+0x32f0], R8 ;  /* 0x0032f00801007387 */ /* 0x0083e80000100a00 */
[----:B-1----:R-:W3:Y:S01]  /*56980*/  LDL.LU R8, [R1+0x590] ;  /* 0x0005900001087983 */ /* 0x002ee20000300800 */
[----:B------:R-:W3:Y:S02]  /*56990*/  LDL.LU R9, [R1+0x594] ;  /* 0x0005940001097983 */ /* 0x000ee40000300800 */
[----:B------:R-:W2:Y:S02]  /*569a0*/  LDL.LU R10, [R1+0x598] ;  /* 0x00059800010a7983 */ /* 0x000ea40000300800 */
[----:B------:R-:W2:Y:S01]  /*569b0*/  LDL.LU R11, [R1+0x59c] ;  /* 0x00059c00010b7983 */ /* 0x000ea20000300800 */
[----:B----4-:R-:W-:Y:S01]  /*569c0*/  HMMA.16816.F32.BF16 R4, R4, R24, R20 ;  /* 0x000000180404723c */ /* 0x010fe20000041814 */
[----:B--2---:R-:W-:Y:S01]  /*569d0*/  STL.64 [R1+0x3318], R10 ;  /* 0x0033180a01007387 */ /* 0x004fe20000100a00 */
[----:B---3--:R1:W-:Y:S03]  /*569e0*/  STL.64 [R1+0x3310], R8 ;  /* 0x0033100801007387 */ /* 0x0083e60000100a00 */
[----:B-1----:R-:W2:Y:S01]  /*569f0*/  LDL.LU R8, [R1+0x5b0] ;  /* 0x0005b00001087983 */ /* 0x002ea20000300800 */
[----:B------:R-:W2:Y:S02]  /*56a00*/  LDL.LU R9, [R1+0x5b4] ;  /* 0x0005b40001097983 */ /* 0x000ea40000300800 */
[----:B------:R-:W2:Y:S02]  /*56a10*/  LDL.LU R10, [R1+0x5b8] ;  /* 0x0005b800010a7983 */ /* 0x000ea40000300800 */
[----:B------:R-:W2:Y:S01]  /*56a20*/  LDL.LU R11, [R1+0x5bc] ;  /* 0x0005bc00010b7983 */ /* 0x000ea20000300800 */
[----:B0-----:R-:W-:Y:S01]  /*56a30*/  STL.64 [R1+0x3190], R14 ;  /* 0x0031900e01007387 */ /* 0x001fe20000100a00 */
[----:B------:R0:W-:Y:S02]  /*56a40*/  STL.64 [R1+0x3188], R12 ;  /* 0x0031880c01007387 */ /* 0x0001e40000100a00 */
[----:B0-----:R-:W-:-:S02]  /*56a50*/  MOV R12, R26 ;  /* 0x0000001a000c7202 */ /* 0x001fc40000000f00 */
[----:B------:R-:W-:-:S03]  /*56a60*/  MOV R13, R3 ;  /* 0x00000003000d7202 */ /* 0x000fc60000000f00 */
[----:B------:R0:W-:Y:S02]  /*56a70*/  STL [R1+0x32b8], R12 ;  /* 0x0032b80c01007387 */ /* 0x0001e40000100800 */
[----:B------:R-:W-:Y:S02]  /*56a80*/  STL [R1+0x32bc], R13 ;  /* 0x0032bc0d01007387 */ /* 0x000fe40000100800 */
[----:B------:R-:W3:Y:S02]  /*56a90*/  LDL R14, [R1+0x68] ;  /* 0x00006800010e7983 */ /* 0x000ee40000100800 */
[----:B------:R-:W3:Y:S01]  /*56aa0*/  LDL R15, [R1+0x6c] ;  /* 0x00006c00010f7983 */ /* 0x000ee20000100800 */
[----:B------:R-:W4:Y:S01]  /*56ab0*/  LDL.LU.64 R20, [R1+0x3338] ;  /* 0x0033380001147983 */ /* 0x000f220000300a00 */
[----:B------:R-:W-:Y:S02]  /*56ac0*/  STL.64 [R1+0x180], R4 ;  /* 0x0001800401007387 */ /* 0x000fe40000100a00 */
[----:B------:R-:W-:Y:S02]  /*56ad0*/  STL.64 [R1+0x188], R6 ;  /* 0x0001880601007387 */ /* 0x000fe40000100a00 */
[----:B------:R-:W1:Y:S01]  /*56ae0*/  LDSM.16.M88.4 R4, [R0+0x22000] ;  /* 0x022000000004783b */ /* 0x000e620000000200 */
[----:B0-----:R-:W-:Y:S01]  /*56af0*/  IMAD.MOV.U32 R12, RZ, RZ, R24 ;  /* 0x000000ffff0c7224 */ /* 0x001fe200078e0018 */
[----:B------:R-:W-:-:S02]  /*56b00*/  MOV R3, R25 ;  /* 0x0000001900037202 */ /* 0x000fc40000000f00 */
[----:B------:R-:W4:Y:S01]  /*56b10*/  LDL.LU.64 R26, [R1+0x3330] ;  /* 0x00333000011a7983 */ /* 0x000f220000300a00 */
[----:B------:R-:W4:Y:S03]  /*56b20*/  LDL.LU.64 R24, [R1+0x3328] ;  /* 0x0033280001187983 */ /* 0x000f260000300a00 */
[----:B-1----:R0:W-:Y:S01]  /*56b30*/  STL.64 [R1+0x3128], R6 ;  /* 0x0031280601007387 */ /* 0x0021e20000100a00 */
[----:B------:R1:W-:Y:S03]  /*56b40*/  STL.64 [R1+0x3120], R4 ;  /* 0x0031200401007387 */ /* 0x0003e60000100a00 */
[----:B0-----:R-:W2:Y:S01]  /*56b50*/  LDL R6, [R1+0x78] ;  /* 0x0000780001067983 */ /* 0x001ea20000100800 */
[----:B------:R-:W-:Y:S02]  /*56b60*/  MOV R7, R2 ;  /* 0x0000000200077202 */ /* 0x000fe40000000f00 */
[----:B-1----:R-:W-:Y:S01]  /*56b70*/  MOV R4, R12 ;  /* 0x0000000c00047202 */ /* 0x002fe20000000f00 */
[----:B------:R-:W-:Y:S01]  /*56b80*/  IMAD.MOV.U32 R5, RZ, RZ, R3 ;  /* 0x000000ffff057224 */ /* 0x000fe200078e0003 */
[C---:B----4-:R-:W-:Y:S01]  /*56b90*/  HMMA.16816.F32.BF16 R16, R24.reuse, R20, R16 ;  /* 0x000000141810723c */ /* 0x050fe20000041810 */
[----:B--2---:R-:W-:Y:S03]  /*56ba0*/  STL.64 [R1+0x32a8], R6 ;  /* 0x0032a80601007387 */ /* 0x004fe60000100a00 */
[----:B------:R0:W-:Y:S02]  /*56bb0*/  STL.64 [R1+0x32a0], R4 ;  /* 0x0032a00401007387 */ /* 0x0001e40000100a00 */
[----:B0-----:R-:W2:Y:S11]  /*56bc0*/  LDL.LU.64 R4, [R1+0x10] ;  /* 0x0000100001047983 */ /* 0x001eb60000300a00 */
[----:B------:R-:W-:Y:S06]  /*56bd0*/  @!UPT UIADD3 URZ, URZ, URZ, URZ ;  /* 0x0000003f3f3ff290 */ /* 0x000fec000fffe03f */
[----:B------:R0:W-:Y:S02]  /*56be0*/  STL.64 [R1+0x170], R16 ;  /* 0x0001701001007387 */ /* 0x0001e40000100a00 */
[----:B------:R-:W-:Y:S01]  /*56bf0*/  STL.64 [R1+0x178], R18 ;  /* 0x0001781201007387 */ /* 0x000fe20000100a00 */
[----:B0-----:R-:W4:Y:S02]  /*56c00*/  LDL.LU.64 R16, [R1+0x3320] ;  /* 0x0033200001107983 */ /* 0x001f240000300a00 */
[C---:B----4-:R-:W-:Y:S01]  /*56c10*/  HMMA.16816.F32.BF16 R8, R24.reuse, R16, R8 ;  /* 0x000000101808723c */ /* 0x050fe20000041808 */
[----:B------:R-:W-:Y:S02]  /*56c20*/  MOV R13, R16 ;  /* 0x00000010000d7202 */ /* 0x000fe40000000f00 */
[----:B------:R-:W-:Y:S11]  /*56c30*/  MOV R12, R17 ;  /* 0x00000011000c7202 */ /* 0x000ff60000000f00 */
[----:B------:R-:W-:Y:S09]  /*56c40*/  @!UPT UIADD3 URZ, URZ, URZ, URZ ;  /* 0x0000003f3f3ff290 */ /* 0x000ff2000fffe03f */
        /* <DEDUP_REMOVED lines=9> */
[----:B------:R0:W-:Y:S01]  /*56ce0*/  STL.64 [R1+0x150], R16 ;  /* 0x0001501001007387 */ /* 0x0001e20000100a00 */
[----:B------:R-:W-:Y:S03]  /*56cf0*/  STL.64 [R1+0x158], R18 ;  /* 0x0001581201007387 */ /* 0x000fe60000100a00 */
[----:B0-----:R-:W4:Y:S01]  /*56d00*/  LDL.LU.64 R16, [R1+0x32f8] ;  /* 0x0032f80001107983 */ /* 0x001f220000300a00 */
[----:B------:R-:W-:Y:S01]  /*56d10*/  MOV R2, R20 ;  /* 0x0000001400027202 */ /* 0x000fe20000000f00 */
[----:B------:R-:W-:Y:S02]  /*56d20*/  IMAD.MOV.U32 R20, RZ, RZ, R21 ;  /* 0x000000ffff147224 */ /* 0x000fe400078e0015 */
[----:B------:R-:W-:Y:S01]  /*56d30*/  IMAD.MOV.U32 R21, RZ, RZ, R4 ;  /* 0x000000ffff157224 */ /* 0x000fe200078e0004 */
[----:B------:R-:W-:Y:S01]  /*56d40*/  MOV R22, R5 ;  /* 0x0000000500167202 */ /* 0x000fe20000000f00 */
[----:B------:R-:W2:Y:S01]  /*56d50*/  LDL.LU R4, [R1+0x560] ;  /* 0x0005600001047983 */ /* 0x000ea20000300800 */
[----:B------:R-:W2:Y:S02]  /*56d60*/  LDL.LU R5, [R1+0x564] ;  /* 0x0005640001057983 */ /* 0x000ea40000300800 */
[----:B------:R-:W2:Y:S02]  /*56d70*/  LDL.LU R6, [R1+0x568] ;  /* 0x0005680001067983 */ /* 0x000ea40000300800 */
[----:B------:R-:W2:Y:S01]  /*56d80*/  LDL.LU R7, [R1+0x56c] ;  /* 0x00056c0001077983 */ /* 0x000ea20000300800 */
[C---:B----4-:R-:W-:Y:S01]  /*56d90*/  HMMA.16816.F32.BF16 R8, R24.reuse, R16, R8 ;  /* 0x000000101808723c */ /* 0x050fe20000041808 */
[----:B------:R-:W-:Y:S01]  /*56da0*/  MOV R23, R16 ;  /* 0x0000001000177202 */ /* 0x000fe20000000f00 */
[----:B------:R-:W-:Y:S11]  /*56db0*/  IMAD.MOV.U32 R3, RZ, RZ, R17 ;  /* 0x000000ffff037224 */ /* 0x000ff600078e0011 */
[----:B------:R-:W-:Y:S10]  /*56dc0*/  @!UPT UIADD3 URZ, URZ, URZ, URZ ;  /* 0x0000003f3f3ff290 */ /* 0x000ff4000fffe03f */
[----:B------:R0:W-:Y:S01]  /*56dd0*/  STL.64 [R1+0x140], R8 ;  /* 0x0001400801007387 */ /* 0x0001e20000100a00 */
[----:B------:R-:W-:Y:S03]  /*56de0*/  STL.64 [R1+0x148], R10 ;  /* 0x0001480a01007387 */ /* 0x000fe60000100a00 */
[----:B0-----:R-:W4:Y:S01]  /*56df0*/  LDL.LU.64 R8, [R1+0x32f0] ;  /* 0x0032f00001087983 */ /* 0x001f220000300a00 */
[----:B------:R-:W4:Y:S02]  /*56e00*/  LDL.LU.64 R18, [R1+0x32e8] ;  /* 0x0032e80001127983 */ /* 0x000f240000300a00 */
[----:B------:R-:W4:Y:S02]  /*56e10*/  LDL.LU.64 R16, [R1+0x32e0] ;  /* 0x0032e00001107983 */ /* 0x000f240000300a00 */
[----:B----4-:R-:W-:Y:S01]  /*56e20*/  HMMA.16816.F32.BF16 R16, R24, R8, R16 ;  /* 0x000000081810723c */ /* 0x010fe20000041810 */
[----:B------:R-:W-:-:S02]  /*56e30*/  MOV R28, R8 ;  /* 0x00000008001c7202 */ /* 0x000fc40000000f00 */
[----:B------:R-:W-:Y:S11]  /*56e40*/  MOV R29, R9 ;  /* 0x00000009001d7202 */ /* 0x000ff60000000f00 */
[----:B------:R-:W-:Y:S09]  /*56e50*/  @!UPT UIADD3 URZ, URZ, URZ, URZ ;  /* 0x0000003f3f3ff290 */ /* 0x000ff2000fffe03f */
[----:B------:R-:W-:Y:S01]  /*56e60*/  STL.64 [R1+0x130], R16 ;  /* 0x0001301001007387 */ /* 0x000fe20000100a00 */
[----:B------:R0:W-:Y:S03]  /*56e70*/  STL.64 [R1+0x138], R18 ;  /* 0x0001381201007387 */ /* 0x0001e60000100a00 */
[----:B0-----:R-:W4:Y:S01]  /*56e80*/  LDL.LU.64 R18, [R1+0x32d8] ;  /* 0x0032d80001127983 */ /* 0x001f220000300a00 */
[----:B------:R-:W4:Y:S02]  /*56e90*/  LDL.LU.64 R16, [R1+0x32d0] ;  /* 0x0032d00001107983 */ /* 0x000f240000300a00 */
[----:B------:R-:W2:Y:S02]  /*56ea0*/  LDL.LU.64 R10, [R1+0x32c8] ;  /* 0x0032c800010a7983 */ /* 0x000ea40000300a00 */
[----:B------:R-:W4:Y:S02]  /*56eb0*/  LDL.LU.64 R8, [R1+0x32c0] ;  /* 0x0032c00001087983 */ /* 0x000f240000300a00 */
[----:B----4-:R-:W-:Y:S11]  /*56ec0*/  HMMA.16816.F32.BF16 R16, R24, R8, R16 ;  /* 0x000000081810723c */ /* 0x010ff60000041810 */
[----:B------:R-:W-:Y:S11]  /*56ed0*/  @!UPT UIADD3 URZ, URZ, URZ, URZ ;  /* 0x0000003f3f3ff290 */ /* 0x000ff6000fffe03f */
[----:B------:R-:W-:Y:S01]  /*56ee0*/  @!UPT UIADD3 URZ, URZ, URZ, URZ ;  /* 0x0000003f3f3ff290 */ /* 0x000fe2000fffe03f */
[----:B------:R0:W-:Y:S01]  /*56ef0*/  STL.64 [R1+0x120], R16 ;  /* 0x0001201001007387 */ /* 0x0001e20000100a00 */
[----:B------:R1:W-:Y:S03]  /*56f00*/  STL.64 [R1+0x128], R18 ;  /* 0x0001281201007387 */ /* 0x0003e60000100a00 */
[----:B0-----:R-:W4:Y:S01]  /*56f10*/  LDL.LU R16, [R1+0x470] ;  /* 0x0004700001107983 */ /* 0x001f220000300800 */
[----:B------:R-:W4:Y:S02]  /*56f20*/  LDL.LU R17, [R1+0x474] ;  /* 0x0004740001117983 */ /* 0x000f240000300800 */
[----:B-1----:R-:W2:Y:S02]  /*56f30*/  LDL.LU R18, [R1+0x478] ;  /* 0x0004780001127983 */ /* 0x002ea40000300800 */
        /* <DEDUP_REMOVED lines=8> */
[----:B--2---:R0:W-:Y:S02]  /*56fc0*/  STL.64 [R1+0x3258], R16 ;  /* 0x0032581001007387 */ /* 0x0041e40000100a00 */
[----:B0-----:R-:W-:Y:S01]  /*56fd0*/  IMAD.MOV.U32 R16, RZ, RZ, R13 ;  /* 0x000000ffff107224 */ /* 0x001fe200078e000d */
[----:B------:R-:W-:Y:S01]  /*56fe0*/  MOV R17, R12 ;  /* 0x0000000c00117202 */ /* 0x000fe20000000f00 */
[----:B------:R-:W2:Y:S01]  /*56ff0*/  LDL.LU R13, [R1+0x32bc] ;  /* 0x0032bc00010d7983 */ /* 0x000ea20000300800 */
[----:B------:R-:W2:Y:S03]  /*57000*/  LDL.LU R12, [R1+0x32b8] ;  /* 0x0032b800010c7983 */ /* 0x000ea60000300800 */
[----:B------:R0:W-:Y:S02]  /*57010*/  STL.64 [R1+0x3270], R16 ;  /* 0x0032701001007387 */ /* 0x0001e40000100a00 */
[----:B0-----:R-:W-:-:S02]  /*57020*/  MOV R16, R2 ;  /* 0x0000000200107202 */ /* 0x001fc40000000f00 */
[----:B------:R-:W4:Y:S01]  /*57030*/  LDL.LU R2, [R1+0x32b4] ;  /* 0x0032b40001027983 */ /* 0x000f220000300800 */
[----:B------:R-:W-:Y:S02]  /*57040*/  IMAD.MOV.U32 R17, RZ, RZ, R20 ;  /* 0x000000ffff117224 */ /* 0x000fe400078e0014 */
[----:B------:R-:W3:Y:S02]  /*57050*/  LDL.LU R20, [R1+0x32b0] ;  /* 0x0032b00001147983 */ /* 0x000ee40000300800 */
[----:B------:R-:W-:Y:S01]  /*57060*/  STL.64 [R1+0x3230], R10 ;  /* 0x0032300a01007387 */ /* 0x000fe20000100a00 */
[----:B------:R0:W-:Y:S04]  /*57070*/  STL.64 [R1+0x3228], R8 ;  /* 0x0032280801007387 */ /* 0x0001e80000100a00 */
[----:B0-----:R-:W3:Y:S01]  /*57080*/  LDL.LU R8, [R1+0x4d0] ;  /* 0x0004d00001087983 */ /* 0x001ee20000300800 */
[----:B------:R-:W3:Y:S02]  /*57090*/  LDL.LU R9, [R1+0x4d4] ;  /* 0x0004d40001097983 */ /* 0x000ee40000300800 */
[----:B------:R-:W3:Y:S01]  /*570a0*/  LDL.LU R10, [R1+0x4d8] ;  /* 0x0004d800010a7983 */ /* 0x000ee20000300800 */
[C---:B--2---:R-:W-:Y:S01]  /*570b0*/  HMMA.16816.F32.BF16 R4, R24.reuse, R12, R4 ;  /* 0x0000000c1804723c */ /* 0x044fe20000041804 */
[----:B----4-:R-:W-:Y:S11]  /*570c0*/  MOV R11, R2 ;  /* 0x00000002000b7202 */ /* 0x010ff60000000f00 */
[----:B------:R-:W-:Y:S11]  /*570d0*/  @!UPT UIADD3 URZ, URZ, URZ, URZ ;  /* 0x0000003f3f3ff290 */ /* 0x000ff6000fffe03f */
[----:B------:R-:W-:Y:S01]  /*570e0*/  STL.64 [R1+0x110], R4 ;  /* 0x0001100401007387 */ /* 0x000fe20000100a00 */
[----:B------:R0:W-:Y:S01]  /*570f0*/  STL [R1+0x118], R6 ;  /* 0x0001180601007387 */ /* 0x0001e20000100800 */
[----:B------:R-:W-:Y:S02]  /*57100*/  MOV R2, R7 ;  /* 0x0000000700027202 */ /* 0x000fe40000000f00 */
[----:B0-----:R-:W2:Y:S01]  /*57110*/  LDL.LU.64 R6, [R1+0x32a8] ;  /* 0x0032a80001067983 */ /* 0x001ea20000300a00 */
[----:B------:R-:W4:Y:S02]  /*57120*/  LDL.LU.64 R4, [R1+0x32a0] ;  /* 0x0032a00001047983 */ /* 0x000f240000300a00 */
[----:B---3--:R-:W-:Y:S02]  /*57130*/  STL.64 [R1+0x3220], R14 ;  /* 0x0032200e01007387 */ /* 0x008fe40000100a00 */
[----:B------:R-:W-:Y:S01]  /*57140*/  STL.64 [R1+0x3218], R12 ;  /* 0x0032180c01007387 */ /* 0x000fe20000100a00 */
[----:B------:R-:W-:Y:S01]  /*57150*/  STL [R1+0x2ed8], R2 ;  /* 0x002ed80201007387 */ /* 0x000fe20000100800 */
[----:B----4-:R-:W-:Y:S03]  /*57160*/  HMMA.16816.F32.BF16 R8, R24, R4, R8 ;  /* 0x000000041808723c */ /* 0x010fe60000041808 */
[----:B--2---:R-:W-:Y:S01]  /*57170*/  STL.64 [R1+0x3210], R6 ;  /* 0x0032100601007387 */ /* 0x004fe20000100a00 */
[----:B------:R0:W-:Y:S03]  /*57180*/  STL.64 [R1+0x3208], R4 ;  /* 0x0032080401007387 */ /* 0x0001e60000100a00 */
[----:B0-----:R-:W-:Y:S01]  /*57190*/  IMAD.MOV.U32 R4, RZ, RZ, R21 ;  /* 0x000000ffff047224 */ /* 0x001fe200078e0015 */
[----:B------:R-:W-:Y:S11]  /*571a0*/  MOV R5, R22 ;  /* 0x0000001600057202 */ /* 0x000ff60000000f00 */
[----:B------:R-:W-:Y:S04]  /*571b0*/  @!UPT UIADD3 URZ, URZ, URZ, URZ ;  /* 0x0000003f3f3ff290 */ /* 0x000fe8000fffe03f */
[----:B------:R-:W-:Y:S01]  /*571c0*/  STL.64 [R1+0xb0], R8 ;  /* 0x0000b00801007387 */ /* 0x000fe20000100a00 */
[----:B------:R-:W-:Y:S02]  /*571d0*/  STL.64 [R1+0xb8], R10 ;  /* 0x0000b80a01007387 */ /* 0x000fe40000100a00 */
[----:B------:R-:W2:Y:S02]  /*571e0*/  LDL.LU R21, [R1+0x329c] ;  /* 0x00329c0001157983 */ /* 0x000ea40000300800 */
[----:B------:R-:W2:Y:S01]  /*571f0*/  LDL.LU R22, [R1+0x3298] ;  /* 0x0032980001167983 */ /* 0x000ea20000300800 */
[----:B------:R0:W-:Y:S04]  /*57200*/  STL.64 [R1+0x3268], R4 ;  /* 0x0032680401007387 */ /* 0x0001e80000100a00 */
[----:B0-----:R-:W3:Y:S01]  /*57210*/  LDL.LU R4, [R1+0x490] ;  /* 0x0004900001047983 */ /* 0x001ee20000300800 */
[----:B------:R-:W3:Y:S02]  /*57220*/  LDL.LU R5, [R1+0x494] ;  /* 0x0004940001057983 */ /* 0x000ee40000300800 */
[----:B------:R-:W4:Y:S02]  /*57230*/  LDL.LU R6, [R1+0x498] ;  /* 0x0004980001067983 */ /* 0x000f240000300800 */
[----:B------:R-:W4:Y:S01]  /*57240*/  LDL.LU R7, [R1+0x49c] ;  /* 0x00049c0001077983 */ /* 0x000f220000300800 */
[----:B------:R-:W-:Y:S01]  /*57250*/  MOV R24, R23 ;  /* 0x0000001700187202 */ /* 0x000fe20000000f00 */
[----:B------:R-:W-:Y:S01]  /*57260*/  IMAD.MOV.U32 R25, RZ, RZ, R3 ;  /* 0x000000ffff197224 */ /* 0x000fe200078e0003 */
[----:B------:R-:W-:-:S02]  /*57270*/  MOV R8, R28 ;  /* 0x0000001c00087202 */ /* 0x000fc40000000f00 */
[----:B------:R-:W-:Y:S01]  /*57280*/  MOV R9, R29 ;  /* 0x0000001d00097202 */ /* 0x000fe20000000f00 */
[----:B----4-:R-:W-:Y:S01]  /*57290*/  STL.64 [R1+0x3280], R6 ;  /* 0x0032800601007387 */ /* 0x010fe20000100a00 */
[----:B---3--:R0:W-:Y:S03]  /*572a0*/  STL.64 [R1+0x3278], R4 ;  /* 0x0032780401007387 */ /* 0x0081e60000100a00 */
[----:B0-----:R-:W2:Y:S01]  /*572b0*/  LDL.LU R4, [R1+0x4b0] ;  /* 0x0004b00001047983 */ /* 0x001ea20000300800 */
[----:B------:R-:W2:Y:S02]  /*572c0*/  LDL.LU R5, [R1+0x4b4] ;  /* 0x0004b40001057983 */ /* 0x000ea40000300800 */
[----:B------:R-:W2:Y:S02]  /*572d0*/  LDL.LU R6, [R1+0x4b8] ;  /* 0x0004b80001067983 */ /* 0x000ea40000300800 */
[----:B------:R-:W2:Y:S01]  /*572e0*/  LDL.LU R7, [R1+0x4bc] ;  /* 0x0004bc0001077983 */ /* 0x000ea20000300800 */
[----:B------:R-:W2:Y:S01]  /*572f0*/  LDL.LU R23, [R1+0x3294] ;  /* 0x0032940001177983 */ /* 0x000ea20000300800 */
[----:B------:R-:W3:Y:S02]  /*57300*/  LDL.LU R3, [R1+0x3290] ;  /* 0x0032900001037983 */ /* 0x000ee40000300800 */
[----:B------:R-:W4:Y:S02]  /*57310*/  LDL R26, [R1+0x8] ;  /* 0x00000800011a7983 */ /* 0x000f240000100800 */
[----:B------:R-:W4:Y:S01]  /*57320*/  LDL R27, [R1+0xc] ;  /* 0x00000c00011b7983 */ /* 0x000f220000100800 */
[----:B------:R-:W3:Y:S01]  /*57330*/  LDL.LU R28, [R1+0x328c] ;  /* 0x00328c00011c7983 */ /* 0x000ee20000300800 */
[----:B------:R-:W3:Y:S02]  /*57340*/  LDL.LU R29, [R1+0x3288] ;  /* 0x00328800011d7983 */ /* 0x000ee40000300800 */
[----:B------:R-:W3:Y:S02]  /*57350*/  LDL.LU R12, [R1+0x2e0] ;  /* 0x0002e000010c7983 */ /* 0x000ee40000300800 */
[----:B------:R-:W3:Y:S01]  /*57360*/  LDL.LU R13, [R1+0x2e4] ;  /* 0x0002e400010d7983 */ /* 0x000ee20000300800 */
[----:B------:R-:W3:Y:S01]  /*57370*/  LDL.LU R14, [R1+0x2e8] ;  /* 0x0002e800010e7983 */ /* 0x000ee20000300800 */
[----:B------:R-:W3:Y:S01]  /*57380*/  LDL.LU R15, [R1+0x2ec] ;  /* 0x0002ec00010f7983 */ /* 0x000ee20000300800 */
[----:B--2---:R-:W-:Y:S02]  /*57390*/  HMMA.16816.F32.BF16 R16, R20, R16, R4 ;  /* 0x000000101410723c */ /* 0x004fe40000041804 */
[----:B---3--:R-:W-:Y:S01]  /*573a0*/  STL.64 [R1+0x3240], R14 ;  /* 0x0032400e01007387 */ /* 0x008fe20000100a00 */
[----:B------:R0:W-:Y:S03]  /*573b0*/  STL.64 [R1+0x3238], R12 ;  /* 0x0032380c01007387 */ /* 0x0001e60000100a00 */
[----:B0-----:R-:W2:Y:S01]  /*573c0*/  LDL.LU R12, [R1+0x220] ;  /* 0x00022000010c7983 */ /* 0x001ea20000300800 */
[----:B------:R-:W2:Y:S02]  /*573d0*/  LDL.LU R13, [R1+0x224] ;  /* 0x00022400010d7983 */ /* 0x000ea40000300800 */
[----:B------:R-:W2:Y:S02]  /*573e0*/  LDL.LU R14, [R1+0x228] ;  /* 0x00022800010e7983 */ /* 0x000ea40000300800 */
[----:B------:R-:W2:Y:S01]  /*573f0*/  LDL.LU R15, [R1+0x22c] ;  /* 0x00022c00010f7983 */ /* 0x000ea20000300800 */
[----:B------:R-:W3:Y:S01]  /*57400*/  LDL.LU.64 R6, [R1+0x3280] ;  /* 0x0032800001067983 */ /* 0x000ee20000300a00 */
[----:B------:R-:W3:Y:S10]  /*57410*/  LDL.LU.64 R4, [R1+0x3278] ;  /* 0x0032780001047983 */ /* 0x000ef40000300a00 */
[----:B------:R0:W-:Y:S02]  /*57420*/  STL.64 [R1+0xa0], R16 ;  /* 0x0000a01001007387 */ /* 0x0001e40000100a00 */
[----:B------:R3:W-:Y:S01]  /*57430*/  STL [R1+0xac], R19 ;  /* 0x0000ac1301007387 */ /* 0x0007e20000100800 */
[----:B0-----:R-:W3:Y:S01]  /*57440*/  LDL.LU.64 R16, [R1+0x3270] ;  /* 0x0032700001107983 */ /* 0x001ee20000300a00 */
[----:B------:R-:W-:-:S05]  /*57450*/  IMAD.MOV.U32 R2, RZ, RZ, R18 ;  /* 0x000000ffff027224 */ /* 0x000fca00078e0012 */
[----:B------:R-:W-:Y:S01]  /*57460*/  STL [R1+0x2edc], R2 ;  /* 0x002edc0201007387 */ /* 0x000fe20000100800 */
[C---:B---3--:R-:W-:Y:S03]  /*57470*/  HMMA.16816.F32.BF16 R16, R20.reuse, R16, R4 ;  /* 0x000000101410723c */ /* 0x048fe60000041804 */
[----:B------:R-:W3:Y:S11]  /*57480*/  LDL.LU.64 R4, [R1+0x3268] ;  /* 0x0032680001047983 */ /* 0x000ef60000300a00 */
[----:B------:R-:W-:Y:S09]  /*57490*/  @!UPT UIADD3 URZ, URZ, URZ, URZ ;  /* 0x0000003f3f3ff290 */ /* 0x000ff2000fffe03f */
        /* <DEDUP_REMOVED lines=8> */
[----:B------:R-:W-:Y:S01]  /*57520*/  STL.64 [R1+0x80], R4 ;  /* 0x0000800401007387 */ /* 0x000fe20000100a00 */
[----:B------:R-:W-:Y:S01]  /*57530*/  STL [R1+0x88], R6 ;  /* 0x0000880601007387 */ /* 0x000fe20000100800 */
[----:B------:R-:W-:-:S05]  /*57540*/  MOV R2, R7 ;  /* 0x0000000700027202 */ /* 0x000fca0000000f00 */
[----:B------:R-:W-:Y:S01]  /*57550*/  STL [R1+0x2ee0], R2 ;  /* 0x002ee00201007387 */ /* 0x000fe20000100800 */
[----:B----4-:R0:W-:Y:S03]  /*57560*/  STL.64 [R1+0x31b8], R26 ;  /* 0x0031b81a01007387 */ /* 0x0101e60000100a00 */
[----:B0-----:R-:W4:Y:S01]  /*57570*/  LDL R26, [R1+0x18] ;  /* 0x00001800011a7983 */ /* 0x001f220000100800 */
[C---:B---3--:R-:W-:Y:S11]  /*57580*/  HMMA.16816.F32.BF16 R4, R20.reuse, R24, R16 ;  /* 0x000000181404723c */ /* 0x048ff60000041810 */
[----:B------:R-:W-:Y:S11]  /*57590*/  @!UPT UIADD3 URZ, URZ, URZ, URZ ;  /* 0x0000003f3f3ff290 */ /* 0x000ff6000fffe03f */
[----:B------:R-:W-:Y:S01]  /*575a0*/  @!UPT UIADD3 URZ, URZ, URZ, URZ ;  /* 0x0000003f3f3ff290 */ /* 0x000fe2000fffe03f */
[----:B------:R-:W-:Y:S01]  /*575b0*/  STL.64 [R1+0x50], R4 ;  /* 0x0000500401007387 */ /* 0x000fe20000100a00 */
[----:B------:R-:W-:Y:S02]  /*575c0*/  STL.64 [R1+0x58], R6 ;  /* 0x0000580601007387 */ /* 0x000fe40000100a00 */
[----:B------:R-:W4:Y:S01]  /*575d0*/  LDL R27, [R1+0x1c] ;  /* 0x00001c00011b7983 */ /* 0x000f220000100800 */
[C---:B--2---:R-:W-:Y:S01]  /*575e0*/  HMMA.16816.F32.BF16 R8, R20.reuse, R8, R12 ;  /* 0x000000081408723c */ /* 0x044fe2000004180c */
[----:B----4-:R0:W-:Y:S01]  /*575f0*/  STL.64 [R1+0x31d0], R26 ;  /* 0x0031d01a01007387 */ /* 0x0101e20000100a00 */
[----:B------:R-:W2:Y:S02]  /*57600*/  LDL.LU R24, [R1+0x450] ;  /* 0x0004500001187983 */ /* 0x000ea40000300800 */
[----:B------:R-:W2:Y:S01]  /*57610*/  LDL.LU R25, [R1+0x454] ;  /* 0x0004540001197983 */ /* 0x000ea20000300800 */
[----:B0-----:R-:W3:Y:S01]  /*57620*/  LDL.LU R26, [R1+0x458] ;  /* 0x00045800011a7983 */ /* 0x001ee20000300800 */
[----:B------:R-:W3:Y:S02]  /*57630*/  LDL.LU R27, [R1+0x45c] ;  /* 0x00045c00011b7983 */ /* 0x000ee40000300800 */
[----:B------:R-:W4:Y:S02]  /*57640*/  LDL.LU R16, [R1+0x420] ;  /* 0x0004200001107983 */ /* 0x000f240000300800 */
[----:B------:R-:W4:Y:S01]  /*57650*/  LDL.LU R17, [R1+0x424] ;  /* 0x0004240001117983 */ /* 0x000f220000300800 */
[----:B------:R-:W4:Y:S01]  /*57660*/  LDL.LU R18, [R1+0x428] ;  /* 0x0004280001127983 */ /* 0x000f220000300800 */
[----:B------:R-:W4:Y:S02]  /*57670*/  LDL.LU R19, [R1+0x42c] ;  /* 0x00042c0001137983 */ /* 0x000f240000300800 */
[----:B------:R-:W4:Y:S02]  /*57680*/  LDL.LU R4, [R1+0x430] ;  /* 0x0004300001047983 */ /* 0x000f240000300800 */
[----:B------:R-:W4:Y:S01]  /*57690*/  LDL.LU R5, [R1+0x434] ;  /* 0x0004340001057983 */ /* 0x000f220000300800 */
[----:B------:R-:W4:Y:S01]  /*576a0*/  LDL.LU R6, [R1+0x438] ;  /* 0x0004380001067983 */ /* 0x000f220000300800 */
[----:B------:R-:W4:Y:S06]  /*576b0*/  LDL.LU R7, [R1+0x43c] ;  /* 0x00043c0001077983 */ /* 0x000f2c0000300800 */
[----:B------:R-:W-:Y:S01]  /*576c0*/  MOV R2, R11 ;  /* 0x0000000b00027202 */ /* 0x000fe20000000f00 */
[----:B---3--:R0:W-:Y:S01]  /*576d0*/  STL.64 [R1+0x31e0], R26 ;  /* 0x0031e01a01007387 */ /* 0x0081e20000100a00 */
[----:B--2---:R-:W-:Y:S03]  /*576e0*/  STL.64 [R1+0x31d8], R24 ;  /* 0x0031d81801007387 */ /* 0x004fe60000100a00 */
[----:B0-----:R-:W2:Y:S01]  /*576f0*/  LDL.64 R26, [R1+0x48] ;  /* 0x00004800011a7983 */ /* 0x001ea20000100a00 */
[----:B------:R-:W3:Y:S02]  /*57700*/  LDL.LU.64 R14, [R1+0x3240] ;  /* 0x00324000010e7983 */ /* 0x000ee40000300a00 */
[----:B------:R-:W3:Y:S02]  /*57710*/  LDL.LU.64 R12, [R1+0x3238] ;  /* 0x00323800010c7983 */ /* 0x000ee40000300a00 */
[----:B------:R-:W-:Y:S01]  /*57720*/  STL.64 [R1+0x220], R8 ;  /* 0x0002200801007387 */ /* 0x000fe20000100a00 */
[----:B------:R0:W-:Y:S04]  /*57730*/  STL [R1+0x228], R10 ;  /* 0x0002280a01007387 */ /* 0x0001e80000100800 */
[----:B0-----:R-:W2:Y:S01]  /*57740*/  LDL.LU.64 R10, [R1+0x3230] ;  /* 0x00323000010a7983 */ /* 0x001ea20000300a00 */
[----:B------:R-:W3:Y:S02]  /*57750*/  LDL.LU.64 R8, [R1+0x3228] ;  /* 0x0032280001087983 */ /* 0x000ee40000300a00 */
[----:B------:R-:W-:Y:S01]  /*57760*/  STL [R1+0x2fb0], R2 ;  /* 0x002fb00201007387 */ /* 0x000fe20000100800 */
[C---:B---3--:R-:W-:Y:S11]  /*57770*/  HMMA.16816.F32.BF16 R12, R20.reuse, R8, R12 ;  /* 0x00000008140c723c */ /* 0x048ff6000004180c */
[----:B------:R-:W-:Y:S11]  /*57780*/  @!UPT UIADD3 URZ, URZ, URZ, URZ ;  /* 0x0000003f3f3ff290 */ /* 0x000ff6000fffe03f */
[----:B------:R-:W-:Y:S01]  /*57790*/  @!UPT UIADD3 URZ, URZ, URZ, URZ ;  /* 0x0000003f3f3ff290 */ /* 0x000fe2000fffe03f */
[----:B------:R-:W-:Y:S01]  /*577a0*/  STL.64 [R1+0x2e0], R12 ;  /* 0x0002e00c01007387 */ /* 0x000fe20000100a00 */
[----:B------:R0:W-:Y:S03]  /*577b0*/  STL.64 [R1+0x2e8], R14 ;  /* 0x0002e80e01007387 */ /* 0x0001e60000100a00 */
[----:B0-----:R-:W3:Y:S01]  /*577c0*/  LDL.LU.64 R14, [R1+0x3220] ;  /* 0x00322000010e7983 */ /* 0x001ee20000300a00 */
[----:B------:R-:W4:Y:S02]  /*577d0*/  LDL.LU.64 R12, [R1+0x3218] ;  /* 0x00321800010c7983 */ /* 0x000f240000300a00 */
[----:B--2---:R0:W-:Y:S02]  /*577e0*/  STL.64 [R1+0x31a0], R10 ;  /* 0x0031a00a01007387 */ /* 0x0041e40000100a00 */
[----:B------:R-:W2:Y:S01]  /*577f0*/  LDL.LU R8, [R1+0x390] ;  /* 0x0003900001087983 */ /* 0x000ea20000300800 */
[----:B------:R-:W2:Y:S04]  /*57800*/  LDL.LU R9, [R1+0x394] ;  /* 0x0003940001097983 */ /* 0x000ea80000300800 */
[----:B0-----:R-:W2:Y:S01]  /*57810*/  LDL.LU R10, [R1+0x398] ;  /* 0x00039800010a7983 */ /* 0x001ea20000300800 */
[----:B------:R-:W2:Y:S03]  /*57820*/  LDL.LU R11, [R1+0x39c] ;  /* 0x00039c00010b7983 */ /* 0x000ea60000300800 */
[----:B--2---:R-:W-:Y:S01]  /*57830*/  STL.64 [R1+0x31b0], R10 ;  /* 0x0031b00a01007387 */ /* 0x004fe20000100a00 */
[----:B------:R0:W-:Y:S03]  /*57840*/  STL.64 [R1+0x31a8], R8 ;  /* 0x0031a80801007387 */ /* 0x0001e60000100a00 */
[----:B0-----:R-:W2:Y:S01]  /*57850*/  LDL.LU R8, [R1+0x410] ;  /* 0x0004100001087983 */ /* 0x001ea20000300800 */
[----:B------:R-:W2:Y:S02]  /*57860*/  LDL.LU R9, [R1+0x414] ;  /* 0x0004140001097983 */ /* 0x000ea40000300800 */
[----:B------:R-:W2:Y:S02]  /*57870*/  LDL.LU R10, [R1+0x418] ;  /* 0x00041800010a7983 */ /* 0x000ea40000300800 */
[----:B------:R-:W2:Y:S01]  /*57880*/  LDL.LU R11, [R1+0x41c] ;  /* 0x00041c00010b7983 */ /* 0x000ea20000300800 */
[C---:B----4-:R-:W-:Y:S01]  /*57890*/  HMMA.16816.F32.BF16 R4, R20.reuse, R12, R4 ;  /* 0x0000000c1404723c */ /* 0x050fe20000041804 */
[----:B--2---:R-:W-:Y:S01]  /*578a0*/  STL.64 [R1+0x31c8], R10 ;  /* 0x0031c80a01007387 */ /* 0x004fe20000100a00 */
[----:B------:R0:W-:Y:S03]  /*578b0*/  STL.64 [R1+0x31c0], R8 ;  /* 0x0031c00801007387 */ /* 0x0001e60000100a00 */
        /* <DEDUP_REMOVED lines=9> */
[----:B------:R-:W2:Y:S02]  /*57950*/  LDL.LU R11, [R1+0x46c] ;  /* 0x00046c00010b7983 */ /* 0x000ea40000300800 */
[----:B------:R-:W-:Y:S01]  /*57960*/  STL.64 [R1+0x430], R4 ;  /* 0x0004300401007387 */ /* 0x000fe20000100a00 */
[----:B------:R0:W-:Y:S03]  /*57970*/  STL.64 [R1+0x438], R6 ;  /* 0x0004380601007387 */ /* 0x0001e60000100a00 */
[----:B0-----:R-:W4:Y:S01]  /*57980*/  LDL.LU.64 R6, [R1+0x3210] ;  /* 0x0032100001067983 */ /* 0x001f220000300a00 */
[----:B------:R-:W2:Y:S02]  /*57990*/  LDL.LU.64 R4, [R1+0x3208] ;  /* 0x0032080001047983 */ /* 0x000ea40000300a00 */
[----:B--2---:R-:W-:Y:S01]  /*579a0*/  HMMA.16816.F32.BF16 R20, R20, R4, R16 ;  /* 0x000000041414723c */ /* 0x004fe20000041810 */
[----:B------:R-:W2:Y:S01]  /*579b0*/  LDL.LU.64 R18, [R1+0x3200] ;  /* 0x0032000001127983 */ /* 0x000ea20000300a00 */
[----:B------:R-:W2:Y:S02]  /*579c0*/  LDL.LU.64 R16, [R1+0x31f8] ;  /* 0x0031f80001107983 */ /* 0x000ea40000300a00 */
[----:B----4-:R0:W-:Y:S02]  /*579d0*/  STL.64 [R1+0x3198], R6 ;  /* 0x0031980601007387 */ /* 0x0101e40000100a00 */
[----:B------:R-:W-:Y:S01]  /*579e0*/  IMAD.MOV.U32 R12, RZ, RZ, R26 ;  /* 0x000000ffff0c7224 */ /* 0x000fe200078e001a */
[----:B------:R-:W-:Y:S01]  /*579f0*/  MOV R2, R27 ;  /* 0x0000001b00027202 */ /* 0x000fe20000000f00 */
[----:B0-----:R-:W4:Y:S11]  /*57a00*/  LDL R6, [R1+0x28] ;  /* 0x0000280001067983 */ /* 0x001f360000100800 */
[----:B------:R-:W-:Y:S04]  /*57a10*/  @!UPT UIADD3 URZ, URZ, URZ, URZ ;  /* 0x0000003f3f3ff290 */ /* 0x000fe8000fffe03f */
[----:B------:R-:W-:Y:S01]  /*57a20*/  STL.64 [R1+0x420], R20 ;  /* 0x0004201401007387 */ /* 0x000fe20000100a00 */
[----:B------:R0:W-:Y:S02]  /*57a30*/  STL.64 [R1+0x428], R22 ;  /* 0x0004281601007387 */ /* 0x0001e40000100a00 */
[----:B------:R-:W4:Y:S01]  /*57a40*/  LDL R7, [R1+0x2c] ;  /* 0x00002c0001077983 */ /* 0x000f220000100800 */
        /* <DEDUP_REMOVED lines=10> */
[C---:B----4-:R-:W-:Y:S01]  /*57af0*/  HMMA.16816.F32.BF16 R4, R16.reuse, R6, R24 ;  /* 0x000000061004723c */ /* 0x050fe20000041818 */
[----:B------:R-:W2:Y:S11]  /*57b00*/  LDL.LU.64 R26, [R1+0x31d0] ;  /* 0x0031d000011a7983 */ /* 0x000eb60000300a00 */
[----:B------:R-:W-:Y:S11]  /*57b10*/  @!UPT UIADD3 URZ, URZ, URZ, URZ ;  /* 0x0000003f3f3ff290 */ /* 0x000ff6000fffe03f */
[----:B------:R0:W-:Y:S01]  /*57b20*/  STL.64 [R1+0x450], R4 ;  /* 0x0004500401007387 */ /* 0x0001e20000100a00 */
[----:B------:R-:W-:Y:S03]  /*57b30*/  STL.64 [R1+0x458], R6 ;  /* 0x0004580601007387 */ /* 0x000fe60000100a00 */
[----:B0-----:R-:W4:Y:S01]  /*57b40*/  LDL.LU R4, [R1+0x2c0] ;  /* 0x0002c00001047983 */ /* 0x001f220000300800 */
[C---:B--2---:R-:W-:Y:S03]  /*57b50*/  HMMA.16816.F32.BF16 R24, R16.reuse, R26, R8 ;  /* 0x0000001a1018723c */ /* 0x044fe60000041808 */
[----:B------:R-:W2:Y:S01]  /*57b60*/  LDL.LU.64 R10, [R1+0x31c8] ;  /* 0x0031c800010a7983 */ /* 0x000ea20000300a00 */
[----:B------:R-:W2:Y:S11]  /*57b70*/  LDL.LU.64 R8, [R1+0x31c0] ;  /* 0x0031c00001087983 */ /* 0x000eb60000300a00 */
[----:B------:R-:W-:Y:S08]  /*57b80*/  @!UPT UIADD3 URZ, URZ, URZ, URZ ;  /* 0x0000003f3f3ff290 */ /* 0x000ff0000fffe03f */
[----:B------:R-:W-:Y:S01]  /*57b90*/  STL.64 [R1+0x440], R24 ;  /* 0x0004401801007387 */ /* 0x000fe20000100a00 */
[----:B------:R0:W-:Y:S03]  /*57ba0*/  STL.64 [R1+0x448], R26 ;  /* 0x0004481a01007387 */ /* 0x0001e60000100a00 */
[----:B0-----:R-:W2:Y:S01]  /*57bb0*/  LDL.LU.64 R26, [R1+0x31b8] ;  /* 0x0031b800011a7983 */ /* 0x001ea20000300a00 */
[----:B------:R-:W-:Y:S01]  /*57bc0*/  IMAD.MOV.U32 R6, RZ, RZ, R28 ;  /* 0x000000ffff067224 */ /* 0x000fe200078e001c */
[----:B------:R-:W-:Y:S02]  /*57bd0*/  MOV R7, R3 ;  /* 0x0000000300077202 */ /* 0x000fe40000000f00 */
[----:B------:R-:W-:Y:S01]  /*57be0*/  MOV R5, R29 ;  /* 0x0000001d00057202 */ /* 0x000fe20000000f00 */
[C---:B--2---:R-:W-:Y:S11]  /*57bf0*/  HMMA.16816.F32.BF16 R8, R16.reuse, R26, R8 ;  /* 0x0000001a1008723c */ /* 0x044ff60000041808 */
[----:B------:R-:W-:Y:S11]  /*57c00*/  @!UPT UIADD3 URZ, URZ, URZ, URZ ;  /* 0x0000003f3f3ff290 */ /* 0x000ff6000fffe03f */
[----:B------:R-:W-:Y:S01]  /*57c10*/  @!UPT UIADD3 URZ, URZ, URZ, URZ ;  /* 0x0000003f3f3ff290 */ /* 0x000fe2000fffe03f */
[----:B------:R0:W-:Y:S01]  /*57c20*/  STL [R1+0x410], R8 ;  /* 0x0004100801007387 */ /* 0x0001e20000100800 */
[----:B------:R-:W-:Y:S01]  /*57c30*/  IMAD.MOV.U32 R28, RZ, RZ, R10 ;  /* 0x000000ffff1c7224 */ /* 0x000fe200078e000a */
[----:B------:R-:W-:Y:S02]  /*57c40*/  MOV R3, R11 ;  /* 0x0000000b00037202 */ /* 0x000fe40000000f00 */
[----:B------:R-:W-:Y:S01]  /*57c50*/  MOV R29, R9 ;  /* 0x00000009001d7202 */ /* 0x000fe20000000f00 */
[----:B------:R-:W3:Y:S04]  /*57c60*/  LDL.LU.64 R10, [R1+0x31b0] ;  /* 0x0031b000010a7983 */ /* 0x000ee80000300a00 */
[----:B0-----:R-:W3:Y:S01]  /*57c70*/  LDL.LU.64 R8, [R1+0x31a8] ;  /* 0x0031a80001087983 */ /* 0x001ee20000300a00 */
[----:B------:R0:W-:Y:S02]  /*57c80*/  STL.64 [R1+0x3168], R26 ;  /* 0x0031681a01007387 */ /* 0x0001e40000100a00 */
[----:B------:R-:W2:Y:S02]  /*57c90*/  LDL.LU R24, [R1+0x2d0] ;  /* 0x0002d00001187983 */ /* 0x000ea40000300800 */
[----:B------:R-:W2:Y:S01]  /*57ca0*/  LDL.LU R25, [R1+0x2d4] ;  /* 0x0002d40001197983 */ /* 0x000ea20000300800 */
[----:B0-----:R-:W2:Y:S01]  /*57cb0*/  LDL.LU R26, [R1+0x2d8] ;  /* 0x0002d800011a7983 */ /* 0x001ea20000300800 */
[----:B------:R-:W2:Y:S02]  /*57cc0*/  LDL.LU R27, [R1+0x2dc] ;  /* 0x0002dc00011b7983 */ /* 0x000ea40000300800 */
        /* <DEDUP_REMOVED lines=13> */
[----:B--2---:R-:W-:Y:S11]  /*57da0*/  HMMA.16816.F32.BF16 R24, R16, R10, R24 ;  /* 0x0000000a1018723c */ /* 0x004ff60000041818 */
[----:B------:R-:W-:Y:S11]  /*57db0*/  @!UPT UIADD3 URZ, URZ, URZ, URZ ;  /* 0x0000003f3f3ff290 */ /* 0x000ff6000fffe03f */
[----:B------:R-:W-:Y:S01]  /*57dc0*/  @!UPT UIADD3 URZ, URZ, URZ, URZ ;  /* 0x0000003f3f3ff290 */ /* 0x000fe2000fffe03f */
[----:B------:R-:W-:Y:S01]  /*57dd0*/  STL.64 [R1+0x2d0], R24 ;  /* 0x0002d01801007387 */ /* 0x000fe20000100a00 */
[----:B------:R0:W-:Y:S03]  /*57de0*/  STL.64 [R1+0x2d8], R26 ;  /* 0x0002d81a01007387 */ /* 0x0001e60000100a00 */
[----:B0-----:R-:W2:Y:S04]  /*57df0*/  LDL.64 R26, [R1+0x28] ;  /* 0x00002800011a7983 */ /* 0x001ea80000100a00 */
[----:B--2---:R-:W-:Y:S01]  /*57e00*/  STL.64 [R1+0x3170], R26 ;  /* 0x0031701a01007387 */ /* 0x004fe20000100a00 */
[----:B------:R0:W-:Y:S02]  /*57e10*/  STL.64 [R1+0x3158], R10 ;  /* 0x0031580a01007387 */ /* 0x0001e40000100a00 */
[----:B------:R-:W2:Y:S02]  /*57e20*/  LDL.LU R8, [R1+0x1e0] ;  /* 0x0001e00001087983 */ /* 0x000ea40000300800 */
[----:B------:R-:W2:Y:S01]  /*57e30*/  LDL.LU R9, [R1+0x1e4] ;  /* 0x0001e40001097983 */ /* 0x000ea20000300800 */
[----:B0-----:R-:W2:Y:S01]  /*57e40*/  LDL.LU R10, [R1+0x1e8] ;  /* 0x0001e800010a7983 */ /* 0x001ea20000300800 */
[----:B------:R-:W2:Y:S01]  /*57e50*/  LDL.LU R11, [R1+0x1ec] ;  /* 0x0001ec00010b7983 */ /* 0x000ea20000300800 */
[----:B------:R-:W-:-:S02]  /*57e60*/  MOV R26, R12 ;  /* 0x0000000c001a7202 */ /* 0x000fc40000000f00 */
[C---:B----4-:R-:W-:Y:S01]  /*57e70*/  HMMA.16816.F32.BF16 R12, R16.reuse, R14, R4 ;  /* 0x0000000e100c723c */ /* 0x050fe20000041804 */
[----:B--2---:R-:W-:Y:S01]  /*57e80*/  STL.64 [R1+0x3180], R10 ;  /* 0x0031800a01007387 */ /* 0x004fe20000100a00 */
[----:B------:R0:W-:Y:S03]  /*57e90*/  STL.64 [R1+0x3178], R8 ;  /* 0x0031780801007387 */ /* 0x0001e60000100a00 */
[----:B0-----:R-:W2:Y:S01]  /*57ea0*/  LDL.LU R8, [R1+0x200] ;  /* 0x0002000001087983 */ /* 0x001ea20000300800 */
[----:B------:R-:W2:Y:S02]  /*57eb0*/  LDL.LU R9, [R1+0x204] ;  /* 0x0002040001097983 */ /* 0x000ea40000300800 */
[----:B------:R-:W2:Y:S02]  /*57ec0*/  LDL.LU R10, [R1+0x208] ;  /* 0x00020800010a7983 */ /* 0x000ea40000300800 */
[----:B------:R-:W2:Y:S01]  /*57ed0*/  LDL.LU R11, [R1+0x20c] ;  /* 0x00020c00010b7983 */ /* 0x000ea20000300800 */
[----:B------:R-:W3:Y:S11]  /*57ee0*/  LDL.LU.64 R6, [R1+0x3198] ;  /* 0x0031980001067983 */ /* 0x000ef60000300a00 */
[----:B------:R-:W-:Y:S01]  /*57ef0*/  @!UPT UIADD3 URZ, URZ, URZ, URZ ;  /* 0x0000003f3f3ff290 */ /* 0x000fe2000fffe03f */
[----:B------:R-:W-:Y:S02]  /*57f00*/  STL.64 [R1+0x540], R12 ;  /* 0x0005400c01007387 */ /* 0x000fe40000100a00 */
[----:B------:R0:W-:Y:S02]  /*57f10*/  STL.64 [R1+0x548], R14 ;  /* 0x0005480e01007387 */ /* 0x0001e40000100a00 */
[----:B0-----:R-:W2:Y:S01]  /*57f20*/  LDL.LU.64 R14, [R1+0x3190] ;  /* 0x00319000010e7983 */ /* 0x001ea20000300a00 */
[----:B------:R-:W2:Y:S01]  /*57f30*/  LDL.LU.64 R12, [R1+0x3188] ;  /* 0x00318800010c7983 */ /* 0x000ea20000300a00 */
[----:B---3--:R-:W-:Y:S02]  /*57f40*/  HMMA.16816.F32.BF16 R16, R16, R6, R20 ;  /* 0x000000061010723c */ /* 0x008fe40000041814 */
[----:B------:R0:W-:Y:S01]  /*57f50*/  STL.64 [R1+0x3138], R6 ;  /* 0x0031380601007387 */ /* 0x0001e20000100a00 */
[----:B------:R-:W3:Y:S11]  /*57f60*/  LDL.LU R4, [R1+0x1f0] ;  /* 0x0001f00001047983 */ /* 0x000ef60000300800 */
[----:B------:R-:W-:Y:S09]  /*57f70*/  @!UPT UIADD3 URZ, URZ, URZ, URZ ;  /* 0x0000003f3f3ff290 */ /* 0x000ff2000fffe03f */
[----:B------:R1:W-:Y:S01]  /*57f80*/  STL.64 [R1+0x210], R16 ;  /* 0x0002101001007387 */ /* 0x0003e20000100a00 */
[----:B------:R4:W-:Y:S02]  /*57f90*/  STL.64 [R1+0x218], R18 ;  /* 0x0002181201007387 */ /* 0x0009e40000100a00 */
[----:B------:R-:W3:Y:S02]  /*57fa0*/  LDL.LU R5, [R1+0x1f4] ;  /* 0x0001f40001057983 */ /* 0x000ee40000300800 */
[----:B0-----:R-:W3:Y:S01]  /*57fb0*/  LDL.LU R6, [R1+0x1f8] ;  /* 0x0001f80001067983 */ /* 0x001ee20000300800 */
[----:B------:R-:W3:Y:S04]  /*57fc0*/  LDL.LU R7, [R1+0x1fc] ;  /* 0x0001fc0001077983 */ /* 0x000ee80000300800 */
[----:B-1----:R-:W2:Y:S01]  /*57fd0*/  LDL.LU R16, [R1+0x2b0] ;  /* 0x0002b00001107983 */ /* 0x002ea20000300800 */
[----:B------:R-:W2:Y:S02]  /*57fe0*/  LDL.LU R17, [R1+0x2b4] ;  /* 0x0002b40001117983 */ /* 0x000ea40000300800 */
[----:B----4-:R-:W4:Y:S02]  /*57ff0*/  LDL.LU R18, [R1+0x2b8] ;  /* 0x0002b80001127983 */ /* 0x010f240000300800 */
[----:B------:R-:W4:Y:S02]  /*58000*/  LDL.LU R19, [R1+0x2bc] ;  /* 0x0002bc0001137983 */ /* 0x000f240000300800 */
[----:B----4-:R-:W-:Y:S01]  /*58010*/  STL.64 [R1+0x30c0], R18 ;  /* 0x0030c01201007387 */ /* 0x010fe20000100a00 */
[----:B--2---:R0:W-:Y:S03]  /*58020*/  STL.64 [R1+0x30b8], R16 ;  /* 0x0030b81001007387 */ /* 0x0041e60000100a00 */
[----:B0-----:R-:W2:Y:S01]  /*58030*/  LDL.LU R16, [R1+0x190] ;  /* 0x0001900001107983 */ /* 0x001ea20000300800 */
[----:B------:R-:W2:Y:S02]  /*58040*/  LDL.LU R17, [R1+0x194] ;  /* 0x0001940001117983 */ /* 0x000ea40000300800 */
[----:B------:R-:W4:Y:S02]  /*58050*/  LDL.LU R18, [R1+0x198] ;  /* 0x0001980001127983 */ /* 0x000f240000300800 */
[----:B------:R-:W4:Y:S02]  /*58060*/  LDL.LU R19, [R1+0x19c] ;  /* 0x00019c0001137983 */ /* 0x000f240000300800 */
[----:B------:R-:W-:-:S07]  /*58070*/  IMAD.MOV.U32 R27, RZ, RZ, R2 ;  /* 0x000000ffff1b7224 */ /* 0x000fce00078e0002 */
[C---:B------:R-:W-:Y:S01]  /*58080*/  HMMA.16816.F32.BF16 R24, R12.reuse, R26, R8 ;  /* 0x0000001a0c18723c */ /* 0x040fe20000041808 */
[----:B----4-:R-:W-:Y:S01]  /*58090*/  STL.64 [R1+0x30d0], R18 ;  /* 0x0030d01201007387 */ /* 0x010fe20000100a00 */
[----:B--2---:R0:W-:Y:S03]  /*580a0*/  STL.64 [R1+0x30c8], R16 ;  /* 0x0030c81001007387 */ /* 0x0041e60000100a00 */
[----:B0-----:R-:W2:Y:S01]  /*580b0*/  LDL.LU R16, [R1+0xc0] ;  /* 0x0000c00001107983 */ /* 0x001ea20000300800 */
[----:B------:R-:W2:Y:S02]  /*580c0*/  LDL.LU R17, [R1+0xc4] ;  /* 0x0000c40001117983 */ /* 0x000ea40000300800 */
[----:B------:R-:W4:Y:S02]  /*580d0*/  LDL.LU R18, [R1+0xc8] ;  /* 0x0000c80001127983 */ /* 0x000f240000300800 */
[----:B------:R-:W4:Y:S01]  /*580e0*/  LDL.LU R19, [R1+0xcc] ;  /* 0x0000cc0001137983 */ /* 0x000f220000300800 */
[----:B------:R-:W2:Y:S01]  /*580f0*/  LDL.LU R20, [R1+0x1d0] ;  /* 0x0001d00001147983 */ /* 0x000ea20000300800 */
[----:B------:R-:W3:Y:S02]  /*58100*/  LDL.LU R21, [R1+0x1d4] ;  /* 0x0001d40001157983 */ /* 0x000ee40000300800 */
[----:B------:R-:W3:Y:S02]  /*58110*/  LDL.LU R22, [R1+0x1d8] ;  /* 0x0001d80001167983 */ /* 0x000ee40000300800 */
[----:B------:R-:W3:Y:S01]  /*58120*/  LDL.LU R23, [R1+0x1dc] ;  /* 0x0001dc0001177983 */ /* 0x000ee20000300800 */
[----:B----4-:R0:W-:Y:S01]  /*58130*/  STL.64 [R1+0x30e0], R18 ;  /* 0x0030e01201007387 */ /* 0x0101e20000100a00 */
[----:B--2---:R-:W-:Y:S03]  /*58140*/  STL.64 [R1+0x30d8], R16 ;  /* 0x0030d81001007387 */ /* 0x004fe60000100a00 */
[----:B0-----:R-:W2:Y:S01]  /*58150*/  LDL.64 R18, [R1+0x18] ;  /* 0x0000180001127983 */ /* 0x001ea20000100a00 */
[----:B------:R-:W2:Y:S02]  /*58160*/  LDL.LU.64 R10, [R1+0x3180] ;  /* 0x00318000010a7983 */ /* 0x000ea40000300a00 */
[----:B------:R-:W2:Y:S02]  /*58170*/  LDL.LU.64 R8, [R1+0x3178] ;  /* 0x0031780001087983 */ /* 0x000ea40000300a00 */
[----:B------:R-:W-:Y:S01]  /*58180*/  STL.64 [R1+0x560], R24 ;  /* 0x0005601801007387 */ /* 0x000fe20000100a00 */
[----:B------:R0:W-:Y:S04]  /*58190*/  STL.64 [R1+0x568], R26 ;  /* 0x0005681a01007387 */ /* 0x0001e80000100a00 */
[----:B0-----:R-:W3:Y:S02]  /*581a0*/  LDL.LU.64 R26, [R1+0x3170] ;  /* 0x00317000011a7983 */ /* 0x001ee40000300a00 */
[C---:B---3--:R-:W-:Y:S01]  /*581b0*/  HMMA.16816.F32.BF16 R4, R12.reuse, R26, R4 ;  /* 0x0000001a0c04723c */ /* 0x048fe20000041804 */
[----:B------:R-:W-:Y:S11]  /*581c0*/  MOV R2, R27 ;  /* 0x0000001b00027202 */ /* 0x000ff60000000f00 */
[----:B------:R-:W-:Y:S11]  /*581d0*/  @!UPT UIADD3 URZ, URZ, URZ, URZ ;  /* 0x0000003f3f3ff290 */ /* 0x000ff6000fffe03f */
[----:B------:R0:W-:Y:S01]  /*581e0*/  STL.64 [R1+0x200], R4 ;  /* 0x0002000401007387 */ /* 0x0001e20000100a00 */
[----:B------:R1:W-:Y:S01]  /*581f0*/  STL.64 [R1+0x208], R6 ;  /* 0x0002080601007387 */ /* 0x0003e20000100a00 */
[----:B0-----:R-:W-:Y:S02]  /*58200*/  MOV R4, R26 ;  /* 0x0000001a00047202 */ /* 0x001fe40000000f00 */
[----:B------:R-:W3:Y:S01]  /*58210*/  LDL.LU.64 R26, [R1+0x3168] ;  /* 0x00316800011a7983 */ /* 0x000ee20000300a00 */
[----:B-1----:R-:W4:Y:S01]  /*58220*/  LDL.64 R6, [R1+0x68] ;  /* 0x0000680001067983 */ /* 0x002f220000100a00 */
[C---:B--2---:R-:W-:Y:S02]  /*58230*/  HMMA.16816.F32.BF16 R8, R12.reuse, R18, R8 ;  /* 0x000000120c08723c */ /* 0x044fe40000041808 */
[----:B----4-:R-:W-:Y:S11]  /*58240*/  STL.64 [R1+0x3150], R6 ;  /* 0x0031500601007387 */ /* 0x010ff60000100a00 */
[----:B------:R-:W-:Y:S10]  /*58250*/  @!UPT UIADD3 URZ, URZ, URZ, URZ ;  /* 0x0000003f3f3ff290 */ /* 0x000ff4000fffe03f */
[----:B------:R-:W-:Y:S02]  /*58260*/  STL.64 [R1+0x1f0], R8 ;  /* 0x0001f00801007387 */ /* 0x000fe40000100a00 */
[----:B------:R-:W-:Y:S02]  /*58270*/  STL.64 [R1+0x1f8], R10 ;  /* 0x0001f80a01007387 */ /* 0x000fe40000100a00 */
[----:B------:R0:W-:Y:S02]  /*58280*/  STL.64 [R1+0x30f0], R18 ;  /* 0x0030f01201007387 */ /* 0x0001e40000100a00 */
[----:B0-----:R-:W-:Y:S02]  /*58290*/  IMAD.MOV.U32 R18, RZ, RZ, R4 ;  /* 0x000000ffff127224 */ /* 0x001fe400078e0004 */
[----:B------:R-:W2:Y:S01]  /*582a0*/  LDL.LU R4, [R1+0x1b0] ;  /* 0x0001b00001047983 */ /* 0x000ea20000300800 */
[----:B------:R-:W2:Y:S02]  /*582b0*/  LDL.LU R5, [R1+0x1b4] ;  /* 0x0001b40001057983 */ /* 0x000ea40000300800 */
[----:B------:R-:W2:Y:S01]  /*582c0*/  LDL.LU R6, [R1+0x1b8] ;  /* 0x0001b80001067983 */ /* 0x000ea20000300800 */
[----:B------:R-:W-:Y:S01]  /*582d0*/  MOV R19, R2 ;  /* 0x0000000200137202 */ /* 0x000fe20000000f00 */
[----:B------:R-:W2:Y:S01]  /*582e0*/  LDL.LU R7, [R1+0x1bc] ;  /* 0x0001bc0001077983 */ /* 0x000ea20000300800 */
[----:B------:R-:W4:Y:S02]  /*582f0*/  LDL.LU R8, [R1+0x1c0] ;  /* 0x0001c00001087983 */ /* 0x000f240000300800 */
[----:B------:R-:W4:Y:S02]  /*58300*/  LDL.LU R9, [R1+0x1c4] ;  /* 0x0001c40001097983 */ /* 0x000f240000300800 */
[----:B------:R-:W4:Y:S01]  /*58310*/  LDL.LU R10, [R1+0x1c8] ;  /* 0x0001c800010a7983 */ /* 0x000f220000300800 */
[----:B------:R-:W4:Y:S01]  /*58320*/  LDL.LU R11, [R1+0x1cc] ;  /* 0x0001cc00010b7983 */ /* 0x000f220000300800 */
[----:B------:R0:W-:Y:S03]  /*58330*/  STL.64 [R1+0x3108], R18 ;  /* 0x0031081201007387 */ /* 0x0001e60000100a00 */
[----:B0-----:R-:W2:Y:S01]  /*58340*/  LDL.64 R18, [R1+0x48] ;  /* 0x0000480001127983 */ /* 0x001ea20000100a00 */
[C---:B---3--:R-:W-:Y:S03]  /*58350*/  HMMA.16816.F32.BF16 R20, R12.reuse, R26, R20 ;  /* 0x0000001a0c14723c */ /* 0x048fe60000041814 */
[----:B--2---:R0:W-:Y:S01]  /*58360*/  STL.64 [R1+0x3130], R18 ;  /* 0x0031301201007387 */ /* 0x0041e20000100a00 */
[----:B------:R-:W2:Y:S02]  /*58370*/  LDL.LU R16, [R1+0x100] ;  /* 0x0001000001107983 */ /* 0x000ea40000300800 */
[----:B------:R-:W2:Y:S01]  /*58380*/  LDL.LU R17, [R1+0x104] ;  /* 0x0001040001117983 */ /* 0x000ea20000300800 */
[----:B0-----:R-:W3:Y:S01]  /*58390*/  LDL.LU R18, [R1+0x108] ;  /* 0x0001080001127983 */ /* 0x001ee20000300800 */
[----:B------:R-:W3:Y:S03]  /*583a0*/  LDL.LU R19, [R1+0x10c] ;  /* 0x00010c0001137983 */ /* 0x000ee60000300800 */
[----:B---3--:R-:W-:Y:S01]  /*583b0*/  STL.64 [R1+0x3148], R18 ;  /* 0x0031481201007387 */ /* 0x008fe20000100a00 */
[----:B--2---:R0:W-:Y:S03]  /*583c0*/  STL.64 [R1+0x3140], R16 ;  /* 0x0031401001007387 */ /* 0x0041e60000100a00 */
[----:B0-----:R-:W2:Y:S01]  /*583d0*/  LDL.LU R16, [R1+0x1a0] ;  /* 0x0001a00001107983 */ /* 0x001ea20000300800 */
[----:B------:R-:W2:Y:S02]  /*583e0*/  LDL.LU R17, [R1+0x1a4] ;  /* 0x0001a40001117983 */ /* 0x000ea40000300800 */
[----:B------:R-:W2:Y:S02]  /*583f0*/  LDL.LU R18, [R1+0x1a8] ;  /* 0x0001a80001127983 */ /* 0x000ea40000300800 */
[----:B------:R-:W2:Y:S03]  /*58400*/  LDL.LU R19, [R1+0x1ac] ;  /* 0x0001ac0001137983 */ /* 0x000ea60000300800 */
[----:B------:R-:W-:Y:S01]  /*58410*/  STL.64 [R1+0x1e0], R20 ;  /* 0x0001e01401007387 */ /* 0x000fe20000100a00 */
[----:B------:R0:W-:Y:S03]  /*58420*/  STL.64 [R1+0x1e8], R22 ;  /* 0x0001e81601007387 */ /* 0x0001e60000100a00 */
[----:B0-----:R-:W4:Y:S01]  /*58430*/  LDL.LU.64 R22, [R1+0x3160] ;  /* 0x0031600001167983 */ /* 0x001f220000300a00 */
[----:B------:R0:W-:Y:S02]  /*58440*/  STL.64 [R1+0x30e8], R26 ;  /* 0x0030e81a01007387 */ /* 0x0001e40000100a00 */
[----:B------:R-:W3:Y:S02]  /*58450*/  LDL.LU R24, [R1+0xd0] ;  /* 0x0000d00001187983 */ /* 0x000ee40000300800 */
[----:B------:R-:W3:Y:S01]  /*58460*/  LDL.LU R25, [R1+0xd4] ;  /* 0x0000d40001197983 */ /* 0x000ee20000300800 */
[----:B0-----:R-:W2:Y:S01]  /*58470*/  LDL.LU R26, [R1+0xd8] ;  /* 0x0000d800011a7983 */ /* 0x001ea20000300800 */
[----:B------:R-:W2:Y:S03]  /*58480*/  LDL.LU R27, [R1+0xdc] ;  /* 0x0000dc00011b7983 */ /* 0x000ea60000300800 */
        /* <DEDUP_REMOVED lines=23> */
[C---:B---3--:R-:W-:Y:S01]  /*58600*/  HMMA.16816.F32.BF16 R16, R12.reuse, R6, R16 ;  /* 0x000000060c10723c */ /* 0x048fe20000041810 */
[----:B------:R-:W-:Y:S01]  /*58610*/  MOV R8, R6 ;  /* 0x0000000600087202 */ /* 0x000fe20000000f00 */
[----:B------:R-:W-:Y:S11]  /*58620*/  IMAD.MOV.U32 R2, RZ, RZ, R7 ;  /* 0x000000ffff027224 */ /* 0x000ff600078e0007 */
[----:B------:R-:W-:Y:S10]  /*58630*/  @!UPT UIADD3 URZ, URZ, URZ, URZ ;  /* 0x0000003f3f3ff290 */ /* 0x000ff4000fffe03f */
[----:B------:R-:W-:Y:S01]  /*58640*/  STL.64 [R1+0x1b0], R16 ;  /* 0x0001b01001007387 */ /* 0x000fe20000100a00 */
[----:B------:R0:W-:Y:S03]  /*58650*/  STL.64 [R1+0x1b8], R18 ;  /* 0x0001b81201007387 */ /* 0x0001e60000100a00 */
[----:B0-----:R-:W3:Y:S01]  /*58660*/  LDL.LU.64 R18, [R1+0x3148] ;  /* 0x0031480001127983 */ /* 0x001ee20000300a00 */
[----:B------:R-:W3:Y:S02]  /*58670*/  LDL.LU.64 R16, [R1+0x3140] ;  /* 0x0031400001107983 */ /* 0x000ee40000300a00 */
[----:B------:R-:W3:Y:S02]  /*58680*/  LDL.LU.64 R6, [R1+0x3138] ;  /* 0x0031380001067983 */ /* 0x000ee40000300a00 */
[----:B---3--:R-:W-:Y:S01]  /*58690*/  HMMA.16816.F32.BF16 R12, R12, R6, R16 ;  /* 0x000000060c0c723c */ /* 0x008fe20000041810 */
[----:B------:R-:W2:Y:S01]  /*586a0*/  LDL.LU.64 R18, [R1+0x3130] ;  /* 0x0031300001127983 */ /* 0x000ea20000300a00 */
[----:B------:R-:W2:Y:S02]  /*586b0*/  LDL.LU.64 R6, [R1+0x3128] ;  /* 0x0031280001067983 */ /* 0x000ea40000300a00 */
[----:B------:R-:W2:Y:S11]  /*586c0*/  LDL.LU.64 R4, [R1+0x3120] ;  /* 0x0031200001047983 */ /* 0x000eb60000300a00 */
[----:B------:R-:W-:Y:S08]  /*586d0*/  @!UPT UIADD3 URZ, URZ, URZ, URZ ;  /* 0x0000003f3f3ff290 */ /* 0x000ff0000fffe03f */
[----:B------:R-:W-:Y:S01]  /*586e0*/  STL.64 [R1+0x530], R12 ;  /* 0x0005300c01007387 */ /* 0x000fe20000100a00 */
[----:B------:R-:W-:Y:S01]  /*586f0*/  STL.64 [R1+0x538], R14 ;  /* 0x0005380e01007387 */ /* 0x000fe20000100a00 */
        /* <DEDUP_REMOVED lines=15> */
[----:B0-----:R-:W2:Y:S02]  /*587f0*/  LDL.LU.64 R18, [R1+0x30f0] ;  /* 0x0030f00001127983 */ /* 0x001ea40000300a00 */
[C---:B--2---:R-:W-:Y:S01]  /*58800*/  HMMA.16816.F32.BF16 R24, R4.reuse, R18, R24 ;  /* 0x000000120418723c */ /* 0x044fe20000041818 */
[----:B------:R-:W-:Y:S01]  /*58810*/  MOV R13, R18 ;  /* 0x00000012000d7202 */ /* 0x000fe20000000f00 */
[----:B------:R-:W-:Y:S11]  /*58820*/  IMAD.MOV.U32 R12, RZ, RZ, R19 ;  /* 0x000000ffff0c7224 */ /* 0x000ff600078e0013 */
        /* <DEDUP_REMOVED lines=11> */
[----:B------:R-:W-:Y:S01]  /*588e0*/  STL.64 [R1+0xd8], R26 ;  /* 0x0000d81a01007387 */ /* 0x000fe20000100a00 */
[----:B------:R-:W-:Y:S01]  /*588f0*/  MOV R14, R8 ;  /* 0x00000008000e7202 */ /* 0x000fe20000000f00 */
[C---:B--2---:R-:W-:Y:S01]  /*58900*/  HMMA.16816.F32.BF16 R16, R4.reuse, R22, R16 ;  /* 0x000000160410723c */ /* 0x044fe20000041810 */
[----:B------:R-:W-:Y:S01]  /*58910*/  MOV R15, R2 ;  /* 0x00000002000f7202 */ /* 0x000fe20000000f00 */
[----:B------:R-:W-:Y:S11]  /*58920*/  LDSM.16.M88.4 R24, [R0+0x23000] ;  /* 0x023000000018783b */ /* 0x000ff60000000200 */
[----:B------:R-:W-:Y:S10]  /*58930*/  @!UPT UIADD3 URZ, URZ, URZ, URZ ;  /* 0x0000003f3f3ff290 */ /* 0x000ff4000fffe03f */
[----:B------:R-:W-:Y:S01]  /*58940*/  STL.64 [R1+0x1a0], R16 ;  /* 0x0001a01001007387 */ /* 0x000fe20000100a00 */
[----:B------:R0:W-:Y:S03]  /*58950*/  STL.64 [R1+0x1a8], R18 ;  /* 0x0001a81201007387 */ /* 0x0001e60000100a00 */
[----:B0-----:R-:W2:Y:S01]  /*58960*/  LDL.LU.64 R18, [R1+0x30c0] ;  /* 0x0030c00001127983 */ /* 0x001ea20000300a00 */
[----:B------:R-:W2:Y:S01]  /*58970*/  LDL.LU.64 R16, [R1+0x30b8] ;  /* 0x0030b80001107983 */ /* 0x000ea20000300a00 */
[----:B------:R-:W-:Y:S02]  /*58980*/  MOV R8, R22 ;  /* 0x0000001600087202 */ /* 0x000fe40000000f00 */
[----:B------:R-:W-:Y:S02]  /*58990*/  MOV R2, R23 ;  /* 0x0000001700027202 */ /* 0x000fe40000000f00 */
[----:B------:R-:W0:Y:S04]  /*589a0*/  LDSM.16.M88.4 R20, [R0+0x24000] ;  /* 0x024000000014783b */ /* 0x000e280000000200 */
[----:B0-----:R-:W-:Y:S01]  /*589b0*/  STL.64 [R1+0x3028], R22 ;  /* 0x0030281601007387 */ /* 0x001fe20000100a00 */
[----:B------:R0:W-:Y:S03]  /*589c0*/  STL.64 [R1+0x3020], R20 ;  /* 0x0030201401007387 */ /* 0x0001e60000100a00 */
[----:B0-----:R-:W3:Y:S01]  /*589d0*/  LDL.LU R20, [R1+0x370] ;  /* 0x0003700001147983 */ /* 0x001ee20000300800 */
[----:B------:R-:W3:Y:S02]  /*589e0*/  LDL.LU R21, [R1+0x374] ;  /* 0x0003740001157983 */ /* 0x000ee40000300800 */
[----:B------:R-:W3:Y:S02]  /*589f0*/  LDL.LU R22, [R1+0x378] ;  /* 0x0003780001167983 */ /* 0x000ee40000300800 */
[----:B------:R-:W3:Y:S01]  /*58a00*/  LDL.LU R23, [R1+0x37c] ;  /* 0x00037c0001177983 */ /* 0x000ee20000300800 */
[----:B------:R-:W-:Y:S01]  /*58a10*/  STL.64 [R1+0x3058], R10 ;  /* 0x0030580a01007387 */ /* 0x000fe20000100a00 */
[----:B--2---:R-:W-:Y:S11]  /*58a20*/  HMMA.16816.F32.BF16 R16, R4, R10, R16 ;  /* 0x0000000a0410723c */ /* 0x004ff60000041810 */
[----:B------:R-:W-:Y:S11]  /*58a30*/  @!UPT UIADD3 URZ, URZ, URZ, URZ ;  /* 0x0000003f3f3ff290 */ /* 0x000ff6000fffe03f */
[----:B------:R-:W-:Y:S01]  /*58a40*/  @!UPT UIADD3 URZ, URZ, URZ, URZ ;  /* 0x0000003f3f3ff290 */ /* 0x000fe2000fffe03f */
[----:B------:R-:W-:Y:S01]  /*58a50*/  STL.64 [R1+0x2c0], R16 ;  /* 0x0002c01001007387 */ /* 0x000fe20000100a00 */
[----:B------:R-:W-:Y:S02]  /*58a60*/  STL.64 [R1+0x2c8], R18 ;  /* 0x0002c81201007387 */ /* 0x000fe40000100a00 */
[----:B------:R-:W0:Y:S02]  /*58a70*/  LDSM.16.M88.4 R16, [R0+0x25000] ;  /* 0x025000000010783b */ /* 0x000e240000000200 */
[----:B0-----:R0:W-:Y:S02]  /*58a80*/  STL.64 [R1+0x2fa8], R18 ;  /* 0x002fa81201007387 */ /* 0x0011e40000100a00 */
[----:B------:R1:W-:Y:S02]  /*58a90*/  STL.64 [R1+0x2fa0], R16 ;  /* 0x002fa01001007387 */ /* 0x0003e40000100a00 */
[----:B0-----:R-:W-:Y:S01]  /*58aa0*/  IMAD.MOV.U32 R18, RZ, RZ, R13 ;  /* 0x000000ffff127224 */ /* 0x001fe200078e000d */
[----:B------:R-:W-:-:S05]  /*58ab0*/  MOV R19, R12 ;  /* 0x0000000c00137202 */ /* 0x000fca0000000f00 */
[----:B------:R0:W-:Y:S01]  /*58ac0*/  STL.64 [R1+0x3090], R18 ;  /* 0x0030901201007387 */ /* 0x0001e20000100a00 */
[----:B-1----:R-:W2:Y:S02]  /*58ad0*/  LDL.LU R16, [R1+0x380] ;  /* 0x0003800001107983 */ /* 0x002ea40000300800 */
[----:B------:R-:W2:Y:S01]  /*58ae0*/  LDL.LU R17, [R1+0x384] ;  /* 0x0003840001117983 */ /* 0x000ea20000300800 */
[----:B0-----:R-:W2:Y:S01]  /*58af0*/  LDL.LU R18, [R1+0x388] ;  /* 0x0003880001127983 */ /* 0x001ea20000300800 */
[----:B------:R-:W2:Y:S02]  /*58b00*/  LDL.LU R19, [R1+0x38c] ;  /* 0x00038c0001137983 */ /* 0x000ea40000300800 */
[C---:B--2---:R-:W-:Y:S01]  /*58b10*/  HMMA.16816.F32.BF16 R16, R4.reuse, R14, R16 ;  /* 0x0000000e0410723c */ /* 0x044fe20000041810 */
[----:B------:R-:W0:Y:S04]  /*58b20*/  LDSM.16.M88.4 R12, [R0+0x26000] ;  /* 0x02600000000c783b */ /* 0x000e280000000200 */
[----:B0-----:R0:W-:Y:S11]  /*58b30*/  STL.64 [R1+0x2f08], R14 ;  /* 0x002f080e01007387 */ /* 0x0011f60000100a00 */
[----:B------:R-:W-:Y:S07]  /*58b40*/  @!UPT UIADD3 URZ, URZ, URZ, URZ ;  /* 0x0000003f3f3ff290 */ /* 0x000fee000fffe03f */
[----:B------:R-:W-:Y:S02]  /*58b50*/  STL.64 [R1+0x520], R16 ;  /* 0x0005201001007387 */ /* 0x000fe40000100a00 */
[----:B------:R3:W-:Y:S02]  /*58b60*/  STL.64 [R1+0x528], R18 ;  /* 0x0005281201007387 */ /* 0x0007e40000100a00 */
[----:B------:R-:W-:Y:S01]  /*58b70*/  STL.64 [R1+0x2f00], R12 ;  /* 0x002f000c01007387 */ /* 0x000fe20000100a00 */
[----:B0-----:R-:W3:Y:S02]  /*58b80*/  LDL.LU.64 R14, [R1+0x78] ;  /* 0x00007800010e7983 */ /* 0x001ee40000300a00 */
[----:B---3--:R-:W-:Y:S02]  /*58b90*/  HMMA.16816.F32.BF16 R16, R4, R14, R20 ;  /* 0x0000000e0410723c */ /* 0x008fe40000041814 */
[----:B------:R-:W0:Y:S04]  /*58ba0*/  LDSM.16.M88.4 R4, [R0+0x27000] ;  /* 0x027000000004783b */ /* 0x000e280000000200 */
[----:B------:R-:W-:Y:S11]  /*58bb0*/  STL.64 [R1+0x3030], R14 ;  /* 0x0030300e01007387 */ /* 0x000ff60000100a00 */
[----:B------:R-:W-:Y:S06]  /*58bc0*/  @!UPT UIADD3 URZ, URZ, URZ, URZ ;  /* 0x0000003f3f3ff290 */ /* 0x000fec000fffe03f */
[----:B------:R-:W-:Y:S01]  /*58bd0*/  STL.64 [R1+0x4f0], R16 ;  /* 0x0004f01001007387 */ /* 0x000fe20000100a00 */
[----:B------:R-:W-:Y:S03]  /*58be0*/  STL.64 [R1+0x4f8], R18 ;  /* 0x0004f81201007387 */ /* 0x000fe60000100a00 */
[----:B0-----:R-:W-:Y:S01]  /*58bf0*/  STL.64 [R1+0x2e78], R6 ;  /* 0x002e780601007387 */ /* 0x001fe20000100a00 */
        /* <DEDUP_REMOVED lines=39> */
[----:B--2---:R-:W-:Y:S01]  /*58e70*/  STL.64 [R1+0x30a0], R18 ;  /* 0x0030a01201007387 */ /* 0x004fe20000100a00 */
[----:B------:R-:W-:Y:S02]  /*58e80*/  STL.64 [R1+0x3098], R16 ;  /* 0x0030981001007387 */ /* 0x000fe40000100a00 */
[----:B----4-:R-:W-:Y:S02]  /*58e90*/  STL.64 [R1+0x3068], R22 ;  /* 0x0030681601007387 */ /* 0x010fe40000100a00 */
[----:B------:R-:W-:Y:S01]  /*58ea0*/  STL.64 [R1+0x3060], R20 ;  /* 0x0030601401007387 */ /* 0x000fe20000100a00 */
[----:B------:R0:W-:Y:S04]  /*58eb0*/  STL.64 [R1+0x3070], R10 ;  /* 0x0030700a01007387 */ /* 0x0001e80000100a00 */
[----:B0-----:R-:W2:Y:S01]  /*58ec0*/  LDL.64 R10, [R1+0x8] ;  /* 0x00000800010a7983 */ /* 0x001ea20000100a00 */
[----:B------:R-:W-:-:S03]  /*58ed0*/  IMAD.MOV.U32 R19, RZ, RZ, R9 ;  /* 0x000000ffff137224 */ /* 0x000fc600078e0009 */
[----:B--2---:R0:W-:Y:S01]  /*58ee0*/  STL.64 [R1+0x3088], R10 ;  /* 0x0030880a01007387 */ /* 0x0041e20000100a00 */
[----:B------:R-:W2:Y:S02]  /*58ef0*/  LDL.LU R8, [R1+0x3e0] ;  /* 0x0003e00001087983 */ /* 0x000ea40000300800 */
[----:B------:R-:W2:Y:S01]  /*58f00*/  LDL.LU R9, [R1+0x3e4] ;  /* 0x0003e40001097983 */ /* 0x000ea20000300800 */
[----:B0-----:R-:W4:Y:S01]  /*58f10*/  LDL.LU R10, [R1+0x3e8] ;  /* 0x0003e800010a7983 */ /* 0x001f220000300800 */
[----:B------:R-:W4:Y:S03]  /*58f20*/  LDL.LU R11, [R1+0x3ec] ;  /* 0x0003ec00010b7983 */ /* 0x000f260000300800 */
[----:B----4-:R-:W-:Y:S01]  /*58f30*/  STL.64 [R1+0x30b0], R10 ;  /* 0x0030b00a01007387 */ /* 0x010fe20000100a00 */
[----:B--2---:R0:W-:Y:S03]  /*58f40*/  STL.64 [R1+0x30a8], R8 ;  /* 0x0030a80801007387 */ /* 0x0041e60000100a00 */
[----:B0-----:R-:W2:Y:S01]  /*58f50*/  LDL.LU R8, [R1+0x400] ;  /* 0x0004000001087983 */ /* 0x001ea20000300800 */
[----:B------:R-:W2:Y:S02]  /*58f60*/  LDL.LU R9, [R1+0x404] ;  /* 0x0004040001097983 */ /* 0x000ea40000300800 */
[----:B------:R-:W2:Y:S02]  /*58f70*/  LDL.LU R10, [R1+0x408] ;  /* 0x00040800010a7983 */ /* 0x000ea40000300800 */
[----:B------:R-:W2:Y:S01]  /*58f80*/  LDL.LU R11, [R1+0x40c] ;  /* 0x00040c00010b7983 */ /* 0x000ea20000300800 */
[----:B------:R-:W4:Y:S01]  /*58f90*/  LDL.LU R20, [R1+0x3c0] ;  /* 0x0003c00001147983 */ /* 0x000f220000300800 */
[----:B------:R-:W4:Y:S02]  /*58fa0*/  LDL.LU R21, [R1+0x3c4] ;  /* 0x0003c40001157983 */ /* 0x000f240000300800 */
[----:B------:R-:W2:Y:S02]  /*58fb0*/  LDL.LU R22, [R1+0x3c8] ;  /* 0x0003c80001167983 */ /* 0x000ea40000300800 */
[----:B------:R-:W2:Y:S01]  /*58fc0*/  LDL.LU R23, [R1+0x3cc] ;  /* 0x0003cc0001177983 */ /* 0x000ea20000300800 */
[----:B------:R-:W-:Y:S01]  /*58fd0*/  MOV R18, R28 ;  /* 0x0000001c00127202 */ /* 0x000fe20000000f00 */
[----:B--2---:R-:W-:Y:S01]  /*58fe0*/  STL.64 [R1+0x3080], R22 ;  /* 0x0030801601007387 */ /* 0x004fe20000100a00 */
[----:B----4-:R0:W-:Y:S03]  /*58ff0*/  STL.64 [R1+0x3078], R20 ;  /* 0x0030781401007387 */ /* 0x0101e60000100a00 */
[----:B0-----:R-:W2:Y:S01]  /*59000*/  LDL.LU R20, [R1+0x3d0] ;  /* 0x0003d00001147983 */ /* 0x001ea20000300800 */
[----:B------:R-:W2:Y:S02]  /*59010*/  LDL.LU R21, [R1+0x3d4] ;  /* 0x0003d40001157983 */ /* 0x000ea40000300800 */
[----:B------:R-:W2:Y:S02]  /*59020*/  LDL.LU R22, [R1+0x3d8] ;  /* 0x0003d80001167983 */ /* 0x000ea40000300800 */
[----:B------:R-:W2:Y:S01]  /*59030*/  LDL.LU R23, [R1+0x3dc] ;  /* 0x0003dc0001177983 */ /* 0x000ea20000300800 */
[----:B------:R-:W4:Y:S01]  /*59040*/  LDL.64 R14, [R1+0x68] ;  /* 0x00006800010e7983 */ /* 0x000f220000100a00 */
[----:B---3--:R-:W-:Y:S02]  /*59050*/  STL.64 [R1+0x2fe8], R6 ;  /* 0x002fe80601007387 */ /* 0x008fe40000100a00 */
[----:B------:R0:W-:Y:S02]  /*59060*/  STL.64 [R1+0x2fe0], R4 ;  /* 0x002fe00401007387 */ /* 0x0001e40000100a00 */
[----:B0-----:R-:W3:Y:S01]  /*59070*/  LDL.LU R4, [R1+0x330] ;  /* 0x0003300001047983 */ /* 0x001ee20000300800 */
[----:B------:R-:W3:Y:S02]  /*59080*/  LDL.LU R5, [R1+0x334] ;  /* 0x0003340001057983 */ /* 0x000ee40000300800 */
[----:B------:R-:W2:Y:S02]  /*59090*/  LDL.LU R6, [R1+0x338] ;  /* 0x0003380001067983 */ /* 0x000ea40000300800 */
[----:B------:R-:W2:Y:S01]  /*590a0*/  LDL.LU R7, [R1+0x33c] ;  /* 0x00033c0001077983 */ /* 0x000ea20000300800 */
[C---:B------:R-:W-:Y:S01]  /*590b0*/  HMMA.16816.F32.BF16 R16, R24.reuse, R18, R8 ;  /* 0x000000121810723c */ /* 0x040fe20000041808 */
[----:B--2---:R0:W-:Y:S01]  /*590c0*/  STL.64 [R1+0x2ff8], R6 ;  /* 0x002ff80601007387 */ /* 0x0041e20000100a00 */
[----:B---3--:R-:W-:Y:S03]  /*590d0*/  STL.64 [R1+0x2ff0], R4 ;  /* 0x002ff00401007387 */ /* 0x008fe60000100a00 */
[----:B0-----:R-:W2:Y:S01]  /*590e0*/  LDL.64 R6, [R1+0x28] ;  /* 0x0000280001067983 */ /* 0x001ea20000100a00 */
[----:B------:R-:W-:Y:S02]  /*590f0*/  STL [R1+0x2308], R0 ;  /* 0x0023080001007387 */ /* 0x000fe40000100800 */
[----:B------:R-:W3:Y:S02]  /*59100*/  LDL.LU.64 R10, [R1+0x30b0] ;  /* 0x0030b000010a7983 */ /* 0x000ee40000300a00 */
[----:B------:R-:W3:Y:S11]  /*59110*/  LDL.LU.64 R8, [R1+0x30a8] ;  /* 0x0030a80001087983 */ /* 0x000ef60000300a00 */
[----:B------:R-:W-:Y:S02]  /*59120*/  @!UPT UIADD3 URZ, URZ, URZ, URZ ;  /* 0x0000003f3f3ff290 */ /* 0x000fe4000fffe03f */
        /* <DEDUP_REMOVED lines=10> */
[----:B------:R0:W-:Y:S03]  /*591d0*/  STL.64 [R1+0x3008], R6 ;  /* 0x0030080601007387 */ /* 0x0001e60000100a00 */
[----:B0-----:R-:W2:Y:S01]  /*591e0*/  LDL.64 R6, [R1+0x48] ;  /* 0x0000480001067983 */ /* 0x001ea20000100a00 */
[C---:B---3--:R-:W-:Y:S11]  /*591f0*/  HMMA.16816.F32.BF16 R8, R24.reuse, R18, R8 ;  /* 0x000000121808723c */ /* 0x048ff60000041808 */
[----:B------:R-:W-:Y:S11]  /*59200*/  @!UPT UIADD3 URZ, URZ, URZ, URZ ;  /* 0x0000003f3f3ff290 */ /* 0x000ff6000fffe03f */
[----:B------:R-:W-:Y:S01]  /*59210*/  @!UPT UIADD3 URZ, URZ, URZ, URZ ;  /* 0x0000003f3f3ff290 */ /* 0x000fe2000fffe03f */
[----:B------:R-:W-:Y:S01]  /*59220*/  STL.64 [R1+0x4c0], R8 ;  /* 0x0004c00801007387 */ /* 0x000fe20000100a00 */
[----:B------:R0:W-:Y:S03]  /*59230*/  STL.64 [R1+0x4c8], R10 ;  /* 0x0004c80a01007387 */ /* 0x0001e60000100a00 */
[----:B0-----:R-:W3:Y:S01]  /*59240*/  LDL.LU.64 R10, [R1+0x3088] ;  /* 0x00308800010a7983 */ /* 0x001ee20000300a00 */
[----:B------:R0:W-:Y:S02]  /*59250*/  STL.64 [R1+0x3000], R18 ;  /* 0x0030001201007387 */ /* 0x0001e40000100a00 */
[----:B------:R-:W2:Y:S02]  /*59260*/  LDL.LU R16, [R1+0x340] ;  /* 0x0003400001107983 */ /* 0x000ea40000300800 */
[----:B------:R-:W2:Y:S01]  /*59270*/  LDL.LU R17, [R1+0x344] ;  /* 0x0003440001117983 */ /* 0x000ea20000300800 */
[----:B0-----:R-:W2:Y:S01]  /*59280*/  LDL.LU R18, [R1+0x348] ;  /* 0x0003480001127983 */ /* 0x001ea20000300800 */
[----:B------:R-:W2:Y:S01]  /*59290*/  LDL.LU R19, [R1+0x34c] ;  /* 0x00034c0001137983 */ /* 0x000ea20000300800 */
[C---:B---3--:R-:W-:Y:S01]  /*592a0*/  HMMA.16816.F32.BF16 R20, R24.reuse, R10, R20 ;  /* 0x0000000a1814723c */ /* 0x048fe20000041814 */
[----:B------:R-:W-:Y:S01]  /*592b0*/  IMAD.MOV.U32 R4, RZ, RZ, R10 ;  /* 0x000000ffff047224 */ /* 0x000fe200078e000a */
[----:B------:R-:W-:Y:S01]  /*592c0*/  MOV R0, R11 ;  /* 0x0000000b00007202 */ /* 0x000fe20000000f00 */
[----:B--2---:R-:W-:Y:S01]  /*592d0*/  STL.64 [R1+0x3018], R18 ;  /* 0x0030181201007387 */ /* 0x004fe20000100a00 */
[----:B------:R0:W-:Y:S03]  /*592e0*/  STL.64 [R1+0x3010], R16 ;  /* 0x0030101001007387 */ /* 0x0001e60000100a00 */
[----:B0-----:R-:W2:Y:S01]  /*592f0*/  LDL.LU R16, [R1+0x350] ;  /* 0x0003500001107983 */ /* 0x001ea20000300800 */
[----:B------:R-:W2:Y:S02]  /*59300*/  LDL.LU R17, [R1+0x354] ;  /* 0x0003540001117983 */ /* 0x000ea40000300800 */
[----:B------:R-:W2:Y:S02]  /*59310*/  LDL.LU R18, [R1+0x358] ;  /* 0x0003580001127983 */ /* 0x000ea40000300800 */
[----:B------:R-:W2:Y:S11]  /*59320*/  LDL.LU R19, [R1+0x35c] ;  /* 0x00035c0001137983 */ /* 0x000eb60000300800 */
[----:B------:R-:W-:Y:S01]  /*59330*/  STL.64 [R1+0x4b0], R20 ;  /* 0x0004b01401007387 */ /* 0x000fe20000100a00 */
[----:B------:R0:W-:Y:S03]  /*59340*/  STL.64 [R1+0x4b8], R22 ;  /* 0x0004b81601007387 */ /* 0x0001e60000100a00 */
        /* <DEDUP_REMOVED lines=15> */
[----:B0-----:R-:W3:Y:S01]  /*59440*/  LDL.LU.64 R22, [R1+0x3050] ;  /* 0x0030500001167983 */ /* 0x001ee20000300a00 */
[----:B------:R-:W3:Y:S01]  /*59450*/  LDL.LU.64 R20, [R1+0x3048] ;  /* 0x0030480001147983 */ /* 0x000ee20000300a00 */
[----:B----4-:R-:W-:Y:S01]  /*59460*/  MOV R2, R14 ;  /* 0x0000000e00027202 */ /* 0x010fe20000000f00 */
[----:B------:R-:W-:Y:S01]  /*59470*/  IMAD.MOV.U32 R13, RZ, RZ, R15 ;  /* 0x000000ffff0d7224 */ /* 0x000fe200078e000f */
[C---:B---3--:R-:W-:Y:S11]  /*59480*/  HMMA.16816.F32.BF16 R20, R24.reuse, R14, R20 ;  /* 0x0000000e1814723c */ /* 0x048ff60000041814 */
[----:B------:R-:W-:Y:S11]  /*59490*/  @!UPT UIADD3 URZ, URZ, URZ, URZ ;  /* 0x0000003f3f3ff290 */ /* 0x000ff6000fffe03f */
[----:B------:R-:W-:Y:S01]  /*594a0*/  @!UPT UIADD3 URZ, URZ, URZ, URZ ;  /* 0x0000003f3f3ff290 */ /* 0x000fe2000fffe03f */
        /* <DEDUP_REMOVED lines=8> */
[----:B------:R-:W-:Y:S01]  /*59530*/  IMAD.MOV.U32 R12, RZ, RZ, R6 ;  /* 0x000000ffff0c7224 */ /* 0x000fe200078e0006 */
        /* <DEDUP_REMOVED lines=21> */
[----:B------:R-:W2:Y:S01]  /*59690*/  LDL.LU.64 R4, [R1+0x2ff0] ;  /* 0x002ff00001047983 */ /* 0x000ea20000300a00 */
[----:B------:R-:W-:Y:S01]  /*596a0*/  MOV R27, R0 ;  /* 0x00000000001b7202 */ /* 0x000fe20000000f00 */
[C---:B--2---:R-:W-:Y:S01]  /*596b0*/  HMMA.16816.F32.BF16 R16, R20.reuse, R18, R4 ;  /* 0x000000121410723c */ /* 0x044fe20000041804 */
        /* <DEDUP_REMOVED lines=17> */
[----:B0-----:R-:W2:Y:S02]  /*597d0*/  LDL.64 R26, [R1+0x38] ;  /* 0x00003800011a7983 */ /* 0x001ea40000100a00 */
        /* <DEDUP_REMOVED lines=8> */
[----:B------:R-:W-:Y:S01]  /*59860*/  MOV R0, R27 ;  /* 0x0000001b00007202 */ /* 0x000fe20000000f00 */
[----:B------:R-:W-:Y:S01]  /*59870*/  STL.64 [R1+0x2f40], R10 ;  /* 0x002f400a01007387 */ /* 0x000fe20000100a00 */
[----:B--2---:R-:W-:Y:S03]  /*59880*/  HMMA.16816.F32.BF16 R24, R20, R10, R4 ;  /* 0x0000000a1418723c */ /* 0x004fe60000041804 */
[----:B------:R-:W2:Y:S11]  /*59890*/  LDL.LU R4, [R1+0x170] ;  /* 0x0001700001047983 */ /* 0x000eb60000300800 */
[----:B------:R-:W-:Y:S09]  /*598a0*/  @!UPT UIADD3 URZ, URZ, URZ, URZ ;  /* 0x0000003f3f3ff290 */ /* 0x000ff2000fffe03f */
[----:B------:R-:W-:Y:S01]  /*598b0*/  STL.64 [R1+0x360], R24 ;  /* 0x0003601801007387 */ /* 0x000fe20000100a00 */
[----:B------:R-:W-:Y:S02]  /*598c0*/  STL.64 [R1+0x368], R26 ;  /* 0x0003681a01007387 */ /* 0x000fe40000100a00 */
[----:B------:R-:W2:Y:S02]  /*598d0*/  LDL.LU R5, [R1+0x174] ;  /* 0x0001740001057983 */ /* 0x000ea40000300800 */
[----:B------:R-:W4:Y:S01]  /*598e0*/  LDL.LU R6, [R1+0x178] ;  /* 0x0001780001067983 */ /* 0x000f220000300800 */
[----:B------:R-:W4:Y:S04]  /*598f0*/  LDL.LU R7, [R1+0x17c] ;  /* 0x00017c0001077983 */ /* 0x000f280000300800 */
        /* <DEDUP_REMOVED lines=9> */
[----:B------:R-:W2:Y:S02]  /*59990*/  LDL.LU R27, [R1+0x27c] ;  /* 0x00027c00011b7983 */ /* 0x000ea40000300800 */
[----:B------:R-:W-:Y:S01]  /*599a0*/  IMAD.MOV.U32 R10, RZ, RZ, R8 ;  /* 0x000000ffff0a7224 */ /* 0x000fe200078e0008 */
[----:B------:R-:W-:Y:S01]  /*599b0*/  MOV R11, R0 ;  /* 0x00000000000b7202 */ /* 0x000fe20000000f00 */
[----:B--2---:R0:W-:Y:S01]  /*599c0*/  STL.64 [R1+0x2f70], R26 ;  /* 0x002f701a01007387 */ /* 0x0041e20000100a00 */
[----:B------:R-:W-:Y:S02]  /*599d0*/  STL.64 [R1+0x2f68], R24 ;  /* 0x002f681801007387 */ /* 0x000fe40000100a00 */
[----:B0-----:R-:W-:Y:S01]  /*599e0*/  IMAD.MOV.U32 R26, RZ, RZ, R28 ;  /* 0x000000ffff1a7224 */ /* 0x001fe200078e001c */
[----:B------:R-:W-:Y:S01]  /*599f0*/  MOV R27, R29 ;  /* 0x0000001d001b7202 */ /* 0x000fe20000000f00 */
[----:B------:R-:W2:Y:S01]  /*59a00*/  LDL.LU R28, [R1+0x2fb8] ;  /* 0x002fb800011c7983 */ /* 0x000ea20000300800 */
[----:B------:R-:W2:Y:S03]  /*59a10*/  LDL.LU R29, [R1+0x2fb4] ;  /* 0x002fb400011d7983 */ /* 0x000ea60000300800 */
[----:B------:R-:W-:Y:S01]  /*59a20*/  STL.64 [R1+0x2f88], R26 ;  /* 0x002f881a01007387 */ /* 0x000fe20000100a00 */
[----:B----4-:R0:W-:Y:S02]  /*59a30*/  STL.64 [R1+0x2f28], R6 ;  /* 0x002f280601007387 */ /* 0x0101e40000100a00 */
[----:B0-----:R-:W-:Y:S01]  /*59a40*/  MOV R6, R2 ;  /* 0x0000000200067202 */ /* 0x001fe20000000f00 */
[----:B------:R-:W-:-:S07]  /*59a50*/  IMAD.MOV.U32 R7, RZ, RZ, R13 ;  /* 0x000000ffff077224 */ /* 0x000fce00078e000d */
[C---:B---3--:R-:W-:Y:S01]  /*59a60*/  HMMA.16816.F32.BF16 R16, R20.reuse, R6, R16 ;  /* 0x000000061410723c */ /* 0x048fe20000041810 */
[----:B------:R-:W-:Y:S01]  /*59a70*/  STL.64 [R1+0x2f20], R4 ;  /* 0x002f200401007387 */ /* 0x000fe20000100a00 */
[----:B------:R-:W3:Y:S01]  /*59a80*/  LDL.LU R2, [R1+0x2fb0] ;  /* 0x002fb00001027983 */ /* 0x000ee20000300800 */
[----:B------:R-:W-:Y:S11]  /*59a90*/  MOV R27, R9 ;  /* 0x00000009001b7202 */ /* 0x000ff60000000f00 */
[----:B------:R-:W-:Y:S09]  /*59aa0*/  @!UPT UIADD3 URZ, URZ, URZ, URZ ;  /* 0x0000003f3f3ff290 */ /* 0x000ff2000fffe03f */
[----:B------:R0:W-:Y:S01]  /*59ab0*/  STL.64 [R1+0x2b0], R16 ;  /* 0x0002b01001007387 */ /* 0x0001e20000100a00 */
[----:B------:R1:W-:Y:S03]  /*59ac0*/  STL.64 [R1+0x2b8], R18 ;  /* 0x0002b81201007387 */ /* 0x0003e60000100a00 */
[----:B0-----:R-:W4:Y:S01]  /*59ad0*/  LDL.LU R16, [R1+0x2a0] ;  /* 0x0002a00001107983 */ /* 0x001f220000300800 */
[----:B------:R-:W4:Y:S02]  /*59ae0*/  LDL.LU R17, [R1+0x2a4] ;  /* 0x0002a40001117983 */ /* 0x000f240000300800 */
[----:B-1----:R-:W4:Y:S02]  /*59af0*/  LDL.LU R18, [R1+0x2a8] ;  /* 0x0002a80001127983 */ /* 0x002f240000300800 */
[----:B------:R-:W4:Y:S01]  /*59b00*/  LDL.LU R19, [R1+0x2ac] ;  /* 0x0002ac0001137983 */ /* 0x000f220000300800 */
[----:B------:R0:W-:Y:S01]  /*59b10*/  STL.64 [R1+0x2f58], R10 ;  /* 0x002f580a01007387 */ /* 0x0001e20000100a00 */
[----:B------:R-:W2:Y:S02]  /*59b20*/  LDL.LU R8, [R1+0x260] ;  /* 0x0002600001087983 */ /* 0x000ea40000300800 */
[----:B------:R-:W2:Y:S01]  /*59b30*/  LDL.LU R9, [R1+0x264] ;  /* 0x0002640001097983 */ /* 0x000ea20000300800 */
[----:B0-----:R-:W2:Y:S01]  /*59b40*/  LDL.LU R10, [R1+0x268] ;  /* 0x00026800010a7983 */ /* 0x001ea20000300800 */
        /* <DEDUP_REMOVED lines=13> */
[----:B------:R0:W-:Y:S01]  /*59c20*/  STL.64 [R1+0x2f38], R6 ;  /* 0x002f380601007387 */ /* 0x0001e20000100a00 */
[----:B------:R-:W2:Y:S02]  /*59c30*/  LDL.LU R4, [R1+0x240] ;  /* 0x0002400001047983 */ /* 0x000ea40000300800 */
[----:B------:R-:W2:Y:S01]  /*59c40*/  LDL.LU R5, [R1+0x244] ;  /* 0x0002440001057983 */ /* 0x000ea20000300800 */
[----:B0-----:R-:W2:Y:S01]  /*59c50*/  LDL.LU R6, [R1+0x248] ;  /* 0x0002480001067983 */ /* 0x001ea20000300800 */
[----:B------:R-:W2:Y:S01]  /*59c60*/  LDL.LU R7, [R1+0x24c] ;  /* 0x00024c0001077983 */ /* 0x000ea20000300800 */
[----:B----4-:R-:W-:Y:S02]  /*59c70*/  HMMA.16816.F32.BF16 R20, R20, R14, R16 ;  /* 0x0000000e1414723c */ /* 0x010fe40000041810 */
[----:B--2---:R-:W-:Y:S01]  /*59c80*/  STL.64 [R1+0x2f50], R6 ;  /* 0x002f500601007387 */ /* 0x004fe20000100a00 */
[----:B------:R0:W-:Y:S03]  /*59c90*/  STL.64 [R1+0x2f48], R4 ;  /* 0x002f480401007387 */ /* 0x0001e60000100a00 */
[----:B0-----:R-:W2:Y:S01]  /*59ca0*/  LDL.LU R4, [R1+0x250] ;  /* 0x0002500001047983 */ /* 0x001ea20000300800 */
[----:B------:R-:W2:Y:S02]  /*59cb0*/  LDL.LU R5, [R1+0x254] ;  /* 0x0002540001057983 */ /* 0x000ea40000300800 */
[----:B------:R-:W2:Y:S02]  /*59cc0*/  LDL.LU R6, [R1+0x258] ;  /* 0x0002580001067983 */ /* 0x000ea40000300800 */
[----:B------:R-:W2:Y:S01]  /*59cd0*/  LDL.LU R7, [R1+0x25c] ;  /* 0x00025c0001077983 */ /* 0x000ea20000300800 */
[----:B------:R-:W4:Y:S01]  /*59ce0*/  LDL.LU.64 R18, [R1+0x2fa8] ;  /* 0x002fa80001127983 */ /* 0x000f220000300a00 */
[----:B------:R-:W4:Y:S01]  /*59cf0*/  LDL.LU.64 R16, [R1+0x2fa0] ;  /* 0x002fa00001107983 */ /* 0x000f220000300a00 */
[----:B------:R-:W-:Y:S01]  /*59d00*/  MOV R26, R12 ;  /* 0x0000000c001a7202 */ /* 0x000fe20000000f00 */
[----:B------:R0:W-:Y:S01]  /*59d10*/  STL.64 [R1+0x2f30], R14 ;  /* 0x002f300e01007387 */ /* 0x0001e20000100a00 */
[----:B------:R-:W2:Y:S07]  /*59d20*/  LDL.LU R12, [R1+0x230] ;  /* 0x00023000010c7983 */ /* 0x000eae0000300800 */
[----:B------:R-:W-:Y:S02]  /*59d30*/  STL.64 [R1+0x2a0], R20 ;  /* 0x0002a01401007387 */ /* 0x000fe40000100a00 */
[----:B------:R1:W-:Y:S02]  /*59d40*/  STL.64 [R1+0x2a8], R22 ;  /* 0x0002a81601007387 */ /* 0x0003e40000100a00 */
[----:B------:R-:W2:Y:S01]  /*59d50*/  LDL.LU R13, [R1+0x234] ;  /* 0x00023400010d7983 */ /* 0x000ea20000300800 */
[----:B0-----:R-:W2:Y:S01]  /*59d60*/  LDL.LU R14, [R1+0x238] ;  /* 0x00023800010e7983 */ /* 0x001ea20000300800 */
[----:B------:R-:W2:Y:S02]  /*59d70*/  LDL.LU R15, [R1+0x23c] ;  /* 0x00023c00010f7983 */ /* 0x000ea40000300800 */
[----:B-1----:R-:W2:Y:S01]  /*59d80*/  LDL.LU.64 R22, [R1+0x18] ;  /* 0x0000180001167983 */ /* 0x002ea20000300a00 */
[C---:B----4-:R-:W-:Y:S01]  /*59d90*/  HMMA.16816.F32.BF16 R24, R16.reuse, R26, R8 ;  /* 0x0000001a1018723c */ /* 0x050fe20000041808 */
[----:B------:R-:W4:Y:S01]  /*59da0*/  LDL.LU.64 R10, [R1+0x2f98] ;  /* 0x002f9800010a7983 */ /* 0x000f220000300a00 */
[----:B------:R-:W4:Y:S11]  /*59db0*/  LDL.LU.64 R8, [R1+0x2f90] ;  /* 0x002f900001087983 */ /* 0x000f360000300a00 */
[----:B------:R-:W-:Y:S10]  /*59dc0*/  @!UPT UIADD3 URZ, URZ, URZ, URZ ;  /* 0x0000003f3f3ff290 */ /* 0x000ff4000fffe03f */
[----:B------:R-:W-:Y:S01]  /*59dd0*/  STL.64 [R1+0x290], R24 ;  /* 0x0002901801007387 */ /* 0x000fe20000100a00 */
[----:B------:R0:W-:Y:S03]  /*59de0*/  STL.64 [R1+0x298], R26 ;  /* 0x0002981a01007387 */ /* 0x0001e60000100a00 */
[----:B0-----:R-:W4:Y:S02]  /*59df0*/  LDL.LU.64 R26, [R1+0x2f88] ;  /* 0x002f8800011a7983 */ /* 0x001f240000300a00 */
[C---:B----4-:R-:W-:Y:S02]  /*59e00*/  HMMA.16816.F32.BF16 R24, R16.reuse, R26, R8 ;  /* 0x0000001a1018723c */ /* 0x050fe40000041808 */
[----:B------:R-:W4:Y:S01]  /*59e10*/  LDL.LU.64 R10, [R1+0x2f80] ;  /* 0x002f8000010a7983 */ /* 0x000f220000300a00 */
[----:B------:R-:W4:Y:S11]  /*59e20*/  LDL.LU.64 R8, [R1+0x2f78] ;  /* 0x002f780001087983 */ /* 0x000f360000300a00 */
[----:B------:R-:W-:Y:S09]  /*59e30*/  @!UPT UIADD3 URZ, URZ, URZ, URZ ;  /* 0x0000003f3f3ff290 */ /* 0x000ff2000fffe03f */
        /* <DEDUP_REMOVED lines=9> */
[----:B0-----:R-:W4:Y:S01]  /*59ed0*/  LDL.LU.64 R26, [R1+0x2f60] ;  /* 0x002f6000011a7983 */ /* 0x001f220000300a00 */
[----:B------:R0:W-:Y:S02]  /*59ee0*/  STL.64 [R1+0x2ee8], R22 ;  /* 0x002ee81601007387 */ /* 0x0001e40000100a00 */
[----:B------:R-:W2:Y:S02]  /*59ef0*/  LDL.LU R20, [R1+0x160] ;  /* 0x0001600001147983 */ /* 0x000ea40000300800 */
[----:B------:R-:W2:Y:S01]  /*59f00*/  LDL.LU R21, [R1+0x164] ;  /* 0x0001640001157983 */ /* 0x000ea20000300800 */
[----:B0-----:R-:W2:Y:S01]  /*59f10*/  LDL.LU R22, [R1+0x168] ;  /* 0x0001680001167983 */ /* 0x001ea20000300800 */
[----:B------:R-:W2:Y:S01]  /*59f20*/  LDL.LU R23, [R1+0x16c] ;  /* 0x00016c0001177983 */ /* 0x000ea20000300800 */
[C---:B----4-:R-:W-:Y:S02]  /*59f30*/  HMMA.16816.F32.BF16 R24, R16.reuse, R26, R8 ;  /* 0x0000001a1018723c */ /* 0x050fe40000041808 */
[----:B--2---:R0:W-:Y:S01]  /*59f40*/  STL.64 [R1+0x2ef8], R22 ;  /* 0x002ef81601007387 */ /* 0x0041e20000100a00 */
[----:B------:R-:W-:Y:S03]  /*59f50*/  STL.64 [R1+0x2ef0], R20 ;  /* 0x002ef01401007387 */ /* 0x000fe60000100a00 */
[----:B0-----:R-:W2:Y:S01]  /*59f60*/  LDL.LU.64 R22, [R1+0x48] ;  /* 0x0000480001167983 */ /* 0x001ea20000300a00 */
[----:B------:R-:W4:Y:S11]  /*59f70*/  LDL.LU.64 R10, [R1+0x2f58] ;  /* 0x002f5800010a7983 */ /* 0x000f360000300a00 */
[----:B------:R-:W-:Y:S05]  /*59f80*/  @!UPT UIADD3 URZ, URZ, URZ, URZ ;  /* 0x0000003f3f3ff290 */ /* 0x000fea000fffe03f */
[----:B------:R-:W-:Y:S02]  /*59f90*/  STL.64 [R1+0x2b48], R26 ;  /* 0x002b481a01007387 */ /* 0x000fe40000100a00 */
[----:B------:R0:W-:Y:S02]  /*59fa0*/  STL.64 [R1+0x2b40], R24 ;  /* 0x002b401801007387 */ /* 0x0001e40000100a00 */
[----:B0-----:R-:W2:Y:S01]  /*59fb0*/  LDL.LU R24, [R1+0x150] ;  /* 0x0001500001187983 */ /* 0x001ea20000300800 */
[----:B------:R-:W2:Y:S02]  /*59fc0*/  LDL.LU R25, [R1+0x154] ;  /* 0x0001540001197983 */ /* 0x000ea40000300800 */
[----:B------:R-:W2:Y:S02]  /*59fd0*/  LDL.LU R26, [R1+0x158] ;  /* 0x00015800011a7983 */ /* 0x000ea40000300800 */
[----:B------:R-:W2:Y:S01]  /*59fe0*/  LDL.LU R27, [R1+0x15c] ;  /* 0x00015c00011b7983 */ /* 0x000ea20000300800 */
[C---:B----4-:R-:W-:Y:S01]  /*59ff0*/  HMMA.16816.F32.BF16 R8, R16.reuse, R10, R4 ;  /* 0x0000000a1008723c */ /* 0x050fe20000041804 */
[----:B------:R-:W4:Y:S01]  /*5a000*/  LDL.LU.64 R6, [R1+0x2f50] ;  /* 0x002f500001067983 */ /* 0x000f220000300a00 */
[----:B------:R-:W4:Y:S11]  /*5a010*/  LDL.LU.64 R4, [R1+0x2f48] ;  /* 0x002f480001047983 */ /* 0x000f360000300a00 */
[----:B------:R-:W-:Y:S10]  /*5a020*/  @!UPT UIADD3 URZ, URZ, URZ, URZ ;  /* 0x0000003f3f3ff290 */ /* 0x000ff4000fffe03f */
        /* <DEDUP_REMOVED lines=8> */
[----:B0-----:R-:W4:Y:S01]  /*5a0b0*/  LDL.LU.64 R6, [R1+0x2f38] ;  /* 0x002f380001067983 */ /* 0x001f220000300a00 */
[----:B------:R0:W-:Y:S03]  /*5a0c0*/  STL.64 [R1+0x2ea8], R10 ;  /* 0x002ea80a01007387 */ /* 0x0001e60000100a00 */
[----:B0-----:R-:W2:Y:S01]  /*5a0d0*/  LDL.LU.64 R10, [R1+0x28] ;  /* 0x00002800010a7983 */ /* 0x001ea20000300a00 */
[C---:B----4-:R-:W-:Y:S03]  /*5a0e0*/  HMMA.16816.F32.BF16 R4, R16.reuse, R6, R12 ;  /* 0x000000061004723c */ /* 0x050fe6000004180c */
[----:B------:R-:W4:Y:S11]  /*5a0f0*/  LDL.LU.64 R14, [R1+0x2f30] ;  /* 0x002f3000010e7983 */ /* 0x000f360000300a00 */
[----:B------:R-:W-:Y:S09]  /*5a100*/  @!UPT UIADD3 URZ, URZ, URZ, URZ ;  /* 0x0000003f3f3ff290 */ /* 0x000ff2000fffe03f */
[----:B------:R-:W-:Y:S01]  /*5a110*/  STL.64 [R1+0x510], R4 ;  /* 0x0005100401007387 */ /* 0x000fe20000100a00 */
[----:B------:R0:W-:Y:S03]  /*5a120*/  STL.64 [R1+0x518], R6 ;  /* 0x0005180601007387 */ /* 0x0001e60000100a00 */
[----:B0-----:R-:W2:Y:S01]  /*5a130*/  LDL.LU.64 R6, [R1+0x2f28] ;  /* 0x002f280001067983 */ /* 0x001ea20000300a00 */
[----:B------:R-:W2:Y:S01]  /*5a140*/  LDL.LU.64 R4, [R1+0x2f20] ;  /* 0x002f200001047983 */ /* 0x000ea20000300a00 */
[----:B----4-:R-:W-:Y:S01]  /*5a150*/  MOV R9, R14 ;  /* 0x0000000e00097202 */ /* 0x010fe20000000f00 */
[----:B------:R-:W-:Y:S01]  /*5a160*/  IMAD.MOV.U32 R8, RZ, RZ, R15 ;  /* 0x000000ffff087224 */ /* 0x000fe200078e000f */
[----:B--2---:R-:W-:Y:S01]  /*5a170*/  HMMA.16816.F32.BF16 R16, R16, R14, R4 ;  /* 0x0000000e1010723c */ /* 0x004fe20000041804 */
[----:B------:R-:W2:Y:S01]  /*5a180*/  LDL.LU.64 R6, [R1+0x2f18] ;  /* 0x002f180001067983 */ /* 0x000ea20000300a00 */
[----:B------:R-:W2:Y:S02]  /*5a190*/  LDL.LU.64 R4, [R1+0x2f10] ;  /* 0x002f100001047983 */ /* 0x000ea40000300a00 */
[----:B------:R-:W2:Y:S02]  /*5a1a0*/  LDL.LU.64 R14, [R1+0x2f08] ;  /* 0x002f0800010e7983 */ /* 0x000ea40000300a00 */
[----:B------:R-:W2:Y:S11]  /*5a1b0*/  LDL.LU.64 R12, [R1+0x2f00] ;  /* 0x002f0000010c7983 */ /* 0x000eb60000300a00 */
[----:B------:R-:W-:Y:S06]  /*5a1c0*/  @!UPT UIADD3 URZ, URZ, URZ, URZ ;  /* 0x0000003f3f3ff290 */ /* 0x000fec000fffe03f */
[----:B------:R-:W-:Y:S01]  /*5a1d0*/  STL.64 [R1+0x180], R16 ;  /* 0x0001801001007387 */ /* 0x000fe20000100a00 */
[----:B------:R-:W-:Y:S01]  /*5a1e0*/  STL [R1+0x188], R18 ;  /* 0x0001881201007387 */ /* 0x000fe20000100800 */
        /* <DEDUP_REMOVED lines=9> */
[C---:B--2---:R-:W-:Y:S11]  /*5a280*/  HMMA.16816.F32.BF16 R20, R12.reuse, R10, R20 ;  /* 0x0000000a0c14723c */ /* 0x044ff60000041814 */
[----:B------:R-:W-:Y:S11]  /*5a290*/  @!UPT UIADD3 URZ, URZ, URZ, URZ ;  /* 0x0000003f3f3ff290 */ /* 0x000ff6000fffe03f */
[----:B------:R-:W-:Y:S01]  /*5a2a0*/  @!UPT UIADD3 URZ, URZ, URZ, URZ ;  /* 0x0000003f3f3ff290 */ /* 0x000fe2000fffe03f */
[----:B------:R-:W-:Y:S01]  /*5a2b0*/  STL.64 [R1+0x170], R20 ;  /* 0x0001701401007387 */ /* 0x000fe20000100a00 */
[----:B------:R0:W-:Y:S03]  /*5a2c0*/  STL.64 [R1+0x178], R22 ;  /* 0x0001781601007387 */ /* 0x0001e60000100a00 */
[----:B0-----:R-:W2:Y:S01]  /*5a2d0*/  LDL.LU.64 R22, [R1+0x2ee8] ;  /* 0x002ee80001167983 */ /* 0x001ea20000300a00 */
[----:B------:R-:W-:Y:S01]  /*5a2e0*/  MOV R0, R19 ;  /* 0x0000001300007202 */ /* 0x000fe20000000f00 */
[----:B------:R-:W-:Y:S01]  /*5a2f0*/  IMAD.MOV.U32 R19, RZ, RZ, R8 ;  /* 0x000000ffff137224 */ /* 0x000fe200078e0008 */
[----:B--2---:R-:W-:Y:S01]  /*5a300*/  HMMA.16816.F32.BF16 R24, R12, R22, R24 ;  /* 0x000000160c18723c */ /* 0x004fe20000041818 */
[----:B------:R-:W-:Y:S11]  /*5a310*/  IMAD.MOV.U32 R8, RZ, RZ, R23 ;  /* 0x000000ffff087224 */ /* 0x000ff600078e0017 */
[----:B------:R-:W-:Y:S11]  /*5a320*/  @!UPT UIADD3 URZ, URZ, URZ, URZ ;  /* 0x0000003f3f3ff290 */ /* 0x000ff6000fffe03f */
[----:B------:R0:W-:Y:S01]  /*5a330*/  STL.64 [R1+0x160], R24 ;  /* 0x0001601801007387 */ /* 0x0001e20000100a00 */
[----:B------:R1:W-:Y:S02]  /*5a340*/  STL.64 [R1+0x168], R26 ;  /* 0x0001681a01007387 */ /* 0x0003e40000100a00 */
[----:B------:R-:W2:Y:S01]  /*5a350*/  LDL R23, [R1+0x670] ;  /* 0x0006700001177983 */ /* 0x000ea20000100800 */
[----:B------:R-:W-:Y:S01]  /*5a360*/  MOV R18, R9 ;  /* 0x0000000900127202 */ /* 0x000fe20000000f00 */
[----:B------:R-:W-:Y:S01]  /*5a370*/  MOV R9, R22 ;  /* 0x0000001600097202 */ /* 0x000fe20000000f00 */
[----:B--2---:R2:W-:Y:S01]  /*5a380*/  STL [R1+0x2e18], R23 ;  /* 0x002e181701007387 */ /* 0x0045e20000100800 */
[----:B0-----:R-:W4:Y:S02]  /*5a390*/  LDL.LU R24, [R1+0x2e0] ;  /* 0x0002e00001187983 */ /* 0x001f240000300800 */
[----:B------:R-:W4:Y:S02]  /*5a3a0*/  LDL.LU R25, [R1+0x2e4] ;  /* 0x0002e40001197983 */ /* 0x000f240000300800 */
[----:B-1----:R-:W3:Y:S01]  /*5a3b0*/  LDL.LU R26, [R1+0x2e8] ;  /* 0x0002e800011a7983 */ /* 0x002ee20000300800 */
[----:B------:R-:W3:Y:S01]  /*5a3c0*/  LDL.LU R27, [R1+0x2ec] ;  /* 0x0002ec00011b7983 */ /* 0x000ee20000300800 */
[----:B------:R-:W3:Y:S02]  /*5a3d0*/  LDL.LU R20, [R1+0x50] ;  /* 0x0000500001147983 */ /* 0x000ee40000300800 */
[----:B------:R-:W3:Y:S02]  /*5a3e0*/  LDL.LU R21, [R1+0x54] ;  /* 0x0000540001157983 */ /* 0x000ee40000300800 */
[----:B------:R-:W3:Y:S01]  /*5a3f0*/  LDL.LU R22, [R1+0x58] ;  /* 0x0000580001167983 */ /* 0x000ee20000300800 */
[----:B--2---:R-:W3:Y:S01]  /*5a400*/  LDL.LU R23, [R1+0x5c] ;  /* 0x00005c0001177983 */ /* 0x004ee20000300800 */
[----:B------:R-:W-:Y:S01]  /*5a410*/  IMAD.MOV.U32 R7, RZ, RZ, R10 ;  /* 0x000000ffff077224 */ /* 0x000fe200078e000a */
[----:B------:R-:W-:-:S02]  /*5a420*/  MOV R6, R11 ;  /* 0x0000000b00067202 */ /* 0x000fc40000000f00 */
[----:B---3--:R0:W-:Y:S01]  /*5a430*/  STL.64 [R1+0x2e28], R22 ;  /* 0x002e281601007387 */ /* 0x0081e20000100a00 */
[----:B------:R-:W-:Y:S01]  /*5a440*/  STL.64 [R1+0x2e20], R20 ;  /* 0x002e201401007387 */ /* 0x000fe20000100a00 */
[----:B0-----:R-:W-:Y:S02]  /*5a450*/  MOV R22, R9 ;  /* 0x0000000900167202 */ /* 0x001fe40000000f00 */
[----:B------:R-:W-:-:S05]  /*5a460*/  MOV R23, R8 ;  /* 0x0000000800177202 */ /* 0x000fca0000000f00 */
[----:B------:R0:W-:Y:S02]  /*5a470*/  STL.64 [R1+0x2e40], R22 ;  /* 0x002e401601007387 */ /* 0x0001e40000100a00 */
[----:B0-----:R-:W-:Y:S01]  /*5a480*/  IMAD.MOV.U32 R22, RZ, RZ, R7 ;  /* 0x000000ffff167224 */ /* 0x001fe200078e0007 */
[----:B------:R-:W-:-:S05]  /*5a490*/  MOV R23, R6 ;  /* 0x0000000600177202 */ /* 0x000fca0000000f00 */
[----:B------:R0:W-:Y:S01]  /*5a4a0*/  STL.64 [R1+0x2e58], R22 ;  /* 0x002e581601007387 */ /* 0x0001e20000100a00 */
[----:B------:R-:W-:Y:S02]  /*5a4b0*/  STL.64 [R1+0x2e10], R26 ;  /* 0x002e101a01007387 */ /* 0x000fe40000100a00 */
[----:B----4-:R1:W-:Y:S02]  /*5a4c0*/  STL.64 [R1+0x2e08], R24 ;  /* 0x002e081801007387 */ /* 0x0103e40000100a00 */
[----:B0-----:R-:W-:Y:S01]  /*5a4d0*/  IMAD.MOV.U32 R22, RZ, RZ, R5 ;  /* 0x000000ffff167224 */ /* 0x001fe200078e0005 */
[----:B------:R-:W-:Y:S01]  /*5a4e0*/  MOV R23, R4 ;  /* 0x0000000400177202 */ /* 0x000fe20000000f00 */
[----:B-1----:R-:W2:Y:S01]  /*5a4f0*/  LDL.LU R24, [R1+0x220] ;  /* 0x0002200001187983 */ /* 0x002ea20000300800 */
[----:B------:R-:W2:Y:S02]  /*5a500*/  LDL.LU R25, [R1+0x224] ;  /* 0x0002240001197983 */ /* 0x000ea40000300800 */
[----:B------:R-:W3:Y:S01]  /*5a510*/  LDL.LU R26, [R1+0x228] ;  /* 0x00022800011a7983 */ /* 0x000ee20000300800 */
[----:B------:R-:W-:-:S02]  /*5a520*/  MOV R27, R2 ;  /* 0x00000002001b7202 */ /* 0x000fc40000000f00 */
[----:B------:R-:W4:Y:S01]  /*5a530*/  LDL.LU R2, [R1+0x2ee0] ;  /* 0x002ee00001027983 */ /* 0x000f220000300800 */
[----:B------:R-:W-:Y:S02]  /*5a540*/  STL.64 [R1+0x2eb0], R22 ;  /* 0x002eb01601007387 */ /* 0x000fe40000100a00 */
[----:B------:R-:W2:Y:S02]  /*5a550*/  LDL.LU R4, [R1+0xb0] ;  /* 0x0000b00001047983 */ /* 0x000ea40000300800 */
[----:B------:R-:W2:Y:S01]  /*5a560*/  LDL.LU R5, [R1+0xb4] ;  /* 0x0000b40001057983 */ /* 0x000ea20000300800 */
[----:B------:R-:W2:Y:S01]  /*5a570*/  LDL.LU R6, [R1+0xb8] ;  /* 0x0000b80001067983 */ /* 0x000ea20000300800 */
[----:B------:R-:W2:Y:S03]  /*5a580*/  LDL.LU R7, [R1+0xbc] ;  /* 0x0000bc0001077983 */ /* 0x000ea60000300800 */
[----:B--2---:R0:W-:Y:S01]  /*5a590*/  STL.64 [R1+0x2e88], R6 ;  /* 0x002e880601007387 */ /* 0x0041e20000100a00 */
[----:B------:R1:W-:Y:S03]  /*5a5a0*/  STL.64 [R1+0x2e80], R4 ;  /* 0x002e800401007387 */ /* 0x0003e60000100a00 */
[----:B0-----:R-:W2:Y:S04]  /*5a5b0*/  LDL.LU.64 R6, [R1+0x68] ;  /* 0x0000680001067983 */ /* 0x001ea80000300a00 */
[----:B--2---:R0:W-:Y:S01]  /*5a5c0*/  STL.64 [R1+0x2ea0], R6 ;  /* 0x002ea00601007387 */ /* 0x0041e20000100a00 */
[----:B-1----:R-:W2:Y:S02]  /*5a5d0*/  LDL.LU R4, [R1+0x120] ;  /* 0x0001200001047983 */ /* 0x002ea40000300800 */
        /* <DEDUP_REMOVED lines=15> */
[----:B0-----:R-:W2:Y:S01]  /*5a6d0*/  LDL.LU.64 R22, [R1+0x8] ;  /* 0x0000080001167983 */ /* 0x001ea20000300a00 */
[----:B------:R-:W2:Y:S02]  /*5a6e0*/  LDL.LU.64 R10, [R1+0x38] ;  /* 0x00003800010a7983 */ /* 0x000ea40000300a00 */
[----:B---3--:R-:W-:Y:S02]  /*5a6f0*/  STL.64 [R1+0x2e38], R26 ;  /* 0x002e381a01007387 */ /* 0x008fe40000100a00 */
[----:B------:R0:W-:Y:S02]  /*5a700*/  STL.64 [R1+0x2e30], R24 ;  /* 0x002e301801007387 */ /* 0x0001e40000100a00 */
[----:B0-----:R-:W3:Y:S01]  /*5a710*/  LDL.LU R24, [R1+0x80] ;  /* 0x0000800001187983 */ /* 0x001ee20000300800 */
[----:B------:R-:W3:Y:S02]  /*5a720*/  LDL.LU R25, [R1+0x84] ;  /* 0x0000840001197983 */ /* 0x000ee40000300800 */
[----:B------:R-:W2:Y:S01]  /*5a730*/  LDL.LU R26, [R1+0x88] ;  /* 0x00008800011a7983 */ /* 0x000ea20000300800 */
[----:B----4-:R-:W-:-:S02]  /*5a740*/  MOV R27, R2 ;  /* 0x00000002001b7202 */ /* 0x010fc40000000f00 */
[----:B------:R-:W4:Y:S04]  /*5a750*/  LDL.LU R2, [R1+0x2edc] ;  /* 0x002edc0001027983 */ /* 0x000f280000300800 */
[----:B--2---:R-:W-:Y:S01]  /*5a760*/  STL.64 [R1+0x2e50], R26 ;  /* 0x002e501a01007387 */ /* 0x004fe20000100a00 */
[----:B---3--:R0:W-:Y:S03]  /*5a770*/  STL.64 [R1+0x2e48], R24 ;  /* 0x002e481801007387 */ /* 0x0081e60000100a00 */
[----:B0-----:R-:W2:Y:S01]  /*5a780*/  LDL.LU R24, [R1+0x90] ;  /* 0x0000900001187983 */ /* 0x001ea20000300800 */
[----:B------:R-:W2:Y:S02]  /*5a790*/  LDL.LU R25, [R1+0x94] ;  /* 0x0000940001197983 */ /* 0x000ea40000300800 */
[----:B------:R-:W3:Y:S02]  /*5a7a0*/  LDL.LU R26, [R1+0x98] ;  /* 0x00009800011a7983 */ /* 0x000ee40000300800 */
[----:B------:R-:W3:Y:S02]  /*5a7b0*/  LDL.LU R27, [R1+0x9c] ;  /* 0x00009c00011b7983 */ /* 0x000ee40000300800 */
[----:B---3--:R4:W-:Y:S01]  /*5a7c0*/  STL.64 [R1+0x2e68], R26 ;  /* 0x002e681a01007387 */ /* 0x0089e20000100a00 */
[----:B--2---:R0:W-:Y:S02]  /*5a7d0*/  STL.64 [R1+0x2e60], R24 ;  /* 0x002e601801007387 */ /* 0x0041e40000100a00 */
[----:B----4-:R-:W-:Y:S01]  /*5a7e0*/  IMAD.MOV.U32 R26, RZ, RZ, R2 ;  /* 0x000000ffff1a7224 */ /* 0x010fe200078e0002 */
[----:B0-----:R-:W2:Y:S01]  /*5a7f0*/  LDL.LU R24, [R1+0xa0] ;  /* 0x0000a00001187983 */ /* 0x001ea20000300800 */
[----:B------:R-:W2:Y:S02]  /*5a800*/  LDL.LU R25, [R1+0xa4] ;  /* 0x0000a40001197983 */ /* 0x000ea40000300800 */
[----:B------:R-:W3:Y:S02]  /*5a810*/  LDL.LU R2, [R1+0x2ed8] ;  /* 0x002ed80001027983 */ /* 0x000ee40000300800 */
[----:B------:R-:W4:Y:S01]  /*5a820*/  LDL.LU R27, [R1+0xac] ;  /* 0x0000ac00011b7983 */ /* 0x000f220000300800 */
[----:B------:R-:W-:Y:S01]  /*5a830*/  HMMA.16816.F32.BF16 R4, R12, R22, R4 ;  /* 0x000000160c04723c */ /* 0x000fe20000041804 */
[----:B------:R-:W-:Y:S01]  /*5a840*/  MOV R17, R22 ;  /* 0x0000001600117202 */ /* 0x000fe20000000f00 */
[----:B------:R-:W-:Y:S01]  /*5a850*/  IMAD.MOV.U32 R16, RZ, RZ, R23 ;  /* 0x000000ffff107224 */ /* 0x000fe200078e0017 */
[----:B----4-:R-:W-:Y:S01]  /*5a860*/  STL.64 [R1+0x2e98], R26 ;  /* 0x002e981a01007387 */ /* 0x010fe20000100a00 */
[----:B--2---:R0:W-:Y:S03]  /*5a870*/  STL.64 [R1+0x2e90], R24 ;  /* 0x002e901801007387 */ /* 0x0041e60000100a00 */
[----:B0-----:R-:W2:Y:S01]  /*5a880*/  LDL.LU R24, [R1+0x110] ;  /* 0x0001100001187983 */ /* 0x001ea20000300800 */
[----:B------:R-:W2:Y:S02]  /*5a890*/  LDL.LU R25, [R1+0x114] ;  /* 0x0001140001197983 */ /* 0x000ea40000300800 */
[----:B------:R-:W2:Y:S02]  /*5a8a0*/  LDL.LU R26, [R1+0x118] ;  /* 0x00011800011a7983 */ /* 0x000ea40000300800 */
[----:B------:R-:W4:Y:S01]  /*5a8b0*/  LDL.LU.64 R22, [R1+0x2ed0] ;  /* 0x002ed00001167983 */ /* 0x000f220000300a00 */
[----:B------:R-:W4:Y:S01]  /*5a8c0*/  LDL.LU.64 R20, [R1+0x2ec8] ;  /* 0x002ec80001147983 */ /* 0x000f220000300a00 */
[----:B---3--:R-:W-:-:S10]  /*5a8d0*/  MOV R27, R2 ;  /* 0x00000002001b7202 */ /* 0x008fd40000000f00 */
[----:B------:R-:W-:Y:S02]  /*5a8e0*/  MOV R2, R7 ;  /* 0x0000000700027202 */ /* 0x000fe40000000f00 */
[----:B------:R-:W-:Y:S01]  /*5a8f0*/  STL.64 [R1+0x150], R4 ;  /* 0x0001500401007387 */ /* 0x000fe20000100a00 */
[----:B------:R0:W-:Y:S04]  /*5a900*/  STL [R1+0x158], R6 ;  /* 0x0001580601007387 */ /* 0x0001e80000100800 */
[----:B0-----:R-:W3:Y:S01]  /*5a910*/  LDL.LU.64 R6, [R1+0x2ec0] ;  /* 0x002ec00001067983 */ /* 0x001ee20000300a00 */
[----:B------:R-:W3:Y:S02]  /*5a920*/  LDL.LU.64 R4, [R1+0x2eb8] ;  /* 0x002eb80001047983 */ /* 0x000ee40000300a00 */
[----:B------:R0:W-:Y:S02]  /*5a930*/  STL [R1+0x2ad8], R2 ;  /* 0x002ad80201007387 */ /* 0x0001e40000100800 */
[----:B0-----:R-:W2:Y:S01]  /*5a940*/  LDL R2, [R1+0x674] ;  /* 0x0006740001027983 */ /* 0x001ea20000100800 */
[C---:B----4-:R-:W-:Y:S11]  /*5a950*/  HMMA.16816.F32.BF16 R20, R12.reuse, R10, R20 ;  /* 0x0000000a0c14723c */ /* 0x050ff60000041814 */
[----:B------:R-:W-:Y:S11]  /*5a960*/  @!UPT UIADD3 URZ, URZ, URZ, URZ ;  /* 0x0000003f3f3ff290 */ /* 0x000ff6000fffe03f */
[----:B------:R-:W-:Y:S01]  /*5a970*/  @!UPT UIADD3 URZ, URZ, URZ, URZ ;  /* 0x0000003f3f3ff290 */ /* 0x000fe2000fffe03f */
[----:B------:R0:W-:Y:S01]  /*5a980*/  STL.64 [R1+0x140], R20 ;  /* 0x0001401401007387 */ /* 0x0001e20000100a00 */
[----:B------:R1:W-:Y:S01]  /*5a990*/  STL.64 [R1+0x148], R22 ;  /* 0x0001481601007387 */ /* 0x0003e20000100a00 */
[----:B0-----:R-:W-:Y:S02]  /*5a9a0*/  MOV R21, R10 ;  /* 0x0000000a00157202 */ /* 0x001fe40000000f00 */
[----:B-1----:R-:W4:Y:S01]  /*5a9b0*/  LDL.LU.64 R22, [R1+0x2eb0] ;  /* 0x002eb00001167983 */ /* 0x002f220000300a00 */
[----:B------:R-:W-:Y:S02]  /*5a9c0*/  IMAD.MOV.U32 R20, RZ, RZ, R11 ;  /* 0x000000ffff147224 */ /* 0x000fe400078e000b */
[----:B------:R-:W3:Y:S02]  /*5a9d0*/  LDL.LU.64 R10, [R1+0x2ea8] ;  /* 0x002ea800010a7983 */ /* 0x000ee40000300a00 */
[C---:B---3--:R-:W-:Y:S11]  /*5a9e0*/  HMMA.16816.F32.BF16 R4, R12.reuse, R10, R4 ;  /* 0x0000000a0c04723c */ /* 0x048ff60000041804 */
[----:B------:R-:W-:Y:S11]  /*5a9f0*/  @!UPT UIADD3 URZ, URZ, URZ, URZ ;  /* 0x0000003f3f3ff290 */ /* 0x000ff6000fffe03f */
[----:B------:R-:W-:Y:S01]  /*5aa00*/  @!UPT UIADD3 URZ, URZ, URZ, URZ ;  /* 0x0000003f3f3ff290 */ /* 0x000fe2000fffe03f */
[----:B------:R-:W-:Y:S01]  /*5aa10*/  STL.64 [R1+0x130], R4 ;  /* 0x0001300401007387 */ /* 0x000fe20000100a00 */
[----:B------:R0:W-:Y:S03]  /*5aa20*/  STL.64 [R1+0x138], R6 ;  /* 0x0001380601007387 */ /* 0x0001e60000100a00 */
[----:B0-----:R-:W2:Y:S02]  /*5aa30*/  LDL.LU.64 R6, [R1+0x2ea0] ;  /* 0x002ea00001067983 */ /* 0x001ea40000300a00 */
[C---:B--2---:R-:W-:Y:S01]  /*5aa40*/  HMMA.16816.F32.BF16 R24, R12.reuse, R6, R24 ;  /* 0x000000060c18723c */ /* 0x044fe20000041818 */
        /* <DEDUP_REMOVED lines=9> */
[----:B--2---:R-:W-:Y:S01]  /*5aae0*/  HMMA.16816.F32.BF16 R12, R12, R18, R4 ;  /* 0x000000120c0c723c */ /* 0x004fe20000041804 */
[----:B------:R-:W4:Y:S01]  /*5aaf0*/  LDL.LU.64 R6, [R1+0x2e78] ;  /* 0x002e780001067983 */ /* 0x000f220000300a00 */
[----:B------:R-:W4:Y:S11]  /*5ab00*/  LDL.LU.64 R4, [R1+0x2e70] ;  /* 0x002e700001047983 */ /* 0x000f360000300a00 */
[----:B------:R-:W-:Y:S10]  /*5ab10*/  @!UPT UIADD3 URZ, URZ, URZ, URZ ;  /* 0x0000003f3f3ff290 */ /* 0x000ff4000fffe03f */
[----:B------:R-:W-:Y:S01]  /*5ab20*/  STL.64 [R1+0x500], R12 ;  /* 0x0005000c01007387 */ /* 0x000fe20000100a00 */
[----:B------:R0:W-:Y:S02]  /*5ab30*/  STL.64 [R1+0x508], R14 ;  /* 0x0005080e01007387 */ /* 0x0001e40000100a00 */
[----:B------:R1:W-:Y:S01]  /*5ab40*/  STL.64 [R1+0x2df0], R18 ;  /* 0x002df01201007387 */ /* 0x0003e20000100a00 */
[----:B0-----:R-:W-:Y:S01]  /*5ab50*/  MOV R15, R16 ;  /* 0x00000010000f7202 */ /* 0x001fe20000000f00 */
[----:B------:R-:W-:Y:S01]  /*5ab60*/  IMAD.MOV.U32 R14, RZ, RZ, R17 ;  /* 0x000000ffff0e7224 */ /* 0x000fe200078e0011 */
[----:B------:R-:W2:Y:S01]  /*5ab70*/  LDL.LU R16, [R1+0x430] ;  /* 0x0004300001107983 */ /* 0x000ea20000300800 */
[----:B------:R-:W2:Y:S02]  /*5ab80*/  LDL.LU R17, [R1+0x434] ;  /* 0x0004340001117983 */ /* 0x000ea40000300800 */
[----:B-1----:R-:W3:Y:S02]  /*5ab90*/  LDL.LU R18, [R1+0x438] ;  /* 0x0004380001127983 */ /* 0x002ee40000300800 */
[----:B------:R-:W3:Y:S02]  /*5aba0*/  LDL.LU R19, [R1+0x43c] ;  /* 0x00043c0001137983 */ /* 0x000ee40000300800 */
[----:B---3--:R0:W-:Y:S02]  /*5abb0*/  STL.64 [R1+0x2e00], R18 ;  /* 0x002e001201007387 */ /* 0x0081e40000100a00 */
[----:B0-----:R-:W-:Y:S01]  /*5abc0*/  MOV R18, R21 ;  /* 0x0000001500127202 */ /* 0x001fe20000000f00 */
[----:B------:R-:W-:-:S02]  /*5abd0*/  IMAD.MOV.U32 R19, RZ, RZ, R20 ;  /* 0x000000ffff137224 */ /* 0x000fc400078e0014 */
[C---:B----4-:R-:W-:Y:S01]  /*5abe0*/  HMMA.16816.F32.BF16 R20, R4.reuse, R22, R24 ;  /* 0x000000160414723c */ /* 0x050fe20000041818 */
[----:B--2---:R-:W-:Y:S01]  /*5abf0*/  STL.64 [R1+0x2df8], R16 ;  /* 0x002df81001007387 */ /* 0x004fe20000100a00 */
[----:B------:R-:W2:Y:S02]  /*5ac00*/  LDL.LU.64 R26, [R1+0x2e68] ;  /* 0x002e6800011a7983 */ /* 0x000ea40000300a00 */
[----:B------:R-:W2:Y:S11]  /*5ac10*/  LDL.LU.64 R24, [R1+0x2e60] ;  /* 0x002e600001187983 */ /* 0x000eb60000300a00 */
[----:B------:R-:W-:Y:S08]  /*5ac20*/  @!UPT UIADD3 URZ, URZ, URZ, URZ ;  /* 0x0000003f3f3ff290 */ /* 0x000ff0000fffe03f */
[----:B------:R-:W-:Y:S01]  /*5ac30*/  STL.64 [R1+0xb0], R20 ;  /* 0x0000b01401007387 */ /* 0x000fe20000100a00 */
[----:B------:R0:W-:Y:S03]  /*5ac40*/  STL.64 [R1+0xb8], R22 ;  /* 0x0000b81601007387 */ /* 0x0001e60000100a00 */
[----:B0-----:R-:W2:Y:S02]  /*5ac50*/  LDL.LU.64 R22, [R1+0x2e58] ;  /* 0x002e580001167983 */ /* 0x001ea40000300a00 */
[C---:B--2---:R-:W-:Y:S02]  /*5ac60*/  HMMA.16816.F32.BF16 R20, R4.reuse, R22, R24 ;  /* 0x000000160414723c */ /* 0x044fe40000041818 */
[----:B------:R-:W2:Y:S01]  /*5ac70*/  LDL.LU.64 R26, [R1+0x2e50] ;  /* 0x002e5000011a7983 */ /* 0x000ea20000300a00 */
[----:B------:R-:W2:Y:S11]  /*5ac80*/  LDL.LU.64 R24, [R1+0x2e48] ;  /* 0x002e480001187983 */ /* 0x000eb60000300a00 */
[----:B------:R-:W-:Y:S09]  /*5ac90*/  @!UPT UIADD3 URZ, URZ, URZ, URZ ;  /* 0x0000003f3f3ff290 */ /* 0x000ff2000fffe03f */
        /* <DEDUP_REMOVED lines=9> */
[----:B0-----:R-:W3:Y:S01]  /*5ad30*/  LDL.LU.64 R22, [R1+0x2e28] ;  /* 0x002e280001167983 */ /* 0x001ee20000300a00 */
[----:B------:R-:W3:Y:S02]  /*5ad40*/  LDL.LU.64 R20, [R1+0x2e20] ;  /* 0x002e200001147983 */ /* 0x000ee40000300a00 */
[C---:B---3--:R-:W-:Y:S01]  /*5ad50*/  HMMA.16816.F32.BF16 R12, R4.reuse, R14, R20 ;  /* 0x0000000e040c723c */ /* 0x048fe20000041814 */
[----:B------:R-:W3:Y:S11]  /*5ad60*/  LDL.LU R23, [R1+0x2e18] ;  /* 0x002e180001177983 */ /* 0x000ef60000300800 */
[----:B------:R-:W-:Y:S11]  /*5ad70*/  @!UPT UIADD3 URZ, URZ, URZ, URZ ;  /* 0x0000003f3f3ff290 */ /* 0x000ff6000fffe03f */
[----:B------:R-:W-:Y:S01]  /*5ad80*/  STL.64 [R1+0x480], R12 ;  /* 0x0004800c01007387 */ /* 0x000fe20000100a00 */
[----:B------:R-:W-:Y:S01]  /*5ad90*/  STL.64 [R1+0x488], R14 ;  /* 0x0004880e01007387 */ /* 0x000fe20000100a00 */
[C---:B--2---:R-:W-:Y:S02]  /*5ada0*/  HMMA.16816.F32.BF16 R16, R4.reuse, R18, R24 ;  /* 0x000000120410723c */ /* 0x044fe40000041818 */
[----:B---3--:R-:W0:Y:S02]  /*5adb0*/  LDSM.16.M88.4 R12, [R23+0x20080] ;  /* 0x02008000170c783b */ /* 0x008e240000000200 */
[----:B------:R-:W-:Y:S02]  /*5adc0*/  LDSM.16.M88.4 R20, [R2+0x10080] ;  /* 0x010080000214783b */ /* 0x000fe40000000200 */
[----:B0-----:R-:W-:Y:S02]  /*5add0*/  STL.64 [R1+0x2de8], R14 ;  /* 0x002de80e01007387 */ /* 0x001fe40000100a00 */
[----:B------:R0:W-:Y:S02]  /*5ade0*/  STL.64 [R1+0x2de0], R12 ;  /* 0x002de00c01007387 */ /* 0x0001e40000100a00 */
[----:B0-----:R-:W2:Y:S01]  /*5adf0*/  LDL.LU R12, [R1+0x420] ;  /* 0x00042000010c7983 */ /* 0x001ea20000300800 */
[----:B------:R-:W2:Y:S02]  /*5ae00*/  LDL.LU R13, [R1+0x424] ;  /* 0x00042400010d7983 */ /* 0x000ea40000300800 */
[----:B------:R-:W2:Y:S02]  /*5ae10*/  LDL.LU R14, [R1+0x428] ;  /* 0x00042800010e7983 */ /* 0x000ea40000300800 */
[----:B------:R-:W2:Y:S01]  /*5ae20*/  LDL.LU R15, [R1+0x42c] ;  /* 0x00042c00010f7983 */ /* 0x000ea20000300800 */
[----:B------:R-:W3:Y:S01]  /*5ae30*/  LDL.LU.64 R26, [R1+0x2e10] ;  /* 0x002e1000011a7983 */ /* 0x000ee20000300a00 */
[----:B------:R-:W3:Y:S06]  /*5ae40*/  LDL.LU.64 R24, [R1+0x2e08] ;  /* 0x002e080001187983 */ /* 0x000eec0000300a00 */
[----:B------:R-:W-:Y:S02]  /*5ae50*/  STL.64 [R1+0x230], R16 ;  /* 0x0002301001007387 */ /* 0x000fe40000100a00 */
[----:B------:R-:W-:Y:S02]  /*5ae60*/  STL.64 [R1+0x238], R18 ;  /* 0x0002381201007387 */ /* 0x000fe40000100a00 */
[----:B------:R-:W0:Y:S04]  /*5ae70*/  LDSM.16.M88.4 R16, [R2+0x12080] ;  /* 0x012080000210783b */ /* 0x000e280000000200 */
[----:B0-----:R-:W-:Y:S01]  /*5ae80*/  STL.64 [R1+0x40], R16 ;  /* 0x0000401001007387 */ /* 0x001fe20000100a00 */
[----:B------:R3:W-:Y:S02]  /*5ae90*/  STL.64 [R1+0x48], R18 ;  /* 0x0000481201007387 */ /* 0x0007e40000100a00 */
[----:B---3--:R-:W-:Y:S01]  /*5aea0*/  HMMA.16816.F32.BF16 R16, R4, R10, R24 ;  /* 0x0000000a0410723c */ /* 0x008fe20000041818 */
[----:B------:R-:W-:Y:S11]  /*5aeb0*/  LDSM.16.M88.4 R24, [R2+0x14080] ;  /* 0x014080000218783b */ /* 0x000ff60000000200 */
[----:B------:R-:W-:Y:S11]  /*5aec0*/  @!UPT UIADD3 URZ, URZ, URZ, URZ ;  /* 0x0000003f3f3ff290 */ /* 0x000ff6000fffe03f */
[----:B------:R-:W-:Y:S01]  /*5aed0*/  STL.64 [R1+0x350], R16 ;  /* 0x0003501001007387 */ /* 0x000fe20000100a00 */
[----:B------:R-:W-:Y:S02]  /*5aee0*/  STL.64 [R1+0x358], R18 ;  /* 0x0003581201007387 */ /* 0x000fe40000100a00 */
[----:B------:R-:W0:Y:S04]  /*5aef0*/  LDSM.16.M88.4 R16, [R2+0x16080] ;  /* 0x016080000210783b */ /* 0x000e280000000200 */
[----:B------:R-:W-:Y:S01]  /*5af00*/  STL.64 [R1+0x50], R20 ;  /* 0x0000501401007387 */ /* 0x000fe20000100a00 */
[----:B------:R-:W-:Y:S04]  /*5af10*/  STL.64 [R1+0x58], R22 ;  /* 0x0000581601007387 */ /* 0x000fe80000100a00 */
[----:B0-----:R-:W-:Y:S01]  /*5af20*/  STL.64 [R1+0x10], R16 ;  /* 0x0000101001007387 */ /* 0x001fe20000100a00 */
[----:B------:R0:W-:Y:S03]  /*5af30*/  STL.64 [R1+0x18], R18 ;  /* 0x0000181201007387 */ /* 0x0001e60000100a00 */
[----:B0-----:R-:W3:Y:S01]  /*5af40*/  LDL.LU.64 R18, [R1+0x2e00] ;  /* 0x002e000001127983 */ /* 0x001ee20000300a00 */
[----:B------:R-:W3:Y:S01]  /*5af50*/  LDL.LU.64 R16, [R1+0x2df8] ;  /* 0x002df80001107983 */ /* 0x000ee20000300a00 */
[----:B------:R-:W-:-:S02]  /*5af60*/  MOV R10, R9 ;  /* 0x00000009000a7202 */ /* 0x000fc40000000f00 */
[----:B------:R-:W-:-:S07]  /*5af70*/  MOV R11, R8 ;  /* 0x00000008000b7202 */ /* 0x000fce0000000f00 */
[C---:B---3--:R-:W-:Y:S01]  /*5af80*/  HMMA.16816.F32.BF16 R8, R4.reuse, R10, R16 ;  /* 0x0000000a0408723c */ /* 0x048fe20000041810 */
[----:B------:R-:W2:Y:S11]  /*5af90*/  LDL.LU.64 R18, [R1+0x2df0] ;  /* 0x002df00001127983 */ /* 0x000eb60000300a00 */
[----:B------:R-:W-:Y:S11]  /*5afa0*/  @!UPT UIADD3 URZ, URZ, URZ, URZ ;  /* 0x0000003f3f3ff290 */ /* 0x000ff6000fffe03f */
[----:B------:R-:W-:Y:S01]  /*5afb0*/  STL.64 [R1+0x470], R8 ;  /* 0x0004700801007387 */ /* 0x000fe20000100a00 */
[----:B------:R-:W-:Y:S02]  /*5afc0*/  STL.64 [R1+0x478], R10 ;  /* 0x0004780a01007387 */ /* 0x000fe40000100a00 */
[----:B------:R-:W-:Y:S02]  /*5afd0*/  STL.64 [R1+0x20], R24 ;  /* 0x0000201801007387 */ /* 0x000fe40000100a00 */
[----:B------:R-:W-:Y:S01]  /*5afe0*/  STL.64 [R1+0x28], R26 ;  /* 0x0000281a01007387 */ /* 0x000fe20000100a00 */
[----:B------:R0:W-:Y:S04]  /*5aff0*/  STL.64 [R1+0x2dd8], R24 ;  /* 0x002dd81801007387 */ /* 0x0001e80000100a00 */
[----:B------:R-:W1:Y:S04]  /*5b000*/  LDSM.16.M88.4 R8, [R2+0x18080] ;  /* 0x018080000208783b */ /* 0x000e680000000200 */
[----:B0-----:R-:W3:Y:S01]  /*5b010*/  LDL.LU R24, [R1+0x460] ;  /* 0x0004600001187983 */ /* 0x001ee20000300800 */
[----:B------:R-:W3:Y:S02]  /*5b020*/  LDL.LU R25, [R1+0x464] ;  /* 0x0004640001197983 */ /* 0x000ee40000300800 */
[----:B------:R-:W3:Y:S02]  /*5b030*/  LDL.LU R26, [R1+0x468] ;  /* 0x00046800011a7983 */ /* 0x000ee40000300800 */
[----:B------:R-:W3:Y:S01]  /*5b040*/  LDL.LU R27, [R1+0x46c] ;  /* 0x00046c00011b7983 */ /* 0x000ee20000300800 */
[----:B--2---:R-:W-:Y:S01]  /*5b050*/  HMMA.16816.F32.BF16 R16, R4, R18, R12 ;  /* 0x000000120410723c */ /* 0x004fe2000004180c */
[----:B------:R-:W3:Y:S01]  /*5b060*/  LDL.LU.64 R14, [R1+0x2de8] ;  /* 0x002de800010e7983 */ /* 0x000ee20000300a00 */
[----:B------:R-:W3:Y:S02]  /*5b070*/  LDL.LU.64 R12, [R1+0x2de0] ;  /* 0x002de000010c7983 */ /* 0x000ee40000300a00 */
[----:B------:R-:W2:Y:S02]  /*5b080*/  LDL.64 R4, [R1+0x10] ;  /* 0x0000100001047983 */ /* 0x000ea40000100a00 */
[----:B--2---:R0:W-:Y:S11]  /*5b090*/  STL.64 [R1+0x2db0], R4 ;  /* 0x002db00401007387 */ /* 0x0041f60000100a00 */
[----:B------:R-:W-:Y:S06]  /*5b0a0*/  @!UPT UIADD3 URZ, URZ, URZ, URZ ;  /* 0x0000003f3f3ff290 */ /* 0x000fec000fffe03f */
[----:B------:R-:W-:Y:S02]  /*5b0b0*/  STL.64 [R1+0x340], R16 ;  /* 0x0003401001007387 */ /* 0x000fe40000100a00 */
[----:B------:R-:W-:Y:S02]  /*5b0c0*/  STL.64 [R1+0x348], R18 ;  /* 0x0003481201007387 */ /* 0x000fe40000100a00 */
[----:B------:R-:W2:Y:S04]  /*5b0d0*/  LDSM.16.M88.4 R16, [R2+0x1a080] ;  /* 0x01a080000210783b */ /* 0x000ea80000000200 */
        /* <DEDUP_REMOVED lines=10> */
[----:B-1----:R-:W-:Y:S01]  /*5b180*/  STL.64 [R1+0x30], R8 ;  /* 0x0000300801007387 */ /* 0x002fe20000100a00 */
[----:B------:R-:W-:Y:S02]  /*5b190*/  STL.64 [R1+0x38], R10 ;  /* 0x0000380a01007387 */ /* 0x000fe40000100a00 */
[----:B------:R0:W-:Y:S02]  /*5b1a0*/  STL.64 [R1+0x2da8], R8 ;  /* 0x002da80801007387 */ /* 0x0001e40000100a00 */
[----:B0-----:R-:W4:Y:S01]  /*5b1b0*/  LDL.LU R8, [R1+0x410] ;  /* 0x0004100001087983 */ /* 0x001f220000300800 */
[----:B------:R-:W-:-:S02]  /*5b1c0*/  MOV R10, R28 ;  /* 0x0000001c000a7202 */ /* 0x000fc40000000f00 */
[----:B------:R-:W-:Y:S01]  /*5b1d0*/  MOV R11, R3 ;  /* 0x00000003000b7202 */ /* 0x000fe20000000f00 */
[----:B------:R-:W-:-:S04]  /*5b1e0*/  IMAD.MOV.U32 R9, RZ, RZ, R29 ;  /* 0x000000ffff097224 */ /* 0x000fc800078e001d */
[----:B------:R-:W-:Y:S01]  /*5b1f0*/  STL.64 [R1+0x2dd0], R10 ;  /* 0x002dd00a01007387 */ /* 0x000fe20000100a00 */
[----:B---3--:R-:W-:Y:S01]  /*5b200*/  HMMA.16816.F32.BF16 R20, R12, R20, R24 ;  /* 0x000000140c14723c */ /* 0x008fe20000041818 */
[----:B------:R-:W-:Y:S01]  /*5b210*/  MOV R3, R19 ;  /* 0x0000001300037202 */ /* 0x000fe20000000f00 */
[----:B------:R-:W-:Y:S01]  /*5b220*/  IMAD.MOV.U32 R28, RZ, RZ, R18 ;  /* 0x000000ffff1c7224 */ /* 0x000fe200078e0012 */
[----:B----4-:R0:W-:Y:S04]  /*5b230*/  STL.64 [R1+0x2dc8], R8 ;  /* 0x002dc80801007387 */ /* 0x0101e80000100a00 */
[----:B0-----:R-:W2:Y:S01]  /*5b240*/  LDL.64 R8, [R1+0x40] ;  /* 0x0000400001087983 */ /* 0x001ea20000100a00 */
[----:B------:R-:W-:Y:S02]  /*5b250*/  STL.64 [R1], R16 ;  /* 0x0000001001007387 */ /* 0x000fe40000100a00 */
[----:B------:R-:W-:Y:S02]  /*5b260*/  STL.64 [R1+0x8], R18 ;  /* 0x0000081201007387 */ /* 0x000fe40000100a00 */
[----:B------:R-:W-:Y:S01]  /*5b270*/  STL [R1+0x2a04], R3 ;  /* 0x002a040301007387 */ /* 0x000fe20000100800 */
[----:B------:R-:W-:Y:S01]  /*5b280*/  STL [R1+0x2a00], R28 ;  /* 0x002a001c01007387 */ /* 0x000fe20000100800 */
[----:B------:R-:W3:Y:S09]  /*5b290*/  LDL.LU.64 R24, [R1+0x2dd8] ;  /* 0x002dd80001187983 */ /* 0x000ef20000300a00 */
[----:B------:R-:W-:Y:S02]  /*5b2a0*/  STL.64 [R1+0x330], R20 ;  /* 0x0003301401007387 */ /* 0x000fe40000100a00 */
[----:B------:R-:W-:Y:S01]  /*5b2b0*/  STL [R1+0x338], R22 ;  /* 0x0003381601007387 */ /* 0x000fe20000100800 */
[----:B------:R-:W-:-:S02]  /*5b2c0*/  MOV R29, R23 ;  /* 0x00000017001d7202 */ /* 0x000fc40000000f00 */
[----:B------:R-:W0:Y:S04]  /*5b2d0*/  LDSM.16.M88.4 R20, [R2+0x1c080] ;  /* 0x01c080000214783b */ /* 0x000e280000000200 */
[----:B------:R-:W-:Y:S04]  /*5b2e0*/  STL [R1+0x2a08], R29 ;  /* 0x002a081d01007387 */ /* 0x000fe80000100800 */
[----:B0-----:R0:W-:Y:S01]  /*5b2f0*/  STL.64 [R1+0x70], R20 ;  /* 0x0000701401007387 */ /* 0x0011e20000100a00 */
[----:B------:R1:W-:Y:S03]  /*5b300*/  STL.64 [R1+0x78], R22 ;  /* 0x0000781601007387 */ /* 0x0003e60000100a00 */
[----:B0-----:R-:W4:Y:S01]  /*5b310*/  LDL.LU R20, [R1+0x2d0] ;  /* 0x0002d00001147983 */ /* 0x001f220000300800 */
[----:B------:R-:W4:Y:S02]  /*5b320*/  LDL.LU R21, [R1+0x2d4] ;  /* 0x0002d40001157983 */ /* 0x000f240000300800 */
[----:B-1----:R-:W4:Y:S02]  /*5b330*/  LDL.LU R22, [R1+0x2d8] ;  /* 0x0002d80001167983 */ /* 0x002f240000300800 */
[----:B------:R-:W4:Y:S01]  /*5b340*/  LDL.LU R23, [R1+0x2dc] ;  /* 0x0002dc0001177983 */ /* 0x000f220000300800 */
[----:B------:R-:W3:Y:S01]  /*5b350*/  LDL.LU.64 R10, [R1+0x2dd0] ;  /* 0x002dd000010a7983 */ /* 0x000ee20000300a00 */
[----:B--2---:R-:W-:Y:S01]  /*5b360*/  HMMA.16816.F32.BF16 R4, R12, R8, R4 ;  /* 0x000000080c04723c */ /* 0x004fe20000041804 */
[----:B------:R-:W-:Y:S01]  /*5b370*/  IMAD.MOV.U32 R27, RZ, RZ, R8 ;  /* 0x000000ffff1b7224 */ /* 0x000fe200078e0008 */
[----:B------:R-:W-:-:S02]  /*5b380*/  MOV R26, R9 ;  /* 0x00000009001a7202 */ /* 0x000fc40000000f00 */
[----:B------:R-:W2:Y:S11]  /*5b390*/  LDL.LU.64 R8, [R1+0x2dc8] ;  /* 0x002dc80001087983 */ /* 0x000eb60000300a00 */
[----:B------:R-:W-:Y:S08]  /*5b3a0*/  @!UPT UIADD3 URZ, URZ, URZ, URZ ;  /* 0x0000003f3f3ff290 */ /* 0x000ff0000fffe03f */
[----:B------:R-:W-:Y:S01]  /*5b3b0*/  STL [R1+0x320], R4 ;  /* 0x0003200401007387 */ /* 0x000fe20000100800 */
[----:B------:R-:W-:Y:S01]  /*5b3c0*/  MOV R29, R5 ;  /* 0x00000005001d7202 */ /* 0x000fe20000000f00 */
[----:B------:R-:W-:Y:S01]  /*5b3d0*/  IMAD.MOV.U32 R3, RZ, RZ, R6 ;  /* 0x000000ffff037224 */ /* 0x000fe200078e0006 */
[----:B------:R-:W-:Y:S02]  /*5b3e0*/  MOV R28, R7 ;  /* 0x00000007001c7202 */ /* 0x000fe40000000f00 */
[----:B------:R-:W0:Y:S04]  /*5b3f0*/  LDSM.16.M88.4 R4, [R2+0x1e080] ;  /* 0x01e080000204783b */ /* 0x000e280000000200 */
[----:B------:R-:W-:Y:S01]  /*5b400*/  STL [R1+0x2a14], R29 ;  /* 0x002a141d01007387 */ /* 0x000fe20000100800 */
[----:B------:R-:W-:Y:S02]  /*5b410*/  STL [R1+0x2a10], R3 ;  /* 0x002a100301007387 */ /* 0x000fe40000100800 */
[----:B------:R-:W-:Y:S01]  /*5b420*/  STL [R1+0x2a0c], R28 ;  /* 0x002a0c1c01007387 */ /* 0x000fe20000100800 */
[----:B0-----:R-:W-:Y:S01]  /*5b430*/  STL.64 [R1+0x80], R4 ;  /* 0x0000800401007387 */ /* 0x001fe20000100a00 */
[----:B------:R0:W-:Y:S03]  /*5b440*/  STL.64 [R1+0x88], R6 ;  /* 0x0000880601007387 */ /* 0x0001e60000100a00 */
[----:B0-----:R-:W3:Y:S01]  /*5b450*/  LDL.LU.64 R6, [R1+0x2dc0] ;  /* 0x002dc00001067983 */ /* 0x001ee20000300a00 */
[----:B------:R-:W3:Y:S02]  /*5b460*/  LDL.LU.64 R4, [R1+0x2db8] ;  /* 0x002db80001047983 */ /* 0x000ee40000300a00 */
[C---:B---3--:R-:W-:Y:S11]  /*5b470*/  HMMA.16816.F32.BF16 R4, R12.reuse, R24, R4 ;  /* 0x000000180c04723c */ /* 0x048ff60000041804 */
[----:B------:R-:W-:Y:S11]  /*5b480*/  @!UPT UIADD3 URZ, URZ, URZ, URZ ;  /* 0x0000003f3f3ff290 */ /* 0x000ff6000fffe03f */
[----:B------:R-:W-:Y:S02]  /*5b490*/  @!UPT UIADD3 URZ, URZ, URZ, URZ ;  /* 0x0000003f3f3ff290 */ /* 0x000fe4000fffe03f */
[----:B------:R-:W-:Y:S02]  /*5b4a0*/  MOV R28, R6 ;  /* 0x00000006001c7202 */ /* 0x000fe40000000f00 */
[----:B------:R-:W-:Y:S01]  /*5b4b0*/  MOV R29, R4 ;  /* 0x00000004001d7202 */ /* 0x000fe20000000f00 */
[----:B------:R-:W-:Y:S01]  /*5b4c0*/  IMAD.MOV.U32 R3, RZ, RZ, R5 ;  /* 0x000000ffff037224 */ /* 0x000fe200078e0005 */
[----:B------:R-:W-:Y:S01]  /*5b4d0*/  STL [R1+0x31c], R7 ;  /* 0x00031c0701007387 */ /* 0x000fe20000100800 */
[----:B------:R-:W2:Y:S02]  /*5b4e0*/  LDL.LU.64 R4, [R1+0x2db0] ;  /* 0x002db00001047983 */ /* 0x000ea40000300a00 */
[----:B------:R-:W-:Y:S02]  /*5b4f0*/  STL.64 [R1+0x2d68], R24 ;  /* 0x002d681801007387 */ /* 0x000fe40000100a00 */
[----:B------:R0:W-:Y:S02]  /*5b500*/  STL [R1+0x2a78], R28 ;  /* 0x002a781c01007387 */ /* 0x0001e40000100800 */
[----:B0-----:R-:W3:Y:S01]  /*5b510*/  LDL R28, [R1+0x670] ;  /* 0x00067000011c7983 */ /* 0x001ee20000100800 */
[----:B------:R-:W-:Y:S02]  /*5b520*/  STL [R1+0x2a74], R3 ;  /* 0x002a740301007387 */ /* 0x000fe40000100800 */
[----:B------:R-:W-:Y:S01]  /*5b530*/  STL [R1+0x2a70], R29 ;  /* 0x002a701d01007387 */ /* 0x000fe20000100800 */
[----:B--2---:R-:W-:Y:S01]  /*5b540*/  HMMA.16816.F32.BF16 R8, R12, R4, R8 ;  /* 0x000000040c08723c */ /* 0x004fe20000041808 */
[----:B------:R-:W-:Y:S01]  /*5b550*/  MOV R25, R4 ;  /* 0x0000000400197202 */ /* 0x000fe20000000f00 */
[----:B------:R-:W-:-:S02]  /*5b560*/  IMAD.MOV.U32 R24, RZ, RZ, R5 ;  /* 0x000000ffff187224 */ /* 0x000fc400078e0005 */
[----:B---3--:R-:W0:Y:S11]  /*5b570*/  LDSM.16.M88.4 R4, [R28+0x21080] ;  /* 0x021080001c04783b */ /* 0x008e360000000200 */
[----:B------:R-:W-:Y:S08]  /*5b580*/  @!UPT UIADD3 URZ, URZ, URZ, URZ ;  /* 0x0000003f3f3ff290 */ /* 0x000ff0000fffe03f */
[----:B------:R1:W-:Y:S01]  /*5b590*/  STL.64 [R1+0x300], R8 ;  /* 0x0003000801007387 */ /* 0x0003e20000100a00 */
[----:B------:R-:W-:Y:S03]  /*5b5a0*/  STL.64 [R1+0x308], R10 ;  /* 0x0003080a01007387 */ /* 0x000fe60000100a00 */
[----:B-1----:R-:W2:Y:S04]  /*5b5b0*/  LDL.LU.64 R8, [R1+0x2da8] ;  /* 0x002da80001087983 */ /* 0x002ea80000300a00 */
[----:B0-----:R-:W-:Y:S01]  /*5b5c0*/  STL.64 [R1+0x2d90], R6 ;  /* 0x002d900601007387 */ /* 0x001fe20000100a00 */
[----:B------:R0:W-:Y:S03]  /*5b5d0*/  STL.64 [R1+0x2d88], R4 ;  /* 0x002d880401007387 */ /* 0x0001e60000100a00 */
[----:B0-----:R-:W2:Y:S01]  /*5b5e0*/  LDL.LU R4, [R1+0x490] ;  /* 0x0004900001047983 */ /* 0x001ea20000300800 */
[----:B------:R-:W2:Y:S02]  /*5b5f0*/  LDL.LU R5, [R1+0x494] ;  /* 0x0004940001057983 */ /* 0x000ea40000300800 */
[----:B------:R-:W2:Y:S02]  /*5b600*/  LDL.LU R6, [R1+0x498] ;  /* 0x0004980001067983 */ /* 0x000ea40000300800 */
[----:B------:R-:W2:Y:S02]  /*5b610*/  LDL.LU R7, [R1+0x49c] ;  /* 0x00049c0001077983 */ /* 0x000ea40000300800 */
[C---:B--2---:R-:W-:Y:S11]  /*5b620*/  HMMA.16816.F32.BF16 R8, R12.reuse, R8, R4 ;  /* 0x000000080c08723c */ /* 0x044ff60000041804 */
[----:B------:R-:W-:Y:S11]  /*5b630*/  @!UPT UIADD3 URZ, URZ, URZ, URZ ;  /* 0x0000003f3f3ff290 */ /* 0x000ff6000fffe03f */
[----:B------:R-:W-:Y:S01]  /*5b640*/  @!UPT UIADD3 URZ, URZ, URZ, URZ ;  /* 0x0000003f3f3ff290 */ /* 0x000fe2000fffe03f */
[----:B------:R-:W-:Y:S01]  /*5b650*/  STL [R1+0x2f0], R8 ;  /* 0x0002f00801007387 */ /* 0x000fe20000100800 */
[----:B------:R-:W-:Y:S02]  /*5b660*/  MOV R2, R9 ;  /* 0x0000000900027202 */ /* 0x000fe40000000f00 */
[----:B------:R-:W-:Y:S01]  /*5b670*/  MOV R29, R10 ;  /* 0x0000000a001d7202 */ /* 0x000fe20000000f00 */
[----:B------:R-:W-:Y:S02]  /*5b680*/  IMAD.MOV.U32 R3, RZ, RZ, R11 ;  /* 0x000000ffff037224 */ /* 0x000fe400078e000b */
[----:B------:R-:W0:Y:S04]  /*5b690*/  LDSM.16.M88.4 R8, [R28+0x22080] ;  /* 0x022080001c08783b */ /* 0x000e280000000200 */
[----:B------:R-:W-:Y:S04]  /*5b6a0*/  STL [R1+0x2b0c], R2 ;  /* 0x002b0c0201007387 */ /* 0x000fe80000100800 */
[----:B0-----:R-:W-:Y:S01]  /*5b6b0*/  STL.64 [R1+0x2cf0], R10 ;  /* 0x002cf00a01007387 */ /* 0x001fe20000100a00 */
[----:B------:R4:W-:Y:S02]  /*5b6c0*/  STL.64 [R1+0x2ce8], R8 ;  /* 0x002ce80801007387 */ /* 0x0009e40000100a00 */
[----:B----4-:R-:W-:Y:S11]  /*5b6d0*/  HMMA.16816.F32.BF16 R8, R12, R16, R20 ;  /* 0x000000100c08723c */ /* 0x010ff60000041814 */
[----:B------:R-:W-:Y:S11]  /*5b6e0*/  @!UPT UIADD3 URZ, URZ, URZ, URZ ;  /* 0x0000003f3f3ff290 */ /* 0x000ff6000fffe03f */
[----:B------:R-:W-:Y:S01]  /*5b6f0*/  @!UPT UIADD3 URZ, URZ, URZ, URZ ;  /* 0x0000003f3f3ff290 */ /* 0x000fe2000fffe03f */
[----:B------:R0:W-:Y:S01]  /*5b700*/  STL.64 [R1+0x2e0], R8 ;  /* 0x0002e00801007387 */ /* 0x0001e20000100a00 */
[----:B------:R1:W-:Y:S03]  /*5b710*/  STL.64 [R1+0x2e8], R10 ;  /* 0x0002e80a01007387 */ /* 0x0003e60000100a00 */
[----:B0-----:R-:W2:Y:S01]  /*5b720*/  LDL.LU R8, [R1+0x530] ;  /* 0x0005300001087983 */ /* 0x001ea20000300800 */
[----:B------:R-:W2:Y:S02]  /*5b730*/  LDL.LU R9, [R1+0x534] ;  /* 0x0005340001097983 */ /* 0x000ea40000300800 */
[----:B-1----:R-:W3:Y:S02]  /*5b740*/  LDL.LU R10, [R1+0x538] ;  /* 0x00053800010a7983 */ /* 0x002ee40000300800 */
[----:B------:R-:W3:Y:S01]  /*5b750*/  LDL.LU R11, [R1+0x53c] ;  /* 0x00053c00010b7983 */ /* 0x000ee20000300800 */
[----:B------:R-:W-:-:S02]  /*5b760*/  MOV R4, R16 ;  /* 0x0000001000047202 */ /* 0x000fc40000000f00 */
[----:B------:R-:W-:Y:S02]  /*5b770*/  MOV R2, R17 ;  /* 0x0000001100027202 */ /* 0x000fe40000000f00 */
[----:B------:R-:W0:Y:S04]  /*5b780*/  LDSM.16.M88.4 R16, [R28+0x23080] ;  /* 0x023080001c10783b */ /* 0x000e280000000200 */
[----:B---3--:R-:W-:Y:S01]  /*5b790*/  STL.64 [R1+0x2d00], R10 ;  /* 0x002d000a01007387 */ /* 0x008fe20000100a00 */
[----:B--2---:R1:W-:Y:S03]  /*5b7a0*/  STL.64 [R1+0x2cf8], R8 ;  /* 0x002cf80801007387 */ /* 0x0043e60000100a00 */
[----:B-1----:R-:W2:Y:S01]  /*5b7b0*/  LDL.64 R8, [R1+0x70] ;  /* 0x0000700001087983 */ /* 0x002ea20000100a00 */
[----:B0-----:R-:W-:Y:S02]  /*5b7c0*/  STL.64 [R1+0x2c80], R18 ;  /* 0x002c801201007387 */ /* 0x001fe40000100a00 */
[----:B------:R0:W-:Y:S02]  /*5b7d0*/  STL.64 [R1+0x2c78], R16 ;  /* 0x002c781001007387 */ /* 0x0001e40000100a00 */
        /* <DEDUP_REMOVED lines=18> */
[----:B------:R-:W2:Y:S02]  /*5b900*/  LDL.LU R20, [R1+0x540] ;  /* 0x0005400001147983 */ /* 0x000ea40000300800 */
[----:B------:R-:W2:Y:S01]  /*5b910*/  LDL.LU R21, [R1+0x544] ;  /* 0x0005440001157983 */ /* 0x000ea20000300800 */
[----:B------:R-:W2:Y:S01]  /*5b920*/  LDL.LU R22, [R1+0x548] ;  /* 0x0005480001167983 */ /* 0x000ea20000300800 */
[----:B------:R-:W2:Y:S02]  /*5b930*/  LDL.LU R23, [R1+0x54c] ;  /* 0x00054c0001177983 */ /* 0x000ea40000300800 */
[----:B0-----:R-:W-:Y:S01]  /*5b940*/  IMAD.MOV.U32 R16, RZ, RZ, R4 ;  /* 0x000000ffff107224 */ /* 0x001fe200078e0004 */
[----:B------:R-:W-:-:S05]  /*5b950*/  MOV R17, R2 ;  /* 0x0000000200117202 */ /* 0x000fca0000000f00 */
[----:B------:R0:W-:Y:S04]  /*5b960*/  STL.64 [R1+0x2d30], R16 ;  /* 0x002d301001007387 */ /* 0x0001e80000100a00 */
[----:B0-----:R-:W3:Y:S04]  /*5b970*/  LDL.64 R16, [R1+0x30] ;  /* 0x0000300001107983 */ /* 0x001ee80000100a00 */
[----:B---3--:R0:W-:Y:S02]  /*5b980*/  STL.64 [R1+0x2d48], R16 ;  /* 0x002d481001007387 */ /* 0x0081e40000100a00 */
[----:B0-----:R-:W-:Y:S01]  /*5b990*/  MOV R16, R25 ;  /* 0x0000001900107202 */ /* 0x001fe20000000f00 */
[----:B------:R-:W-:Y:S01]  /*5b9a0*/  IMAD.MOV.U32 R17, RZ, RZ, R24 ;  /* 0x000000ffff117224 */ /* 0x000fe200078e0018 */
[----:B------:R-:W-:-:S02]  /*5b9b0*/  MOV R24, R27 ;  /* 0x0000001b00187202 */ /* 0x000fc40000000f00 */
[----:B------:R-:W-:-:S05]  /*5b9c0*/  MOV R25, R26 ;  /* 0x0000001a00197202 */ /* 0x000fca0000000f00 */
[----:B------:R-:W-:Y:S01]  /*5b9d0*/  STL.64 [R1+0x2d80], R24 ;  /* 0x002d801801007387 */ /* 0x000fe20000100a00 */
[----:B------:R0:W-:Y:S03]  /*5b9e0*/  STL.64 [R1+0x2d60], R16 ;  /* 0x002d601001007387 */ /* 0x0001e60000100a00 */
[----:B0-----:R-:W3:Y:S01]  /*5b9f0*/  LDL.LU R16, [R1+0x1f0] ;  /* 0x0001f00001107983 */ /* 0x001ee20000300800 */
[----:B------:R-:W3:Y:S02]  /*5ba00*/  LDL.LU R17, [R1+0x1f4] ;  /* 0x0001f40001117983 */ /* 0x000ee40000300800 */
[----:B------:R-:W4:Y:S02]  /*5ba10*/  LDL.LU R18, [R1+0x1f8] ;  /* 0x0001f80001127983 */ /* 0x000f240000300800 */
[----:B------:R-:W4:Y:S01]  /*5ba20*/  LDL.LU R19, [R1+0x1fc] ;  /* 0x0001fc0001137983 */ /* 0x000f220000300800 */
[----:B------:R-:W3:Y:S01]  /*5ba30*/  LDL.64 R4, [R1+0x80] ;  /* 0x0000800001047983 */ /* 0x000ee20000100a00 */
[----:B------:R-:W3:Y:S02]  /*5ba40*/  LDL.LU R24, [R1+0x560] ;  /* 0x0005600001187983 */ /* 0x000ee40000300800 */
[----:B------:R-:W3:Y:S02]  /*5ba50*/  LDL.LU R25, [R1+0x564] ;  /* 0x0005640001197983 */ /* 0x000ee40000300800 */
[----:B------:R-:W3:Y:S01]  /*5ba60*/  LDL.LU R26, [R1+0x568] ;  /* 0x00056800011a7983 */ /* 0x000ee20000300800 */
[----:B------:R-:W3:Y:S01]  /*5ba70*/  LDL.LU R27, [R1+0x56c] ;  /* 0x00056c00011b7983 */ /* 0x000ee20000300800 */
[C---:B--2---:R-:W-:Y:S03]  /*5ba80*/  HMMA.16816.F32.BF16 R20, R12.reuse, R8, R20 ;  /* 0x000000080c14723c */ /* 0x044fe60000041814 */
[----:B---3--:R-:W-:Y:S01]  /*5ba90*/  STL.64 [R1+0x2da0], R26 ;  /* 0x002da01a01007387 */ /* 0x008fe20000100a00 */
[----:B------:R0:W-:Y:S03]  /*5baa0*/  STL.64 [R1+0x2d98], R24 ;  /* 0x002d981801007387 */ /* 0x0001e60000100a00 */
[----:B0-----:R-:W2:Y:S01]  /*5bab0*/  LDL.LU R24, [R1+0x210] ;  /* 0x0002100001187983 */ /* 0x001ea20000300800 */
[----:B------:R-:W2:Y:S02]  /*5bac0*/  LDL.LU R25, [R1+0x214] ;  /* 0x0002140001197983 */ /* 0x000ea40000300800 */
[----:B------:R-:W2:Y:S02]  /*5bad0*/  LDL.LU R26, [R1+0x218] ;  /* 0x00021800011a7983 */ /* 0x000ea40000300800 */
[----:B------:R-:W2:Y:S01]  /*5bae0*/  LDL.LU R27, [R1+0x21c] ;  /* 0x00021c00011b7983 */ /* 0x000ea20000300800 */
[----:B----4-:R-:W-:Y:S01]  /*5baf0*/  STL.64 [R1+0x2d78], R18 ;  /* 0x002d781201007387 */ /* 0x010fe20000100a00 */
[----:B------:R0:W-:Y:S03]  /*5bb00*/  STL.64 [R1+0x2d70], R16 ;  /* 0x002d701001007387 */ /* 0x0001e60000100a00 */
[----:B0-----:R-:W3:Y:S01]  /*5bb10*/  LDL.LU R16, [R1+0x200] ;  /* 0x0002000001107983 */ /* 0x001ee20000300800 */
[----:B------:R-:W3:Y:S02]  /*5bb20*/  LDL.LU R17, [R1+0x204] ;  /* 0x0002040001117983 */ /* 0x000ee40000300800 */
[----:B------:R-:W3:Y:S02]  /*5bb30*/  LDL.LU R18, [R1+0x208] ;  /* 0x0002080001127983 */ /* 0x000ee40000300800 */
[----:B------:R-:W3:Y:S01]  /*5bb40*/  LDL.LU R19, [R1+0x20c] ;  /* 0x00020c0001137983 */ /* 0x000ee20000300800 */
[----:B------:R0:W-:Y:S04]  /*5bb50*/  STL.64 [R1+0x2d28], R8 ;  /* 0x002d280801007387 */ /* 0x0001e80000100a00 */
[----:B0-----:R-:W4:Y:S01]  /*5bb60*/  LDL.LU R8, [R1+0x1c0] ;  /* 0x0001c00001087983 */ /* 0x001f220000300800 */
[----:B------:R-:W-:Y:S02]  /*5bb70*/  STL.64 [R1+0x2d0], R20 ;  /* 0x0002d01401007387 */ /* 0x000fe40000100a00 */
[----:B------:R-:W-:Y:S02]  /*5bb80*/  STL.64 [R1+0x2d8], R22 ;  /* 0x0002d81601007387 */ /* 0x000fe40000100a00 */
[----:B------:R-:W4:Y:S01]  /*5bb90*/  LDL.LU R9, [R1+0x1c4] ;  /* 0x0001c40001097983 */ /* 0x000f220000300800 */
[----:B------:R-:W2:Y:S01]  /*5bba0*/  LDL.LU R10, [R1+0x1c8] ;  /* 0x0001c800010a7983 */ /* 0x000ea20000300800 */
[----:B------:R-:W2:Y:S03]  /*5bbb0*/  LDL.LU R11, [R1+0x1cc] ;  /* 0x0001cc00010b7983 */ /* 0x000ea60000300800 */
[----:B------:R-:W0:Y:S04]  /*5bbc0*/  LDSM.16.M88.4 R20, [R28+0x24080] ;  /* 0x024080001c14783b */ /* 0x000e280000000200 */
[----:B--2---:R-:W-:Y:S01]  /*5bbd0*/  STL.64 [R1+0x2d40], R10 ;  /* 0x002d400a01007387 */ /* 0x004fe20000100a00 */
[----:B----4-:R1:W-:Y:S03]  /*5bbe0*/  STL.64 [R1+0x2d38], R8 ;  /* 0x002d380801007387 */ /* 0x0103e60000100a00 */
[----:B-1----:R-:W2:Y:S01]  /*5bbf0*/  LDL.LU R8, [R1+0x1d0] ;  /* 0x0001d00001087983 */ /* 0x002ea20000300800 */
[----:B------:R-:W2:Y:S02]  /*5bc00*/  LDL.LU R9, [R1+0x1d4] ;  /* 0x0001d40001097983 */ /* 0x000ea40000300800 */
[----:B------:R-:W4:Y:S02]  /*5bc10*/  LDL.LU R10, [R1+0x1d8] ;  /* 0x0001d800010a7983 */ /* 0x000f240000300800 */
[----:B------:R-:W4:Y:S01]  /*5bc20*/  LDL.LU R11, [R1+0x1dc] ;  /* 0x0001dc00010b7983 */ /* 0x000f220000300800 */
[----:B------:R-:W-:Y:S01]  /*5bc30*/  HMMA.16816.F32.BF16 R12, R12, R4, R24 ;  /* 0x000000040c0c723c */ /* 0x000fe20000041818 */
[----:B------:R-:W-:Y:S01]  /*5bc40*/  MOV R2, R5 ;  /* 0x0000000500027202 */ /* 0x000fe20000000f00 */
[----:B----4-:R-:W-:Y:S01]  /*5bc50*/  STL.64 [R1+0x2d58], R10 ;  /* 0x002d580a01007387 */ /* 0x010fe20000100a00 */
[----:B--2---:R1:W-:Y:S03]  /*5bc60*/  STL.64 [R1+0x2d50], R8 ;  /* 0x002d500801007387 */ /* 0x0043e60000100a00 */
[----:B-1----:R-:W2:Y:S01]  /*5bc70*/  LDL.LU R8, [R1+0x1e0] ;  /* 0x0001e00001087983 */ /* 0x002ea20000300800 */
[----:B------:R-:W2:Y:S02]  /*5bc80*/  LDL.LU R9, [R1+0x1e4] ;  /* 0x0001e40001097983 */ /* 0x000ea40000300800 */
[----:B------:R-:W2:Y:S02]  /*5bc90*/  LDL.LU R10, [R1+0x1e8] ;  /* 0x0001e800010a7983 */ /* 0x000ea40000300800 */
[----:B------:R-:W2:Y:S01]  /*5bca0*/  LDL.LU R11, [R1+0x1ec] ;  /* 0x0001ec00010b7983 */ /* 0x000ea20000300800 */
[----:B0-----:R-:W-:Y:S01]  /*5bcb0*/  STL.64 [R1+0x2bf0], R22 ;  /* 0x002bf01601007387 */ /* 0x001fe20000100a00 */
[----:B------:R0:W-:Y:S03]  /*5bcc0*/  STL.64 [R1+0x2be8], R20 ;  /* 0x002be81401007387 */ /* 0x0001e60000100a00 */
[----:B0-----:R-:W4:Y:S01]  /*5bcd0*/  LDL.64 R20, [R1+0x50] ;  /* 0x0000500001147983 */ /* 0x001f220000100a00 */
[----:B------:R-:W4:Y:S02]  /*5bce0*/  LDL.LU.64 R26, [R1+0x2da0] ;  /* 0x002da000011a7983 */ /* 0x000f240000300a00 */
[----:B------:R-:W4:Y:S04]  /*5bcf0*/  LDL.LU.64 R24, [R1+0x2d98] ;  /* 0x002d980001187983 */ /* 0x000f280000300a00 */
[----:B------:R-:W-:Y:S01]  /*5bd00*/  STL.64 [R1+0x220], R12 ;  /* 0x0002200c01007387 */ /* 0x000fe20000100a00 */
[----:B------:R-:W-:Y:S01]  /*5bd10*/  STL.64 [R1+0x228], R14 ;  /* 0x0002280e01007387 */ /* 0x000fe20000100a00 */
[----:B------:R-:W-:-:S02]  /*5bd20*/  IMAD.MOV.U32 R22, RZ, RZ, R4 ;  /* 0x000000ffff167224 */ /* 0x000fc400078e0004 */
[----:B------:R-:W4:Y:S02]  /*5bd30*/  LDL.LU.64 R6, [R1+0x2d90] ;  /* 0x002d900001067983 */ /* 0x000f240000300a00 */
[----:B------:R-:W4:Y:S01]  /*5bd40*/  LDL.LU.64 R4, [R1+0x2d88] ;  /* 0x002d880001047983 */ /* 0x000f220000300a00 */
[----:B------:R-:W0:Y:S04]  /*5bd50*/  LDSM.16.M88.4 R12, [R28+0x25080] ;  /* 0x025080001c0c783b */ /* 0x000e280000000200 */
[----:B0-----:R-:W-:Y:S01]  /*5bd60*/  STL.64 [R1+0x2b90], R14 ;  /* 0x002b900e01007387 */ /* 0x001fe20000100a00 */
[----:B------:R-:W-:Y:S01]  /*5bd70*/  STL.64 [R1+0x2b88], R12 ;  /* 0x002b880c01007387 */ /* 0x000fe20000100a00 */
[C---:B----4-:R-:W-:Y:S11]  /*5bd80*/  HMMA.16816.F32.BF16 R24, R4.reuse, R20, R24 ;  /* 0x000000140418723c */ /* 0x050ff60000041818 */
[----:B------:R-:W-:Y:S11]  /*5bd90*/  @!UPT UIADD3 URZ, URZ, URZ, URZ ;  /* 0x0000003f3f3ff290 */ /* 0x000ff6000fffe03f */
[----:B------:R-:W-:Y:S01]  /*5bda0*/  @!UPT UIADD3 URZ, URZ, URZ, URZ ;  /* 0x0000003f3f3ff290 */ /* 0x000fe2000fffe03f */
[----:B------:R0:W-:Y:S01]  /*5bdb0*/  STL.64 [R1+0x210], R24 ;  /* 0x0002101801007387 */ /* 0x0001e20000100a00 */
[----:B------:R3:W-:Y:S03]  /*5bdc0*/  STL.64 [R1+0x218], R26 ;  /* 0x0002181a01007387 */ /* 0x0007e60000100a00 */
[----:B0-----:R-:W3:Y:S02]  /*5bdd0*/  LDL.LU.64 R24, [R1+0x2d80] ;  /* 0x002d800001187983 */ /* 0x001ee40000300a00 */
[C---:B---3--:R-:W-:Y:S02]  /*5bde0*/  HMMA.16816.F32.BF16 R24, R4.reuse, R24, R16 ;  /* 0x000000180418723c */ /* 0x048fe40000041810 */
[----:B------:R-:W3:Y:S01]  /*5bdf0*/  LDL.LU.64 R18, [R1+0x2d78] ;  /* 0x002d780001127983 */ /* 0x000ee20000300a00 */
[----:B------:R-:W3:Y:S11]  /*5be00*/  LDL.LU.64 R16, [R1+0x2d70] ;  /* 0x002d700001107983 */ /* 0x000ef60000300a00 */
[----:B------:R-:W-:Y:S09]  /*5be10*/  @!UPT UIADD3 URZ, URZ, URZ, URZ ;  /* 0x0000003f3f3ff290 */ /* 0x000ff2000fffe03f */
[----:B------:R0:W-:Y:S01]  /*5be20*/  STL.64 [R1+0x200], R24 ;  /* 0x0002001801007387 */ /* 0x0001e20000100a00 */
[----:B------:R-:W-:Y:S03]  /*5be30*/  STL.64 [R1+0x208], R26 ;  /* 0x0002081a01007387 */ /* 0x000fe60000100a00 */
[----:B0-----:R-:W3:Y:S02]  /*5be40*/  LDL.LU.64 R24, [R1+0x2d68] ;  /* 0x002d680001187983 */ /* 0x001ee40000300a00 */
[C---:B---3--:R-:W-:Y:S11]  /*5be50*/  HMMA.16816.F32.BF16 R16, R4.reuse, R24, R16 ;  /* 0x000000180410723c */ /* 0x048ff60000041810 */
[----:B------:R-:W-:Y:S11]  /*5be60*/  @!UPT UIADD3 URZ, URZ, URZ, URZ ;  /* 0x0000003f3f3ff290 */ /* 0x000ff6000fffe03f */
[----:B------:R-:W-:Y:S01]  /*5be70*/  @!UPT UIADD3 URZ, URZ, URZ, URZ ;  /* 0x0000003f3f3ff290 */ /* 0x000fe2000fffe03f */
        /* <DEDUP_REMOVED lines=9> */
[----:B0-----:R-:W2:Y:S02]  /*5bf10*/  LDL.LU.64 R16, [R1+0x2d48] ;  /* 0x002d480001107983 */ /* 0x001ea40000300a00 */
        /* <DEDUP_REMOVED lines=9> */
[C---:B--2---:R-:W-:Y:S01]  /*5bfb0*/  HMMA.16816.F32.BF16 R16, R4.reuse, R16, R8 ;  /* 0x000000100410723c */ /* 0x044fe20000041808 */
[----:B------:R-:W2:Y:S11]  /*5bfc0*/  LDL.LU.64 R8, [R1+0x2d28] ;  /* 0x002d280001087983 */ /* 0x000eb60000300a00 */
[----:B------:R-:W-:Y:S11]  /*5bfd0*/  @!UPT UIADD3 URZ, URZ, URZ, URZ ;  /* 0x0000003f3f3ff290 */ /* 0x000ff6000fffe03f */
[----:B------:R-:W-:Y:S01]  /*5bfe0*/  STL.64 [R1+0x1c0], R16 ;  /* 0x0001c01001007387 */ /* 0x000fe20000100a00 */
[----:B------:R0:W-:Y:S03]  /*5bff0*/  STL.64 [R1+0x1c8], R18 ;  /* 0x0001c81201007387 */ /* 0x0001e60000100a00 */
[----:B0-----:R-:W3:Y:S01]  /*5c000*/  LDL.LU.64 R18, [R1+0x2d20] ;  /* 0x002d200001127983 */ /* 0x001ee20000300a00 */
[----:B------:R-:W3:Y:S02]  /*5c010*/  LDL.LU.64 R16, [R1+0x2d18] ;  /* 0x002d180001107983 */ /* 0x000ee40000300a00 */
[----:B--2---:R-:W-:Y:S01]  /*5c020*/  IMAD.MOV.U32 R15, RZ, RZ, R8 ;  /* 0x000000ffff0f7224 */ /* 0x004fe200078e0008 */
[----:B------:R-:W-:Y:S01]  /*5c030*/  MOV R14, R9 ;  /* 0x00000009000e7202 */ /* 0x000fe20000000f00 */
[----:B---3--:R-:W-:Y:S11]  /*5c040*/  HMMA.16816.F32.BF16 R16, R4, R8, R16 ;  /* 0x000000080410723c */ /* 0x008ff60000041810 */
[----:B------:R-:W-:Y:S11]  /*5c050*/  @!UPT UIADD3 URZ, URZ, URZ, URZ ;  /* 0x0000003f3f3ff290 */ /* 0x000ff6000fffe03f */
[----:B------:R-:W-:Y:S01]  /*5c060*/  @!UPT UIADD3 URZ, URZ, URZ, URZ ;  /* 0x0000003f3f3ff290 */ /* 0x000fe2000fffe03f */
[----:B------:R-:W-:Y:S01]  /*5c070*/  STL.64 [R1+0x1b0], R16 ;  /* 0x0001b01001007387 */ /* 0x000fe20000100a00 */
[----:B------:R0:W-:Y:S03]  /*5c080*/  STL.64 [R1+0x1b8], R18 ;  /* 0x0001b81201007387 */ /* 0x0001e60000100a00 */
[----:B0-----:R-:W2:Y:S01]  /*5c090*/  LDL.LU.64 R18, [R1+0x2d10] ;  /* 0x002d100001127983 */ /* 0x001ea20000300a00 */
[----:B------:R-:W2:Y:S02]  /*5c0a0*/  LDL.LU.64 R16, [R1+0x2d08] ;  /* 0x002d080001107983 */ /* 0x000ea40000300a00 */
[----:B------:R-:W3:Y:S02]  /*5c0b0*/  LDL.LU.64 R10, [R1+0x2d00] ;  /* 0x002d0000010a7983 */ /* 0x000ee40000300a00 */
[----:B------:R-:W3:Y:S01]  /*5c0c0*/  LDL.LU.64 R8, [R1+0x2cf8] ;  /* 0x002cf80001087983 */ /* 0x000ee20000300a00 */
[----:B------:R-:W-:Y:S01]  /*5c0d0*/  MOV R12, R22 ;  /* 0x00000016000c7202 */ /* 0x000fe20000000f00 */
[----:B------:R-:W-:-:S07]  /*5c0e0*/  IMAD.MOV.U32 R13, RZ, RZ, R2 ;  /* 0x000000ffff0d7224 */ /* 0x000fce00078e0002 */
[----:B---3--:R-:W-:Y:S01]  /*5c0f0*/  HMMA.16816.F32.BF16 R4, R4, R12, R8 ;  /* 0x0000000c0404723c */ /* 0x008fe20000041808 */
[----:B------:R-:W2:Y:S01]  /*5c100*/  LDL.LU.64 R10, [R1+0x2cf0] ;  /* 0x002cf000010a7983 */ /* 0x000ea20000300a00 */
[----:B------:R-:W2:Y:S02]  /*5c110*/  LDL.LU.64 R8, [R1+0x2ce8] ;  /* 0x002ce80001087983 */ /* 0x000ea40000300a00 */
[----:B------:R-:W-:Y:S11]  /*5c120*/  STL.64 [R1+0x2ca0], R12 ;  /* 0x002ca00c01007387 */ /* 0x000ff60000100a00 */
[----:B------:R-:W-:Y:S08]  /*5c130*/  @!UPT UIADD3 URZ, URZ, URZ, URZ ;  /* 0x0000003f3f3ff290 */ /* 0x000ff0000fffe03f */
[----:B------:R0:W-:Y:S01]  /*5c140*/  STL.64 [R1+0x110], R4 ;  /* 0x0001100401007387 */ /* 0x0001e20000100a00 */
[----:B------:R-:W-:Y:S03]  /*5c150*/  STL.64 [R1+0x118], R6 ;  /* 0x0001180601007387 */ /* 0x000fe60000100a00 */
[----:B0-----:R-:W3:Y:S01]  /*5c160*/  LDL.64 R4, [R1+0x40] ;  /* 0x0000400001047983 */ /* 0x001ee20000100a00 */
[C---:B--2---:R-:W-:Y:S11]  /*5c170*/  HMMA.16816.F32.BF16 R16, R8.reuse, R20, R16 ;  /* 0x000000140810723c */ /* 0x044ff60000041810 */
[----:B------:R-:W-:Y:S11]  /*5c180*/  @!UPT UIADD3 URZ, URZ, URZ, URZ ;  /* 0x0000003f3f3ff290 */ /* 0x000ff6000fffe03f */
[----:B------:R-:W-:Y:S01]  /*5c190*/  @!UPT UIADD3 URZ, URZ, URZ, URZ ;  /* 0x0000003f3f3ff290 */ /* 0x000fe2000fffe03f */
[----:B------:R-:W-:Y:S01]  /*5c1a0*/  STL.64 [R1+0x100], R16 ;  /* 0x0001001001007387 */ /* 0x000fe20000100a00 */
[----:B------:R0:W-:Y:S03]  /*5c1b0*/  STL.64 [R1+0x108], R18 ;  /* 0x0001081201007387 */ /* 0x0001e60000100a00 */
[----:B0-----:R-:W3:Y:S01]  /*5c1c0*/  LDL.LU.64 R18, [R1+0x2ce0] ;  /* 0x002ce00001127983 */ /* 0x001ee20000300a00 */
[----:B------:R-:W3:Y:S01]  /*5c1d0*/  LDL.LU.64 R16, [R1+0x2cd8] ;  /* 0x002cd80001107983 */ /* 0x000ee20000300a00 */
[----:B------:R-:W-:Y:S01]  /*5c1e0*/  MOV R6, R20 ;  /* 0x0000001400067202 */ /* 0x000fe20000000f00 */
[----:B------:R-:W-:Y:S02]  /*5c1f0*/  IMAD.MOV.U32 R2, RZ, RZ, R21 ;  /* 0x000000ffff027224 */ /* 0x000fe400078e0015 */
[----:B---3--:R-:W-:Y:S01]  /*5c200*/  HMMA.16816.F32.BF16 R20, R8, R4, R16 ;  /* 0x000000040814723c */ /* 0x008fe20000041810 */
[----:B------:R-:W2:Y:S11]  /*5c210*/  LDL.LU R16, [R1+0xe0] ;  /* 0x0000e00001107983 */ /* 0x000eb60000300800 */
[----:B------:R-:W-:Y:S11]  /*5c220*/  @!UPT UIADD3 URZ, URZ, URZ, URZ ;  /* 0x0000003f3f3ff290 */ /* 0x000ff6000fffe03f */
[----:B------:R0:W-:Y:S01]  /*5c230*/  STL.64 [R1+0xf0], R20 ;  /* 0x0000f01401007387 */ /* 0x0001e20000100a00 */
[----:B------:R1:W-:Y:S02]  /*5c240*/  STL.64 [R1+0xf8], R22 ;  /* 0x0000f81601007387 */ /* 0x0003e40000100a00 */
[----:B------:R-:W2:Y:S02]  /*5c250*/  LDL.LU R17, [R1+0xe4] ;  /* 0x0000e40001117983 */ /* 0x000ea40000300800 */
[----:B------:R-:W2:Y:S01]  /*5c260*/  LDL.LU R18, [R1+0xe8] ;  /* 0x0000e80001127983 */ /* 0x000ea20000300800 */
[----:B------:R-:W2:Y:S01]  /*5c270*/  LDL.LU R19, [R1+0xec] ;  /* 0x0000ec0001137983 */ /* 0x000ea20000300800 */
[----:B------:R-:W-:Y:S03]  /*5c280*/  STL.64 [R1+0x2c60], R4 ;  /* 0x002c600401007387 */ /* 0x000fe60000100a00 */
[----:B0-----:R-:W3:Y:S01]  /*5c290*/  LDL.LU R20, [R1+0x3c0] ;  /* 0x0003c00001147983 */ /* 0x001ee20000300800 */
[----:B------:R-:W3:Y:S02]  /*5c2a0*/  LDL.LU R21, [R1+0x3c4] ;  /* 0x0003c40001157983 */ /* 0x000ee40000300800 */
[----:B-1----:R-:W4:Y:S02]  /*5c2b0*/  LDL.LU R22, [R1+0x3c8] ;  /* 0x0003c80001167983 */ /* 0x002f240000300800 */
[----:B------:R-:W4:Y:S02]  /*5c2c0*/  LDL.LU R23, [R1+0x3cc] ;  /* 0x0003cc0001177983 */ /* 0x000f240000300800 */
[----:B----4-:R-:W-:Y:S01]  /*5c2d0*/  STL.64 [R1+0x2c00], R22 ;  /* 0x002c001601007387 */ /* 0x010fe20000100a00 */
[----:B---3--:R0:W-:Y:S02]  /*5c2e0*/  STL.64 [R1+0x2bf8], R20 ;  /* 0x002bf81401007387 */ /* 0x0081e40000100a00 */
[----:B------:R-:W3:Y:S02]  /*5c2f0*/  LDL.LU R12, [R1+0x2c0] ;  /* 0x0002c000010c7983 */ /* 0x000ee40000300800 */
[----:B------:R-:W3:Y:S01]  /*5c300*/  LDL.LU R13, [R1+0x2c4] ;  /* 0x0002c400010d7983 */ /* 0x000ee20000300800 */
[----:B0-----:R-:W-:-:S02]  /*5c310*/  MOV R21, R14 ;  /* 0x0000000e00157202 */ /* 0x001fc40000000f00 */
[----:B------:R-:W-:Y:S01]  /*5c320*/  MOV R20, R15 ;  /* 0x0000000f00147202 */ /* 0x000fe20000000f00 */
[----:B------:R-:W4:Y:S01]  /*5c330*/  LDL.LU R14, [R1+0x2c8] ;  /* 0x0002c800010e7983 */ /* 0x000f220000300800 */
[----:B------:R-:W4:Y:S03]  /*5c340*/  LDL.LU R15, [R1+0x2cc] ;  /* 0x0002cc00010f7983 */ /* 0x000f260000300800 */
[----:B----4-:R-:W-:Y:S01]  /*5c350*/  STL.64 [R1+0x2cb0], R14 ;  /* 0x002cb00e01007387 */ /* 0x010fe20000100a00 */
[----:B---3--:R0:W-:Y:S02]  /*5c360*/  STL.64 [R1+0x2ca8], R12 ;  /* 0x002ca80c01007387 */ /* 0x0081e40000100a00 */
[----:B0-----:R-:W-:Y:S01]  /*5c370*/  IMAD.MOV.U32 R12, RZ, RZ, R27 ;  /* 0x000000ffff0c7224 */ /* 0x001fe200078e001b */
[----:B------:R-:W-:-:S05]  /*5c380*/  MOV R13, R26 ;  /* 0x0000001a000d7202 */ /* 0x000fca0000000f00 */
[----:B------:R0:W-:Y:S04]  /*5c390*/  STL.64 [R1+0x2cc0], R12 ;  /* 0x002cc00c01007387 */ /* 0x0001e80000100a00 */
[----:B0-----:R-:W3:Y:S01]  /*5c3a0*/  LDL.64 R12, [R1+0x10] ;  /* 0x00001000010c7983 */ /* 0x001ee20000100a00 */
[----:B------:R0:W-:Y:S03]  /*5c3b0*/  STL.64 [R1+0x2c98], R20 ;  /* 0x002c981401007387 */ /* 0x0001e60000100a00 */
[----:B0-----:R-:W4:Y:S01]  /*5c3c0*/  LDL.64 R20, [R1] ;  /* 0x0000000001147983 */ /* 0x001f220000100a00 */
[----:B--2---:R-:W-:Y:S03]  /*5c3d0*/  HMMA.16816.F32.BF16 R16, R8, R24, R16 ;  /* 0x000000180810723c */ /* 0x004fe60000041810 */
[----:B----4-:R0:W-:Y:S04]  /*5c3e0*/  STL.64 [R1+0x2cb8], R20 ;  /* 0x002cb81401007387 */ /* 0x0101e80000100a00 */
        /* <DEDUP_REMOVED lines=10> */
[----:B------:R-:W-:Y:S01]  /*5c490*/  STL.64 [R1+0xe0], R16 ;  /* 0x0000e01001007387 */ /* 0x000fe20000100a00 */
[----:B------:R-:W-:Y:S02]  /*5c4a0*/  STL.64 [R1+0xe8], R18 ;  /* 0x0000e81201007387 */ /* 0x000fe40000100a00 */
[----:B------:R0:W-:Y:S02]  /*5c4b0*/  STL.64 [R1+0x2c58], R24 ;  /* 0x002c581801007387 */ /* 0x0001e40000100a00 */
[----:B0-----:R-:W4:Y:S01]  /*5c4c0*/  LDL.LU R24, [R1+0x4d0] ;  /* 0x0004d00001187983 */ /* 0x001f220000300800 */
[----:B------:R-:W4:Y:S02]  /*5c4d0*/  LDL.LU R25, [R1+0x4d4] ;  /* 0x0004d40001197983 */ /* 0x000f240000300800 */
[----:B------:R-:W4:Y:S02]  /*5c4e0*/  LDL.LU R26, [R1+0x4d8] ;  /* 0x0004d800011a7983 */ /* 0x000f240000300800 */
[----:B------:R-:W4:Y:S01]  /*5c4f0*/  LDL.LU R27, [R1+0x4dc] ;  /* 0x0004dc00011b7983 */ /* 0x000f220000300800 */
[----:B------:R-:W4:Y:S01]  /*5c500*/  LDL.LU R16, [R1+0x4f0] ;  /* 0x0004f00001107983 */ /* 0x000f220000300800 */
[----:B------:R-:W4:Y:S02]  /*5c510*/  LDL.LU R17, [R1+0x4f4] ;  /* 0x0004f40001117983 */ /* 0x000f240000300800 */
[----:B------:R-:W4:Y:S02]  /*5c520*/  LDL.LU R18, [R1+0x4f8] ;  /* 0x0004f80001127983 */ /* 0x000f240000300800 */
[----:B------:R-:W4:Y:S01]  /*5c530*/  LDL.LU R19, [R1+0x4fc] ;  /* 0x0004fc0001137983 */ /* 0x000f220000300800 */
[----:B------:R-:W-:Y:S01]  /*5c540*/  MOV R4, R6 ;  /* 0x0000000600047202 */ /* 0x000fe20000000f00 */
[----:B------:R-:W-:Y:S01]  /*5c550*/  IMAD.MOV.U32 R5, RZ, RZ, R2 ;  /* 0x000000ffff057224 */ /* 0x000fe200078e0002 */
[----:B---3--:R-:W-:-:S02]  /*5c560*/  MOV R6, R12 ;  /* 0x0000000c00067202 */ /* 0x008fc40000000f00 */
[----:B------:R-:W-:Y:S01]  /*5c570*/  MOV R2, R13 ;  /* 0x0000000d00027202 */ /* 0x000fe20000000f00 */
[C---:B--2---:R-:W-:Y:S01]  /*5c580*/  HMMA.16816.F32.BF16 R20, R8.reuse, R12, R20 ;  /* 0x0000000c0814723c */ /* 0x044fe20000041814 */
[----:B----4-:R-:W-:Y:S01]  /*5c590*/  STL.64 [R1+0x2c90], R18 ;  /* 0x002c901201007387 */ /* 0x010fe20000100a00 */
[----:B------:R0:W-:Y:S03]  /*5c5a0*/  STL.64 [R1+0x2c88], R16 ;  /* 0x002c881001007387 */ /* 0x0001e60000100a00 */
        /* <DEDUP_REMOVED lines=8> */
[----:B------:R-:W3:Y:S02]  /*5c630*/  LDL.LU R26, [R1+0x4e8] ;  /* 0x0004e800011a7983 */ /* 0x000ee40000300800 */
[----:B------:R-:W3:Y:S03]  /*5c640*/  LDL.LU R27, [R1+0x4ec] ;  /* 0x0004ec00011b7983 */ /* 0x000ee60000300800 */
[----:B------:R-:W-:Y:S01]  /*5c650*/  STL.64 [R1+0xd0], R20 ;  /* 0x0000d01401007387 */ /* 0x000fe20000100a00 */
[----:B------:R0:W-:Y:S03]  /*5c660*/  STL.64 [R1+0xd8], R22 ;  /* 0x0000d81601007387 */ /* 0x0001e60000100a00 */
[----:B0-----:R-:W4:Y:S01]  /*5c670*/  LDL.LU.64 R22, [R1+0x2cd0] ;  /* 0x002cd00001167983 */ /* 0x001f220000300a00 */
[----:B------:R-:W4:Y:S02]  /*5c680*/  LDL.LU.64 R20, [R1+0x2cc8] ;  /* 0x002cc80001147983 */ /* 0x000f240000300a00 */
[----:B------:R-:W4:Y:S02]  /*5c690*/  LDL.LU.64 R12, [R1+0x2cc0] ;  /* 0x002cc000010c7983 */ /* 0x000f240000300a00 */
[C---:B----4-:R-:W-:Y:S01]  /*5c6a0*/  HMMA.16816.F32.BF16 R12, R8.reuse, R12, R20 ;  /* 0x0000000c080c723c */ /* 0x050fe20000041814 */
[----:B------:R-:W4:Y:S11]  /*5c6b0*/  LDL.LU.64 R20, [R1+0x2cb8] ;  /* 0x002cb80001147983 */ /* 0x000f360000300a00 */
[----:B------:R-:W-:Y:S11]  /*5c6c0*/  @!UPT UIADD3 URZ, URZ, URZ, URZ ;  /* 0x0000003f3f3ff290 */ /* 0x000ff6000fffe03f */
[----:B------:R-:W-:Y:S01]  /*5c6d0*/  STL.64 [R1+0x1a0], R12 ;  /* 0x0001a00c01007387 */ /* 0x000fe20000100a00 */
[----:B------:R0:W-:Y:S03]  /*5c6e0*/  STL.64 [R1+0x1a8], R14 ;  /* 0x0001a80e01007387 */ /* 0x0001e60000100a00 */
[----:B0-----:R-:W2:Y:S01]  /*5c6f0*/  LDL.LU.64 R14, [R1+0x2cb0] ;  /* 0x002cb000010e7983 */ /* 0x001ea20000300a00 */
[----:B------:R-:W2:Y:S01]  /*5c700*/  LDL.LU.64 R12, [R1+0x2ca8] ;  /* 0x002ca800010c7983 */ /* 0x000ea20000300a00 */
[----:B----4-:R-:W-:Y:S01]  /*5c710*/  MOV R7, R21 ;  /* 0x0000001500077202 */ /* 0x010fe20000000f00 */
[C---:B--2---:R-:W-:Y:S11]  /*5c720*/  HMMA.16816.F32.BF16 R12, R8.reuse, R20, R12 ;  /* 0x00000014080c723c */ /* 0x044ff6000004180c */
[----:B------:R-:W-:Y:S11]  /*5c730*/  @!UPT UIADD3 URZ, URZ, URZ, URZ ;  /* 0x0000003f3f3ff290 */ /* 0x000ff6000fffe03f */
[----:B------:R-:W-:Y:S01]  /*5c740*/  @!UPT UIADD3 URZ, URZ, URZ, URZ ;  /* 0x0000003f3f3ff290 */ /* 0x000fe2000fffe03f */
[----:B------:R0:W-:Y:S01]  /*5c750*/  STL.64 [R1+0x2c0], R12 ;  /* 0x0002c00c01007387 */ /* 0x0001e20000100a00 */
[----:B------:R1:W-:Y:S03]  /*5c760*/  STL.64 [R1+0x2c8], R14 ;  /* 0x0002c80e01007387 */ /* 0x0003e60000100a00 */
[----:B0-----:R-:W2:Y:S01]  /*5c770*/  LDL.LU.64 R12, [R1+0x2ca0] ;  /* 0x002ca000010c7983 */ /* 0x001ea20000300a00 */
[----:B-1----:R-:W-:Y:S02]  /*5c780*/  IMAD.MOV.U32 R14, RZ, RZ, R20 ;  /* 0x000000ffff0e7224 */ /* 0x002fe400078e0014 */
[----:B------:R-:W4:Y:S02]  /*5c790*/  LDL.LU.64 R20, [R1+0x2c98] ;  /* 0x002c980001147983 */ /* 0x000f240000300a00 */
[----:B----4-:R-:W-:Y:S11]  /*5c7a0*/  HMMA.16816.F32.BF16 R16, R8, R20, R16 ;  /* 0x000000140810723c */ /* 0x010ff60000041810 */
[----:B------:R-:W-:Y:S11]  /*5c7b0*/  @!UPT UIADD3 URZ, URZ, URZ, URZ ;  /* 0x0000003f3f3ff290 */ /* 0x000ff6000fffe03f */
[----:B------:R-:W-:Y:S01]  /*5c7c0*/  @!UPT UIADD3 URZ, URZ, URZ, URZ ;  /* 0x0000003f3f3ff290 */ /* 0x000fe2000fffe03f */
[----:B------:R-:W-:Y:S01]  /*5c7d0*/  STL.64 [R1+0x3f0], R16 ;  /* 0x0003f01001007387 */ /* 0x000fe20000100a00 */
[----:B------:R0:W-:Y:S03]  /*5c7e0*/  STL.64 [R1+0x3f8], R18 ;  /* 0x0003f81201007387 */ /* 0x0001e60000100a00 */
[----:B0-----:R-:W2:Y:S01]  /*5c7f0*/  LDL.LU.64 R18, [R1+0x2c90] ;  /* 0x002c900001127983 */ /* 0x001ea20000300a00 */
[----:B------:R-:W2:Y:S02]  /*5c800*/  LDL.LU.64 R16, [R1+0x2c88] ;  /* 0x002c880001107983 */ /* 0x000ea40000300a00 */
[----:B------:R0:W-:Y:S02]  /*5c810*/  STL.64 [R1+0x2c18], R20 ;  /* 0x002c181401007387 */ /* 0x0001e40000100a00 */
[----:B0-----:R-:W-:Y:S01]  /*5c820*/  MOV R20, R14 ;  /* 0x0000000e00147202 */ /* 0x001fe20000000f00 */
[----:B------:R-:W-:-:S05]  /*5c830*/  IMAD.MOV.U32 R21, RZ, RZ, R7 ;  /* 0x000000ffff157224 */ /* 0x000fca00078e0007 */
[----:B------:R0:W-:Y:S04]  /*5c840*/  STL.64 [R1+0x2c30], R20 ;  /* 0x002c301401007387 */ /* 0x0001e80000100a00 */
        /* <DEDUP_REMOVED lines=10> */
[----:B------:R-:W-:Y:S01]  /*5c8f0*/  HMMA.16816.F32.BF16 R8, R8, R12, R16 ;  /* 0x0000000c0808723c */ /* 0x000fe20000041810 */
[----:B----4-:R-:W-:Y:S01]  /*5c900*/  STL.64 [R1+0x2c50], R22 ;  /* 0x002c501601007387 */ /* 0x010fe20000100a00 */
[----:B--2---:R0:W-:Y:S03]  /*5c910*/  STL.64 [R1+0x2c48], R20 ;  /* 0x002c481401007387 */ /* 0x0041e60000100a00 */
[----:B0-----:R-:W2:Y:S01]  /*5c920*/  LDL.LU R20, [R1+0x4c0] ;  /* 0x0004c00001147983 */ /* 0x001ea20000300800 */
[----:B------:R-:W2:Y:S02]  /*5c930*/  LDL.LU R21, [R1+0x4c4] ;  /* 0x0004c40001157983 */ /* 0x000ea40000300800 */
[----:B------:R-:W2:Y:S02]  /*5c940*/  LDL.LU R22, [R1+0x4c8] ;  /* 0x0004c80001167983 */ /* 0x000ea40000300800 */
[----:B------:R-:W2:Y:S01]  /*5c950*/  LDL.LU R23, [R1+0x4cc] ;  /* 0x0004cc0001177983 */ /* 0x000ea20000300800 */
[----:B------:R-:W3:Y:S01]  /*5c960*/  LDL.LU.64 R18, [R1+0x2c80] ;  /* 0x002c800001127983 */ /* 0x000ee20000300a00 */
[----:B------:R-:W3:Y:S11]  /*5c970*/  LDL.LU.64 R16, [R1+0x2c78] ;  /* 0x002c780001107983 */ /* 0x000ef60000300a00 */
[----:B------:R0:W-:Y:S02]  /*5c980*/  STL.64 [R1+0x3e0], R8 ;  /* 0x0003e00801007387 */ /* 0x0001e40000100a00 */
[----:B0-----:R-:W-:Y:S01]  /*5c990*/  MOV R8, R6 ;  /* 0x0000000600087202 */ /* 0x001fe20000000f00 */
[----:B------:R-:W-:Y:S01]  /*5c9a0*/  STL.64 [R1+0x3e8], R10 ;  /* 0x0003e80a01007387 */ /* 0x000fe20000100a00 */
[C---:B---3--:R-:W-:Y:S03]  /*5c9b0*/  HMMA.16816.F32.BF16 R4, R16.reuse, R4, R24 ;  /* 0x000000041004723c */ /* 0x048fe60000041818 */
[----:B------:R-:W3:Y:S01]  /*5c9c0*/  LDL.LU.64 R26, [R1+0x2c70] ;  /* 0x002c7000011a7983 */ /* 0x000ee20000300a00 */
[----:B------:R-:W3:Y:S11]  /*5c9d0*/  LDL.LU.64 R24, [R1+0x2c68] ;  /* 0x002c680001187983 */ /* 0x000ef60000300a00 */
[----:B------:R-:W-:Y:S08]  /*5c9e0*/  @!UPT UIADD3 URZ, URZ, URZ, URZ ;  /* 0x0000003f3f3ff290 */ /* 0x000ff0000fffe03f */
[----:B------:R0:W-:Y:S01]  /*5c9f0*/  STL.64 [R1+0x460], R4 ;  /* 0x0004600401007387 */ /* 0x0001e20000100a00 */
[----:B------:R-:W-:Y:S03]  /*5ca00*/  STL.64 [R1+0x468], R6 ;  /* 0x0004680601007387 */ /* 0x000fe60000100a00 */
[----:B0-----:R-:W3:Y:S02]  /*5ca10*/  LDL.LU.64 R4, [R1+0x2c60] ;  /* 0x002c600001047983 */ /* 0x001ee40000300a00 */
[C---:B---3--:R-:W-:Y:S01]  /*5ca20*/  HMMA.16816.F32.BF16 R24, R16.reuse, R4, R24 ;  /* 0x000000041018723c */ /* 0x048fe20000041818 */
[----:B------:R-:W-:Y:S11]  /*5ca30*/  IMAD.MOV.U32 R14, RZ, RZ, R4 ;  /* 0x000000ffff0e7224 */ /* 0x000ff600078e0004 */
[----:B------:R-:W-:Y:S11]  /*5ca40*/  @!UPT UIADD3 URZ, URZ, URZ, URZ ;  /* 0x0000003f3f3ff290 */ /* 0x000ff6000fffe03f */
[----:B------:R0:W-:Y:S01]  /*5ca50*/  STL.64 [R1+0x450], R24 ;  /* 0x0004501801007387 */ /* 0x0001e20000100a00 */
[----:B------:R-:W-:Y:S03]  /*5ca60*/  STL.64 [R1+0x458], R26 ;  /* 0x0004581a01007387 */ /* 0x000fe60000100a00 */
[----:B0-----:R-:W2:Y:S01]  /*5ca70*/  LDL.LU.64 R24, [R1+0x2c58] ;  /* 0x002c580001187983 */ /* 0x001ea20000300a00 */
[----:B------:R-:W-:Y:S02]  /*5ca80*/  STL [R1+0x2c10], R14 ;  /* 0x002c100e01007387 */ /* 0x000fe40000100800 */
        /* <DEDUP_REMOVED lines=9> */
[----:B------:R-:W3:Y:S02]  /*5cb20*/  LDL.LU R14, [R1+0x408] ;  /* 0x00040800010e7983 */ /* 0x000ee40000300800 */
[----:B------:R-:W3:Y:S01]  /*5cb30*/  LDL.LU R15, [R1+0x40c] ;  /* 0x00040c00010f7983 */ /* 0x000ee20000300800 */
[----:B------:R-:W4:Y:S01]  /*5cb40*/  LDL R7, [R1+0x1560] ;  /* 0x0015600001077983 */ /* 0x000f220000100800 */
[C---:B--2---:R-:W-:Y:S01]  /*5cb50*/  HMMA.16816.F32.BF16 R20, R16.reuse, R24, R20 ;  /* 0x000000181014723c */ /* 0x044fe20000041814 */
[----:B------:R-:W-:Y:S01]  /*5cb60*/  MOV R9, R2 ;  /* 0x0000000200097202 */ /* 0x000fe20000000f00 */
[----:B------:R-:W-:Y:S01]  /*5cb70*/  MOV R2, R5 ;  /* 0x0000000500027202 */ /* 0x000fe20000000f00 */
[----:B----4-:R-:W-:Y:S01]  /*5cb80*/  STL [R1+0x2b20], R7 ;  /* 0x002b200701007387 */ /* 0x010fe20000100800 */
[----:B------:R-:W2:Y:S11]  /*5cb90*/  LDL.64 R4, [R1+0x30] ;  /* 0x0000300001047983 */ /* 0x000eb60000100a00 */
[----:B------:R-:W-:Y:S08]  /*5cba0*/  @!UPT UIADD3 URZ, URZ, URZ, URZ ;  /* 0x0000003f3f3ff290 */ /* 0x000ff0000fffe03f */
[----:B------:R-:W-:Y:S02]  /*5cbb0*/  STL.64 [R1+0x440], R20 ;  /* 0x0004401401007387 */ /* 0x000fe40000100a00 */
[----:B------:R0:W-:Y:S02]  /*5cbc0*/  STL.64 [R1+0x448], R22 ;  /* 0x0004481601007387 */ /* 0x0001e40000100a00 */
        /* <DEDUP_REMOVED lines=18> */
[----:B------:R-:W-:Y:S03]  /*5ccf0*/  STL.64 [R1+0x428], R22 ;  /* 0x0004281601007387 */ /* 0x000fe60000100a00 */
[----:B0-----:R-:W3:Y:S01]  /*5cd00*/  LDL.LU.64 R20, [R1+0x2c30] ;  /* 0x002c300001147983 */ /* 0x001ee20000300a00 */
[----:B------:R0:W-:Y:S03]  /*5cd10*/  STL.64 [R1+0x2bd8], R4 ;  /* 0x002bd80401007387 */ /* 0x0001e60000100a00 */
[----:B0-----:R-:W2:Y:S01]  /*5cd20*/  LDL.LU R4, [R1+0x3b0] ;  /* 0x0003b00001047983 */ /* 0x001ea20000300800 */
[----:B------:R-:W2:Y:S02]  /*5cd30*/  LDL.LU R5, [R1+0x3b4] ;  /* 0x0003b40001057983 */ /* 0x000ea40000300800 */
[----:B------:R-:W2:Y:S02]  /*5cd40*/  LDL.LU R6, [R1+0x3b8] ;  /* 0x0003b80001067983 */ /* 0x000ea40000300800 */
[----:B------:R-:W2:Y:S01]  /*5cd50*/  LDL.LU R7, [R1+0x3bc] ;  /* 0x0003bc0001077983 */ /* 0x000ea20000300800 */
[C---:B---3--:R-:W-:Y:S01]  /*5cd60*/  HMMA.16816.F32.BF16 R20, R16.reuse, R20, R12 ;  /* 0x000000141014723c */ /* 0x048fe2000004180c */
[----:B------:R-:W3:Y:S01]  /*5cd70*/  LDL.LU.64 R14, [R1+0x2c28] ;  /* 0x002c2800010e7983 */ /* 0x000ee20000300a00 */
[----:B------:R-:W3:Y:S11]  /*5cd80*/  LDL.LU.64 R12, [R1+0x2c20] ;  /* 0x002c2000010c7983 */ /* 0x000ef60000300a00 */
[----:B------:R-:W-:Y:S10]  /*5cd90*/  @!UPT UIADD3 URZ, URZ, URZ, URZ ;  /* 0x0000003f3f3ff290 */ /* 0x000ff4000fffe03f */
[----:B------:R0:W-:Y:S01]  /*5cda0*/  STL.64 [R1+0x410], R20 ;  /* 0x0004101401007387 */ /* 0x0001e20000100a00 */
[----:B------:R3:W-:Y:S03]  /*5cdb0*/  STL.64 [R1+0x418], R22 ;  /* 0x0004181601007387 */ /* 0x0007e60000100a00 */
[----:B0-----:R-:W3:Y:S02]  /*5cdc0*/  LDL.LU.64 R20, [R1+0x2c18] ;  /* 0x002c180001147983 */ /* 0x001ee40000300a00 */
[C---:B---3--:R-:W-:Y:S02]  /*5cdd0*/  HMMA.16816.F32.BF16 R20, R16.reuse, R20, R12 ;  /* 0x000000141014723c */ /* 0x048fe4000004180c */
[----:B------:R-:W3:Y:S01]  /*5cde0*/  LDL.LU R14, [R1+0x2c10] ;  /* 0x002c1000010e7983 */ /* 0x000ee20000300800 */
[----:B------:R-:W2:Y:S11]  /*5cdf0*/  LDL.LU.64 R12, [R1+0x2c08] ;  /* 0x002c0800010c7983 */ /* 0x000eb60000300a00 */
[----:B------:R-:W-:Y:S09]  /*5ce00*/  @!UPT UIADD3 URZ, URZ, URZ, URZ ;  /* 0x0000003f3f3ff290 */ /* 0x000ff2000fffe03f */
[----:B------:R-:W-:Y:S01]  /*5ce10*/  STL.64 [R1+0x400], R20 ;  /* 0x0004001401007387 */ /* 0x000fe20000100a00 */
[----:B------:R0:W-:Y:S03]  /*5ce20*/  STL.64 [R1+0x408], R22 ;  /* 0x0004081601007387 */ /* 0x0001e60000100a00 */
[----:B0-----:R-:W2:Y:S01]  /*5ce30*/  LDL.LU.64 R22, [R1+0x2c00] ;  /* 0x002c000001167983 */ /* 0x001ea20000300a00 */
[----:B------:R-:W2:Y:S02]  /*5ce40*/  LDL.LU.64 R20, [R1+0x2bf8] ;  /* 0x002bf80001147983 */ /* 0x000ea40000300a00 */
[----:B--2---:R-:W-:Y:S01]  /*5ce50*/  HMMA.16816.F32.BF16 R16, R16, R12, R20 ;  /* 0x0000000c1010723c */ /* 0x004fe20000041814 */
[----:B------:R-:W2:Y:S01]  /*5ce60*/  LDL.LU.64 R22, [R1+0x2bf0] ;  /* 0x002bf00001167983 */ /* 0x000ea20000300a00 */
[----:B------:R-:W2:Y:S02]  /*5ce70*/  LDL.LU.64 R20, [R1+0x2be8] ;  /* 0x002be80001147983 */ /* 0x000ea40000300a00 */
[----:B------:R0:W-:Y:S02]  /*5ce80*/  STL.64 [R1+0x2ba0], R12 ;  /* 0x002ba00c01007387 */ /* 0x0001e40000100a00 */
[----:B0-----:R-:W2:Y:S11]  /*5ce90*/  LDL.64 R12, [R1+0x50] ;  /* 0x00005000010c7983 */ /* 0x001eb60000100a00 */
[----:B------:R-:W-:Y:S06]  /*5cea0*/  @!UPT UIADD3 URZ, URZ, URZ, URZ ;  /* 0x0000003f3f3ff290 */ /* 0x000fec000fffe03f */
[----:B------:R-:W-:Y:S01]  /*5ceb0*/  STL.64 [R1+0x3d0], R16 ;  /* 0x0003d01001007387 */ /* 0x000fe20000100a00 */
[----:B------:R0:W-:Y:S03]  /*5cec0*/  STL.64 [R1+0x3d8], R18 ;  /* 0x0003d81201007387 */ /* 0x0001e60000100a00 */
[----:B0-----:R-:W2:Y:S04]  /*5ced0*/  LDL R19, [R1+0x670] ;  /* 0x0006700001137983 */ /* 0x001ea80000100800 */
[----:B--2---:R0:W-:Y:S01]  /*5cee0*/  STL [R1+0x2b50], R19 ;  /* 0x002b501301007387 */ /* 0x0041e20000100800 */
[----:B------:R-:W2:Y:S02]  /*5cef0*/  LDL.LU R16, [R1+0xc0] ;  /* 0x0000c00001107983 */ /* 0x000ea40000300800 */
[----:B------:R-:W2:Y:S02]  /*5cf00*/  LDL.LU R17, [R1+0xc4] ;  /* 0x0000c40001117983 */ /* 0x000ea40000300800 */
[----:B------:R-:W2:Y:S01]  /*5cf10*/  LDL.LU R18, [R1+0xc8] ;  /* 0x0000c80001127983 */ /* 0x000ea20000300800 */
[----:B0-----:R-:W2:Y:S01]  /*5cf20*/  LDL.LU R19, [R1+0xcc] ;  /* 0x0000cc0001137983 */ /* 0x001ea20000300800 */
[----:B------:R-:W-:Y:S03]  /*5cf30*/  HMMA.16816.F32.BF16 R4, R20, R12, R4 ;  /* 0x0000000c1404723c */ /* 0x000fe60000041804 */
[----:B--2---:R-:W-:Y:S01]  /*5cf40*/  STL.64 [R1+0x2b60], R18 ;  /* 0x002b601201007387 */ /* 0x004fe20000100a00 */
[----:B------:R3:W-:Y:S11]  /*5cf50*/  STL.64 [R1+0x2b58], R16 ;  /* 0x002b581001007387 */ /* 0x0007f60000100a00 */
[----:B------:R-:W-:Y:S08]  /*5cf60*/  @!UPT UIADD3 URZ, URZ, URZ, URZ ;  /* 0x0000003f3f3ff290 */ /* 0x000ff0000fffe03f */
[----:B------:R0:W-:Y:S01]  /*5cf70*/  STL.64 [R1+0x3c0], R4 ;  /* 0x0003c00401007387 */ /* 0x0001e20000100a00 */
[----:B---3--:R-:W-:Y:S01]  /*5cf80*/  MOV R16, R14 ;  /* 0x0000000e00107202 */ /* 0x008fe20000000f00 */
[----:B------:R-:W-:Y:S01]  /*5cf90*/  IMAD.MOV.U32 R17, RZ, RZ, R2 ;  /* 0x000000ffff117224 */ /* 0x000fe200078e0002 */
[----:B0-----:R-:W-:Y:S02]  /*5cfa0*/  MOV R4, R12 ;  /* 0x0000000c00047202 */ /* 0x001fe40000000f00 */
[----:B------:R-:W-:-:S04]  /*5cfb0*/  MOV R2, R13 ;  /* 0x0000000d00027202 */ /* 0x000fc80000000f00 */
[----:B----4-:R-:W-:Y:S01]  /*5cfc0*/  HMMA.16816.F32.BF16 R12, R20, R16, R8 ;  /* 0x00000010140c723c */ /* 0x010fe20000041808 */
[----:B------:R-:W-:Y:S01]  /*5cfd0*/  STL.64 [R1+0x3c8], R6 ;  /* 0x0003c80601007387 */ /* 0x000fe20000100a00 */
        /* <DEDUP_REMOVED lines=8> */
[----:B0-----:R-:W-:Y:S02]  /*5d060*/  IMAD.MOV.U32 R16, RZ, RZ, R4 ;  /* 0x000000ffff107224 */ /* 0x001fe400078e0004 */
[----:B------:R-:W3:Y:S01]  /*5d070*/  LDL.LU R4, [R1+0x380] ;  /* 0x0003800001047983 */ /* 0x000ee20000300800 */
[----:B------:R-:W3:Y:S02]  /*5d080*/  LDL.LU R5, [R1+0x384] ;  /* 0x0003840001057983 */ /* 0x000ee40000300800 */
[----:B------:R-:W3:Y:S02]  /*5d090*/  LDL.LU R6, [R1+0x388] ;  /* 0x0003880001067983 */ /* 0x000ee40000300800 */
[----:B------:R-:W3:Y:S01]  /*5d0a0*/  LDL.LU R7, [R1+0x38c] ;  /* 0x00038c0001077983 */ /* 0x000ee20000300800 */
[----:B------:R-:W4:Y:S04]  /*5d0b0*/  LDL.64 R12, [R1+0x70] ;  /* 0x00007000010c7983 */ /* 0x000f280000100a00 */
[----:B----4-:R0:W-:Y:S04]  /*5d0c0*/  STL.64 [R1+0x2bb8], R12 ;  /* 0x002bb80c01007387 */ /* 0x0101e80000100a00 */
[----:B0-----:R-:W4:Y:S01]  /*5d0d0*/  LDL.64 R12, [R1] ;  /* 0x00000000010c7983 */ /* 0x001f220000100a00 */
[----:B------:R-:W-:-:S03]  /*5d0e0*/  MOV R17, R2 ;  /* 0x0000000200117202 */ /* 0x000fc60000000f00 */
[----:B----4-:R0:W-:Y:S04]  /*5d0f0*/  STL.64 [R1+0x2bd0], R12 ;  /* 0x002bd00c01007387 */ /* 0x0101e80000100a00 */
[----:B0-----:R-:W4:Y:S01]  /*5d100*/  LDL.LU R12, [R1+0x370] ;  /* 0x00037000010c7983 */ /* 0x001f220000300800 */
[----:B------:R-:W4:Y:S02]  /*5d110*/  LDL.LU R13, [R1+0x374] ;  /* 0x00037400010d7983 */ /* 0x000f240000300800 */
[----:B------:R-:W4:Y:S02]  /*5d120*/  LDL.LU R14, [R1+0x378] ;  /* 0x00037800010e7983 */ /* 0x000f240000300800 */
[----:B------:R-:W4:Y:S01]  /*5d130*/  LDL.LU R15, [R1+0x37c] ;  /* 0x00037c00010f7983 */ /* 0x000f220000300800 */
        /* <DEDUP_REMOVED lines=36> */
[----:B0-----:R-:W4:Y:S02]  /*5d380*/  LDL.LU.64 R4, [R1+0x2bd8] ;  /* 0x002bd80001047983 */ /* 0x001f240000300a00 */
[C---:B----4-:R-:W-:Y:S01]  /*5d390*/  HMMA.16816.F32.BF16 R12, R20.reuse, R4, R12 ;  /* 0x00000004140c723c */ /* 0x050fe2000004180c */
[----:B------:R-:W-:Y:S01]  /*5d3a0*/  MOV R10, R4 ;  /* 0x00000004000a7202 */ /* 0x000fe20000000f00 */
[----:B------:R-:W-:Y:S11]  /*5d3b0*/  IMAD.MOV.U32 R2, RZ, RZ, R5 ;  /* 0x000000ffff027224 */ /* 0x000ff600078e0005 */
[----:B------:R-:W-:Y:S10]  /*5d3c0*/  @!UPT UIADD3 URZ, URZ, URZ, URZ ;  /* 0x0000003f3f3ff290 */ /* 0x000ff4000fffe03f */
[----:B------:R0:W-:Y:S01]  /*5d3d0*/  STL.64 [R1+0x380], R12 ;  /* 0x0003800c01007387 */ /* 0x0001e20000100a00 */
[----:B------:R-:W-:Y:S03]  /*5d3e0*/  STL.64 [R1+0x388], R14 ;  /* 0x0003880e01007387 */ /* 0x000fe60000100a00 */
[----:B0-----:R-:W3:Y:S01]  /*5d3f0*/  LDL.LU.64 R12, [R1+0x2bd0] ;  /* 0x002bd000010c7983 */ /* 0x001ee20000300a00 */
[----:B------:R-:W4:Y:S02]  /*5d400*/  LDL.LU R4, [R1+0x240] ;  /* 0x0002400001047983 */ /* 0x000f240000300800 */
[----:B------:R-:W4:Y:S02]  /*5d410*/  LDL.LU R5, [R1+0x244] ;  /* 0x0002440001057983 */ /* 0x000f240000300800 */
[----:B------:R-:W2:Y:S01]  /*5d420*/  LDL.LU R6, [R1+0x248] ;  /* 0x0002480001067983 */ /* 0x000ea20000300800 */
[----:B------:R-:W2:Y:S01]  /*5d430*/  LDL.LU R7, [R1+0x24c] ;  /* 0x00024c0001077983 */ /* 0x000ea20000300800 */
[----:B---3--:R-:W-:Y:S03]  /*5d440*/  HMMA.16816.F32.BF16 R16, R20, R12, R16 ;  /* 0x0000000c1410723c */ /* 0x008fe60000041810 */
[----:B--2---:R-:W-:Y:S01]  /*5d450*/  STL.64 [R1+0x2b30], R6 ;  /* 0x002b300601007387 */ /* 0x004fe20000100a00 */
[----:B----4-:R0:W-:Y:S02]  /*5d460*/  STL.64 [R1+0x2b28], R4 ;  /* 0x002b280401007387 */ /* 0x0101e40000100a00 */
[----:B0-----:R-:W-:-:S02]  /*5d470*/  MOV R4, R10 ;  /* 0x0000000a00047202 */ /* 0x001fc40000000f00 */
[----:B------:R-:W-:Y:S01]  /*5d480*/  MOV R5, R2 ;  /* 0x0000000200057202 */ /* 0x000fe20000000f00 */
[----:B------:R-:W-:Y:S01]  /*5d490*/  IMAD.MOV.U32 R10, RZ, RZ, R12 ;  /* 0x000000ffff0a7224 */ /* 0x000fe200078e000c */
[----:B------:R-:W-:Y:S11]  /*5d4a0*/  MOV R2, R13 ;  /* 0x0000000d00027202 */ /* 0x000ff60000000f00 */
[----:B------:R-:W-:Y:S02]  /*5d4b0*/  @!UPT UIADD3 URZ, URZ, URZ, URZ ;  /* 0x0000003f3f3ff290 */ /* 0x000fe4000fffe03f */
[----:B------:R-:W-:Y:S01]  /*5d4c0*/  STL.64 [R1+0x370], R16 ;  /* 0x0003701001007387 */ /* 0x000fe20000100a00 */
[----:B------:R0:W-:Y:S03]  /*5d4d0*/  STL.64 [R1+0x378], R18 ;  /* 0x0003781201007387 */ /* 0x0001e60000100a00 */
[----:B0-----:R-:W2:Y:S01]  /*5d4e0*/  LDL.LU.64 R18, [R1+0x2bc8] ;  /* 0x002bc80001127983 */ /* 0x001ea20000300a00 */
[----:B------:R-:W2:Y:S02]  /*5d4f0*/  LDL.LU.64 R16, [R1+0x2bc0] ;  /* 0x002bc00001107983 */ /* 0x000ea40000300a00 */
[----:B------:R-:W2:Y:S02]  /*5d500*/  LDL.LU.64 R12, [R1+0x2bb8] ;  /* 0x002bb800010c7983 */ /* 0x000ea40000300a00 */
        /* <DEDUP_REMOVED lines=9> */
[----:B--2---:R-:W-:Y:S01]  /*5d5a0*/  HMMA.16816.F32.BF16 R20, R20, R12, R16 ;  /* 0x0000000c1414723c */ /* 0x004fe20000041810 */
[----:B------:R-:W2:Y:S01]  /*5d5b0*/  LDL.LU.64 R16, [R1+0x2b98] ;  /* 0x002b980001107983 */ /* 0x000ea20000300a00 */
[----:B------:R-:W2:Y:S02]  /*5d5c0*/  LDL.LU.64 R14, [R1+0x2b90] ;  /* 0x002b9000010e7983 */ /* 0x000ea40000300a00 */
[----:B------:R-:W2:Y:S11]  /*5d5d0*/  LDL.LU.64 R12, [R1+0x2b88] ;  /* 0x002b8800010c7983 */ /* 0x000eb60000300a00 */
[----:B------:R-:W-:Y:S08]  /*5d5e0*/  @!UPT UIADD3 URZ, URZ, URZ, URZ ;  /* 0x0000003f3f3ff290 */ /* 0x000ff0000fffe03f */
[----:B------:R0:W-:Y:S01]  /*5d5f0*/  STL.64 [R1+0x2b0], R20 ;  /* 0x0002b01401007387 */ /* 0x0001e20000100a00 */
[----:B------:R-:W-:Y:S01]  /*5d600*/  STL.64 [R1+0x2b8], R22 ;  /* 0x0002b81601007387 */ /* 0x000fe20000100a00 */
[----:B0-----:R-:W-:Y:S02]  /*5d610*/  MOV R20, R10 ;  /* 0x0000000a00147202 */ /* 0x001fe40000000f00 */
[----:B------:R-:W-:-:S05]  /*5d620*/  MOV R21, R2 ;  /* 0x0000000200157202 */ /* 0x000fca0000000f00 */
[----:B------:R0:W-:Y:S04]  /*5d630*/  STL.64 [R1+0x2b38], R20 ;  /* 0x002b381401007387 */ /* 0x0001e80000100a00 */
[----:B0-----:R-:W3:Y:S01]  /*5d640*/  LDL.LU R20, [R1+0x250] ;  /* 0x0002500001147983 */ /* 0x001ee20000300800 */
[----:B------:R-:W3:Y:S02]  /*5d650*/  LDL.LU R21, [R1+0x254] ;  /* 0x0002540001157983 */ /* 0x000ee40000300800 */
[----:B------:R-:W3:Y:S02]  /*5d660*/  LDL.LU R22, [R1+0x258] ;  /* 0x0002580001167983 */ /* 0x000ee40000300800 */
[----:B------:R-:W3:Y:S01]  /*5d670*/  LDL.LU R23, [R1+0x25c] ;  /* 0x00025c0001177983 */ /* 0x000ee20000300800 */
[C---:B--2---:R-:W-:Y:S01]  /*5d680*/  HMMA.16816.F32.BF16 R16, R12.reuse, R16, R24 ;  /* 0x000000100c10723c */ /* 0x044fe20000041818 */
[----:B------:R-:W2:Y:S01]  /*5d690*/  LDL.LU.64 R26, [R1+0x2b80] ;  /* 0x002b8000011a7983 */ /* 0x000ea20000300a00 */
[----:B------:R-:W2:Y:S11]  /*5d6a0*/  LDL.LU.64 R24, [R1+0x2b78] ;  /* 0x002b780001187983 */ /* 0x000eb60000300a00 */
[----:B------:R-:W-:Y:S10]  /*5d6b0*/  @!UPT UIADD3 URZ, URZ, URZ, URZ ;  /* 0x0000003f3f3ff290 */ /* 0x000ff4000fffe03f */
        /* <DEDUP_REMOVED lines=8> */
[----:B0-----:R-:W4:Y:S01]  /*5d740*/  LDL.LU.64 R18, [R1+0x2b60] ;  /* 0x002b600001127983 */ /* 0x001f220000300a00 */
[----:B------:R-:W4:Y:S02]  /*5d750*/  LDL.LU.64 R16, [R1+0x2b58] ;  /* 0x002b580001107983 */ /* 0x000f240000300a00 */
[----:B--2---:R-:W-:Y:S01]  /*5d760*/  IMAD.MOV.U32 R2, RZ, RZ, R24 ;  /* 0x000000ffff027224 */ /* 0x004fe200078e0018 */
[----:B------:R-:W-:Y:S01]  /*5d770*/  MOV R28, R25 ;  /* 0x00000019001c7202 */ /* 0x000fe20000000f00 */
[C---:B----4-:R-:W-:Y:S11]  /*5d780*/  HMMA.16816.F32.BF16 R16, R12.reuse, R24, R16 ;  /* 0x000000180c10723c */ /* 0x050ff60000041810 */
[----:B------:R-:W-:Y:S11]  /*5d790*/  @!UPT UIADD3 URZ, URZ, URZ, URZ ;  /* 0x0000003f3f3ff290 */ /* 0x000ff6000fffe03f */
[----:B------:R-:W-:Y:S01]  /*5d7a0*/  @!UPT UIADD3 URZ, URZ, URZ, URZ ;  /* 0x0000003f3f3ff290 */ /* 0x000fe2000fffe03f */
[----:B------:R-:W-:Y:S01]  /*5d7b0*/  STL.64 [R1+0x280], R16 ;  /* 0x0002801001007387 */ /* 0x000fe20000100a00 */
[----:B------:R0:W-:Y:S03]  /*5d7c0*/  STL.64 [R1+0x288], R18 ;  /* 0x0002881201007387 */ /* 0x0001e60000100a00 */
[----:B0-----:R-:W2:Y:S01]  /*5d7d0*/  LDL.LU R19, [R1+0x2b50] ;  /* 0x002b500001137983 */ /* 0x001ea20000300800 */
[----:B------:R-:W4:Y:S02]  /*5d7e0*/  LDL.LU.64 R26, [R1+0x2b48] ;  /* 0x002b4800011a7983 */ /* 0x000f240000300a00 */
[----:B------:R-:W4:Y:S02]  /*5d7f0*/  LDL.LU.64 R24, [R1+0x2b40] ;  /* 0x002b400001187983 */ /* 0x000f240000300a00 */
[----:B----4-:R-:W-:Y:S11]  /*5d800*/  HMMA.16816.F32.BF16 R8, R12, R8, R24 ;  /* 0x000000080c08723c */ /* 0x010ff60000041818 */
[----:B------:R-:W-:Y:S11]  /*5d810*/  @!UPT UIADD3 URZ, URZ, URZ, URZ ;  /* 0x0000003f3f3ff290 */ /* 0x000ff6000fffe03f */
[----:B------:R-:W-:Y:S01]  /*5d820*/  @!UPT UIADD3 URZ, URZ, URZ, URZ ;  /* 0x0000003f3f3ff290 */ /* 0x000fe2000fffe03f */
[----:B------:R-:W-:Y:S01]  /*5d830*/  STL.64 [R1+0x270], R8 ;  /* 0x0002700801007387 */ /* 0x000fe20000100a00 */
[----:B------:R-:W-:Y:S02]  /*5d840*/  STL.64 [R1+0x278], R10 ;  /* 0x0002780a01007387 */ /* 0x000fe40000100a00 */
[----:B--2---:R-:W0:Y:S01]  /*5d850*/  LDSM.16.M88.4 R8, [R19+0x26080] ;  /* 0x026080001308783b */ /* 0x004e220000000200 */
[----:B------:R-:W-:-:S03]  /*5d860*/  MOV R24, R7 ;  /* 0x0000000700187202 */ /* 0x000fc60000000f00 */
[----:B------:R-:W-:Y:S01]  /*5d870*/  IMAD.MOV.U32 R25, RZ, RZ, R6 ;  /* 0x000000ffff197224 */ /* 0x000fe200078e0006 */
[----:B------:R-:W1:Y:S01]  /*5d880*/  LDSM.16.M88.4 R16, [R19+0x27080] ;  /* 0x027080001310783b */ /* 0x000e620000000200 */
[C---:B---3--:R-:W-:Y:S03]  /*5d890*/  HMMA.16816.F32.BF16 R4, R12.reuse, R4, R20 ;  /* 0x000000040c04723c */ /* 0x048fe60000041814 */
[----:B0-----:R-:W-:Y:S01]  /*5d8a0*/  STL.64 [R1+0x2b18], R10 ;  /* 0x002b180a01007387 */ /* 0x001fe20000100a00 */
[----:B------:R0:W-:Y:S03]  /*5d8b0*/  STL.64 [R1+0x2b10], R8 ;  /* 0x002b100801007387 */ /* 0x0001e60000100a00 */
[----:B0-----:R-:W2:Y:S01]  /*5d8c0*/  LDL.LU R8, [R1+0x510] ;  /* 0x0005100001087983 */ /* 0x001ea20000300800 */
[----:B------:R-:W2:Y:S02]  /*5d8d0*/  LDL.LU R9, [R1+0x514] ;  /* 0x0005140001097983 */ /* 0x000ea40000300800 */
[----:B------:R-:W2:Y:S02]  /*5d8e0*/  LDL.LU R10, [R1+0x518] ;  /* 0x00051800010a7983 */ /* 0x000ea40000300800 */
[----:B------:R-:W2:Y:S01]  /*5d8f0*/  LDL.LU R11, [R1+0x51c] ;  /* 0x00051c00010b7983 */ /* 0x000ea20000300800 */
[----:B------:R-:W3:Y:S10]  /*5d900*/  LDL.LU.64 R20, [R1+0x2b38] ;  /* 0x002b380001147983 */ /* 0x000ef40000300a00 */
[----:B------:R-:W-:Y:S02]  /*5d910*/  STL.64 [R1+0x260], R4 ;  /* 0x0002600401007387 */ /* 0x000fe40000100a00 */
[----:B------:R0:W-:Y:S02]  /*5d920*/  STL.64 [R1+0x268], R6 ;  /* 0x0002680601007387 */ /* 0x0001e40000100a00 */
[----:B0-----:R-:W3:Y:S01]  /*5d930*/  LDL.LU.64 R6, [R1+0x2b30] ;  /* 0x002b300001067983 */ /* 0x001ee20000300a00 */
[----:B------:R-:W3:Y:S02]  /*5d940*/  LDL.LU.64 R4, [R1+0x2b28] ;  /* 0x002b280001047983 */ /* 0x000ee40000300a00 */
[----:B-1----:R-:W-:Y:S02]  /*5d950*/  STL [R1+0x2a84], R17 ;  /* 0x002a841101007387 */ /* 0x002fe40000100800 */
[----:B------:R-:W-:Y:S01]  /*5d960*/  STL [R1+0x2a80], R18 ;  /* 0x002a801201007387 */ /* 0x000fe20000100800 */
[----:B------:R-:W-:Y:S01]  /*5d970*/  STL [R1+0x2a7c], R19 ;  /* 0x002a7c1301007387 */ /* 0x000fe20000100800 */
[----:B------:R0:W-:Y:S03]  /*5d980*/  STL [R1+0x2b08], R16 ;  /* 0x002b081001007387 */ /* 0x0001e60000100800 */
[----:B0-----:R-:W4:Y:S01]  /*5d990*/  LDL.LU R16, [R1+0x180] ;  /* 0x0001800001107983 */ /* 0x001f220000300800 */
[----:B------:R-:W4:Y:S02]  /*5d9a0*/  LDL.LU R17, [R1+0x184] ;  /* 0x0001840001117983 */ /* 0x000f240000300800 */
[----:B------:R-:W4:Y:S01]  /*5d9b0*/  LDL.LU R18, [R1+0x188] ;  /* 0x0001880001127983 */ /* 0x000f220000300800 */
[----:B---3--:R-:W-:Y:S01]  /*5d9c0*/  HMMA.16816.F32.BF16 R20, R12, R20, R4 ;  /* 0x000000140c14723c */ /* 0x008fe20000041804 */
[----:B------:R-:W3:Y:S01]  /*5d9d0*/  LDL.LU R7, [R1+0x2b20] ;  /* 0x002b200001077983 */ /* 0x000ee20000300800 */
[----:B------:R-:W-:Y:S11]  /*5d9e0*/  MOV R19, R0 ;  /* 0x0000000000137202 */ /* 0x000ff60000000f00 */
[----:B------:R-:W-:Y:S10]  /*5d9f0*/  @!UPT UIADD3 URZ, URZ, URZ, URZ ;  /* 0x0000003f3f3ff290 */ /* 0x000ff4000fffe03f */
[----:B------:R-:W-:Y:S01]  /*5da00*/  STL.64 [R1+0x250], R20 ;  /* 0x0002501401007387 */ /* 0x000fe20000100a00 */
[----:B------:R-:W-:Y:S01]  /*5da10*/  STL [R1+0x258], R22 ;  /* 0x0002581601007387 */ /* 0x000fe20000100800 */
[----:B------:R-:W-:-:S05]  /*5da20*/  MOV R0, R23 ;  /* 0x0000001700007202 */ /* 0x000fca0000000f00 */
[----:B------:R-:W-:Y:S04]  /*5da30*/  STL [R1+0x2870], R0 ;  /* 0x0028700001007387 */ /* 0x000fe80000100800 */
[----:B---3--:R-:W0:Y:S04]  /*5da40*/  LDSM.16.M88.4 R20, [R7+0x20080] ;  /* 0x020080000714783b */ /* 0x008e280000000200 */
[----:B0-----:R-:W-:Y:S01]  /*5da50*/  STL.64 [R1+0x29b8], R22 ;  /* 0x0029b81601007387 */ /* 0x001fe20000100a00 */
[----:B------:R0:W-:Y:S03]  /*5da60*/  STL.64 [R1+0x29b0], R20 ;  /* 0x0029b01401007387 */ /* 0x0001e60000100a00 */
[----:B0-----:R-:W4:Y:S01]  /*5da70*/  LDL.LU.64 R20, [R1+0x80] ;  /* 0x0000800001147983 */ /* 0x001f220000300a00 */
[C---:B--2---:R-:W-:Y:S01]  /*5da80*/  HMMA.16816.F32.BF16 R24, R12.reuse, R24, R8 ;  /* 0x000000180c18723c */ /* 0x044fe20000041808 */
[----:B------:R-:W2:Y:S02]  /*5da90*/  LDL.LU.64 R10, [R1+0x2b18] ;  /* 0x002b1800010a7983 */ /* 0x000ea40000300a00 */
[----:B------:R-:W2:Y:S11]  /*5daa0*/  LDL.LU.64 R8, [R1+0x2b10] ;  /* 0x002b100001087983 */ /* 0x000eb60000300a00 */
[----:B------:R-:W-:Y:S09]  /*5dab0*/  @!UPT UIADD3 URZ, URZ, URZ, URZ ;  /* 0x0000003f3f3ff290 */ /* 0x000ff2000fffe03f */
[----:B------:R-:W-:Y:S01]  /*5dac0*/  STL.64 [R1+0x240], R24 ;  /* 0x0002401801007387 */ /* 0x000fe20000100a00 */
[----:B------:R-:W-:Y:S02]  /*5dad0*/  STL.64 [R1+0x248], R26 ;  /* 0x0002481a01007387 */ /* 0x000fe40000100a00 */
[----:B------:R-:W0:Y:S02]  /*5dae0*/  LDSM.16.M88.4 R24, [R7+0x21080] ;  /* 0x021080000718783b */ /* 0x000e240000000200 */
[----:B------:R-:W1:Y:S04]  /*5daf0*/  LDSM.16.M88.4 R4, [R7+0x22080] ;  /* 0x022080000704783b */ /* 0x000e680000000200 */
[----:B0-----:R-:W-:Y:S01]  /*5db00*/  STL.64 [R1+0x2940], R26 ;  /* 0x0029401a01007387 */ /* 0x001fe20000100a00 */
[----:B------:R-:W-:Y:S01]  /*5db10*/  STL.64 [R1+0x2938], R24 ;  /* 0x0029381801007387 */ /* 0x000fe20000100a00 */
[----:B----4-:R-:W-:Y:S11]  /*5db20*/  HMMA.16816.F32.BF16 R12, R12, R20, R16 ;  /* 0x000000140c0c723c */ /* 0x010ff60000041810 */
[----:B------:R-:W-:Y:S11]  /*5db30*/  @!UPT UIADD3 URZ, URZ, URZ, URZ ;  /* 0x0000003f3f3ff290 */ /* 0x000ff6000fffe03f */
[----:B------:R-:W-:Y:S01]  /*5db40*/  @!UPT UIADD3 URZ, URZ, URZ, URZ ;  /* 0x0000003f3f3ff290 */ /* 0x000fe2000fffe03f */
[----:B------:R0:W-:Y:S01]  /*5db50*/  STL.64 [R1+0x190], R12 ;  /* 0x0001900c01007387 */ /* 0x0001e20000100a00 */
[----:B------:R3:W-:Y:S03]  /*5db60*/  STL.64 [R1+0x198], R14 ;  /* 0x0001980e01007387 */ /* 0x0007e60000100a00 */
[----:B0-----:R-:W4:Y:S01]  /*5db70*/  LDL.LU.64 R12, [R1+0x30] ;  /* 0x00003000010c7983 */ /* 0x001f220000300a00 */
[----:B---3--:R-:W3:Y:S01]  /*5db80*/  LDL.64 R14, [R1+0x38] ;  /* 0x00003800010e7983 */ /* 0x008ee20000100a00 */
[----:B------:R-:W-:Y:S02]  /*5db90*/  MOV R24, R2 ;  /* 0x0000000200187202 */ /* 0x000fe40000000f00 */
[----:B------:R-:W-:Y:S01]  /*5dba0*/  MOV R25, R28 ;  /* 0x0000001c00197202 */ /* 0x000fe20000000f00 */
[----:B---3--:R-:W-:Y:S01]  /*5dbb0*/  STL.64 [R1+0x2ad0], R14 ;  /* 0x002ad00e01007387 */ /* 0x008fe20000100a00 */
[----:B----4-:R-:W-:Y:S02]  /*5dbc0*/  STL.64 [R1+0x2ac8], R12 ;  /* 0x002ac80c01007387 */ /* 0x010fe40000100a00 */
[----:B-1----:R0:W-:Y:S02]  /*5dbd0*/  STL.64 [R1+0x28e0], R6 ;  /* 0x0028e00601007387 */ /* 0x0021e40000100a00 */
[----:B------:R-:W-:Y:S01]  /*5dbe0*/  STL.64 [R1+0x28d8], R4 ;  /* 0x0028d80401007387 */ /* 0x000fe20000100a00 */
[----:B0-----:R-:W3:Y:S04]  /*5dbf0*/  LDL R6, [R1+0x88] ;  /* 0x0000880001067983 */ /* 0x001ee80000100800 */
[----:B------:R-:W3:Y:S01]  /*5dc00*/  LDL R7, [R1+0x8c] ;  /* 0x00008c0001077983 */ /* 0x000ee20000100800 */
[----:B------:R-:W4:Y:S02]  /*5dc10*/  LDL.LU R2, [R1+0x2b0c] ;  /* 0x002b0c0001027983 */ /* 0x000f240000300800 */
[----:B------:R0:W-:Y:S02]  /*5dc20*/  STL.64 [R1+0x2ae8], R24 ;  /* 0x002ae81801007387 */ /* 0x0001e40000100a00 */
[----:B0-----:R-:W2:Y:S01]  /*5dc30*/  LDL.LU.64 R24, [R1+0x40] ;  /* 0x0000400001187983 */ /* 0x001ea20000300a00 */
[----:B------:R-:W-:Y:S01]  /*5dc40*/  IMAD.MOV.U32 R16, RZ, RZ, R20 ;  /* 0x000000ffff107224 */ /* 0x000fe200078e0014 */
[----:B------:R-:W-:-:S04]  /*5dc50*/  MOV R0, R21 ;  /* 0x0000001500007202 */ /* 0x000fc80000000f00 */
[----:B------:R-:W-:Y:S01]  /*5dc60*/  MOV R4, R16 ;  /* 0x0000001000047202 */ /* 0x000fe20000000f00 */
[----:B------:R-:W-:Y:S01]  /*5dc70*/  IMAD.MOV.U32 R5, RZ, RZ, R0 ;  /* 0x000000ffff057224 */ /* 0x000fe200078e0000 */
[----:B--2---:R-:W-:Y:S01]  /*5dc80*/  STL.64 [R1+0x2b00], R24 ;  /* 0x002b001801007387 */ /* 0x004fe20000100a00 */
[----:B---3--:R-:W-:Y:S03]  /*5dc90*/  STL.64 [R1+0x2a90], R6 ;  /* 0x002a900601007387 */ /* 0x008fe60000100a00 */
[----:B------:R0:W-:Y:S02]  /*5dca0*/  STL.64 [R1+0x2a88], R4 ;  /* 0x002a880401007387 */ /* 0x0001e40000100a00 */
[----:B0-----:R-:W2:Y:S01]  /*5dcb0*/  LDL.LU R4, [R1+0x120] ;  /* 0x0001200001047983 */ /* 0x001ea20000300800 */
[----:B------:R-:W2:Y:S02]  /*5dcc0*/  LDL.LU R5, [R1+0x124] ;  /* 0x0001240001057983 */ /* 0x000ea40000300800 */
[----:B------:R-:W3:Y:S02]  /*5dcd0*/  LDL.LU R6, [R1+0x128] ;  /* 0x0001280001067983 */ /* 0x000ee40000300800 */
[----:B------:R-:W3:Y:S01]  /*5dce0*/  LDL.LU R7, [R1+0x12c] ;  /* 0x00012c0001077983 */ /* 0x000ee20000300800 */
[----:B------:R-:W2:Y:S01]  /*5dcf0*/  LDL.LU R16, [R1+0x550] ;  /* 0x0005500001107983 */ /* 0x000ea20000300800 */
[----:B------:R-:W4:Y:S02]  /*5dd00*/  LDL.LU R17, [R1+0x554] ;  /* 0x0005540001117983 */ /* 0x000f240000300800 */
[----:B------:R-:W4:Y:S02]  /*5dd10*/  LDL.LU R18, [R1+0x558] ;  /* 0x0005580001127983 */ /* 0x000f240000300800 */
[----:B------:R-:W4:Y:S01]  /*5dd20*/  LDL.LU R19, [R1+0x55c] ;  /* 0x00055c0001137983 */ /* 0x000f220000300800 */
[----:B------:R-:W4:Y:S04]  /*5dd30*/  LDL.LU.64 R24, [R1+0x50] ;  /* 0x0000500001187983 */ /* 0x000f280000300a00 */
[----:B---3--:R-:W-:Y:S01]  /*5dd40*/  STL.64 [R1+0x2aa0], R6 ;  /* 0x002aa00601007387 */ /* 0x008fe20000100a00 */
[----:B--2---:R0:W-:Y:S03]  /*5dd50*/  STL.64 [R1+0x2a98], R4 ;  /* 0x002a980401007387 */ /* 0x0041e60000100a00 */
[----:B0-----:R-:W2:Y:S01]  /*5dd60*/  LDL.LU R4, [R1+0x130] ;  /* 0x0001300001047983 */ /* 0x001ea20000300800 */
[----:B------:R-:W2:Y:S02]  /*5dd70*/  LDL.LU R5, [R1+0x134] ;  /* 0x0001340001057983 */ /* 0x000ea40000300800 */
[----:B------:R-:W3:Y:S02]  /*5dd80*/  LDL.LU R6, [R1+0x138] ;  /* 0x0001380001067983 */ /* 0x000ee40000300800 */
[----:B------:R-:W3:Y:S01]  /*5dd90*/  LDL.LU R7, [R1+0x13c] ;  /* 0x00013c0001077983 */ /* 0x000ee20000300800 */
[----:B------:R-:W2:Y:S04]  /*5dda0*/  LDL.LU.64 R12, [R1+0x10] ;  /* 0x00001000010c7983 */ /* 0x000ea80000300a00 */
[----:B--2---:R0:W-:Y:S04]  /*5ddb0*/  STL.64 [R1+0x2ae0], R12 ;  /* 0x002ae00c01007387 */ /* 0x0041e80000100a00 */
[----:B0-----:R-:W2:Y:S01]  /*5ddc0*/  LDL.LU R12, [R1+0x160] ;  /* 0x00016000010c7983 */ /* 0x001ea20000300800 */
[----:B------:R-:W2:Y:S02]  /*5ddd0*/  LDL.LU R13, [R1+0x164] ;  /* 0x00016400010d7983 */ /* 0x000ea40000300800 */
[----:B------:R-:W2:Y:S02]  /*5dde0*/  LDL.LU R14, [R1+0x168] ;  /* 0x00016800010e7983 */ /* 0x000ea40000300800 */
[----:B------:R-:W2:Y:S01]  /*5ddf0*/  LDL.LU R15, [R1+0x16c] ;  /* 0x00016c00010f7983 */ /* 0x000ea20000300800 */
[----:B----4-:R-:W-:Y:S01]  /*5de00*/  HMMA.16816.F32.BF16 R16, R8, R24, R16 ;  /* 0x000000180810723c */ /* 0x010fe20000041810 */
[----:B--2---:R-:W-:Y:S01]  /*5de10*/  STL.64 [R1+0x2af8], R14 ;  /* 0x002af80e01007387 */ /* 0x004fe20000100a00 */
[----:B------:R0:W-:Y:S03]  /*5de20*/  STL.64 [R1+0x2af0], R12 ;  /* 0x002af00c01007387 */ /* 0x0001e60000100a00 */
[----:B0-----:R-:W2:Y:S01]  /*5de30*/  LDL.LU R12, [R1+0x170] ;  /* 0x00017000010c7983 */ /* 0x001ea20000300800 */
[----:B------:R-:W2:Y:S02]  /*5de40*/  LDL.LU R13, [R1+0x174] ;  /* 0x00017400010d7983 */ /* 0x000ea40000300800 */
[----:B------:R-:W2:Y:S02]  /*5de50*/  LDL.LU R14, [R1+0x178] ;  /* 0x00017800010e7983 */ /* 0x000ea40000300800 */
[----:B------:R-:W2:Y:S01]  /*5de60*/  LDL.LU R15, [R1+0x17c] ;  /* 0x00017c00010f7983 */ /* 0x000ea20000300800 */
[----:B---3--:R-:W-:Y:S01]  /*5de70*/  STL.64 [R1+0x2ac0], R6 ;  /* 0x002ac00601007387 */ /* 0x008fe20000100a00 */
[----:B------:R0:W-:Y:S03]  /*5de80*/  STL.64 [R1+0x2ab8], R4 ;  /* 0x002ab80401007387 */ /* 0x0001e60000100a00 */
[----:B0-----:R-:W3:Y:S01]  /*5de90*/  LDL.LU R4, [R1+0x140] ;  /* 0x0001400001047983 */ /* 0x001ee20000300800 */
[----:B------:R-:W3:Y:S02]  /*5dea0*/  LDL.LU R5, [R1+0x144] ;  /* 0x0001440001057983 */ /* 0x000ee40000300800 */
[----:B------:R-:W3:Y:S02]  /*5deb0*/  LDL.LU R6, [R1+0x148] ;  /* 0x0001480001067983 */ /* 0x000ee40000300800 */
[----:B------:R-:W3:Y:S01]  /*5dec0*/  LDL.LU R7, [R1+0x14c] ;  /* 0x00014c0001077983 */ /* 0x000ee20000300800 */
[----:B------:R-:W4:Y:S01]  /*5ded0*/  LDL.LU R20, [R1+0x500] ;  /* 0x0005000001147983 */ /* 0x000f220000300800 */
[----:B------:R-:W4:Y:S02]  /*5dee0*/  LDL.LU R21, [R1+0x504] ;  /* 0x0005040001157983 */ /* 0x000f240000300800 */
[----:B------:R-:W2:Y:S02]  /*5def0*/  LDL.LU R22, [R1+0x508] ;  /* 0x0005080001167983 */ /* 0x000ea40000300800 */
[----:B------:R-:W2:Y:S01]  /*5df00*/  LDL.LU R23, [R1+0x50c] ;  /* 0x00050c0001177983 */ /* 0x000ea20000300800 */
[----:B------:R-:W-:Y:S01]  /*5df10*/  MOV R28, R25 ;  /* 0x00000019001c7202 */ /* 0x000fe20000000f00 */
[----:B--2---:R-:W-:Y:S01]  /*5df20*/  STL.64 [R1+0x2ab0], R22 ;  /* 0x002ab01601007387 */ /* 0x004fe20000100a00 */
[----:B----4-:R0:W-:Y:S03]  /*5df30*/  STL.64 [R1+0x2aa8], R20 ;  /* 0x002aa81401007387 */ /* 0x0101e60000100a00 */
[----:B0-----:R-:W2:Y:S01]  /*5df40*/  LDL.LU.64 R20, [R1] ;  /* 0x0000000001147983 */ /* 0x001ea20000300a00 */
[----:B------:R0:W-:Y:S02]  /*5df50*/  STL.64 [R1+0x180], R16 ;  /* 0x0001801001007387 */ /* 0x0001e40000100a00 */
[----:B------:R1:W-:Y:S01]  /*5df60*/  STL.64 [R1+0x188], R18 ;  /* 0x0001881201007387 */ /* 0x0003e20000100a00 */
[----:B0-----:R-:W4:Y:S01]  /*5df70*/  LDL.LU R16, [R1+0x2b08] ;  /* 0x002b080001107983 */ /* 0x001f220000300800 */
[----:B-1----:R-:W-:-:S02]  /*5df80*/  IMAD.MOV.U32 R19, RZ, RZ, R24 ;  /* 0x000000ffff137224 */ /* 0x002fc400078e0018 */
        /* <DEDUP_REMOVED lines=11> */
[----:B------:R-:W2:Y:S11]  /*5e040*/  LDL.LU.64 R12, [R1+0x2ae0] ;  /* 0x002ae000010c7983 */ /* 0x000eb60000300a00 */
[----:B------:R-:W-:Y:S11]  /*5e050*/  @!UPT UIADD3 URZ, URZ, URZ, URZ ;  /* 0x0000003f3f3ff290 */ /* 0x000ff6000fffe03f */
[----:B------:R0:W-:Y:S01]  /*5e060*/  STL.64 [R1+0x160], R24 ;  /* 0x0001601801007387 */ /* 0x0001e20000100a00 */
[----:B------:R1:W-:Y:S03]  /*5e070*/  STL.64 [R1+0x168], R26 ;  /* 0x0001681a01007387 */ /* 0x0003e60000100a00 */
[----:B0-----:R-:W2:Y:S01]  /*5e080*/  LDL.LU R24, [R1+0x2f0] ;  /* 0x0002f00001187983 */ /* 0x001ea20000300800 */
[----:B-1----:R-:W-:Y:S01]  /*5e090*/  MOV R26, R29 ;  /* 0x0000001d001a7202 */ /* 0x002fe20000000f00 */
[----:B------:R-:W-:Y:S01]  /*5e0a0*/  IMAD.MOV.U32 R27, RZ, RZ, R3 ;  /* 0x000000ffff1b7224 */ /* 0x000fe200078e0003 */
[----:B------:R-:W-:Y:S02]  /*5e0b0*/  MOV R25, R2 ;  /* 0x0000000200197202 */ /* 0x000fe40000000f00 */
[----:B------:R-:W3:Y:S02]  /*5e0c0*/  LDL.LU R2, [R1+0x2ad8] ;  /* 0x002ad80001027983 */ /* 0x000ee40000300800 */
[----:B------:R-:W-:Y:S02]  /*5e0d0*/  STL.64 [R1+0x2970], R26 ;  /* 0x0029701a01007387 */ /* 0x000fe40000100a00 */
[----:B--2---:R0:W-:Y:S04]  /*5e0e0*/  STL.64 [R1+0x2968], R24 ;  /* 0x0029681801007387 */ /* 0x0041e80000100a00 */
[----:B0-----:R-:W2:Y:S01]  /*5e0f0*/  LDL.LU.64 R24, [R1+0x20] ;  /* 0x0000200001187983 */ /* 0x001ea20000300a00 */
[----:B------:R-:W2:Y:S03]  /*5e100*/  LDL.64 R26, [R1+0x28] ;  /* 0x00002800011a7983 */ /* 0x000ea60000100a00 */
[----:B--2---:R-:W-:Y:S01]  /*5e110*/  STL.64 [R1+0x2a40], R26 ;  /* 0x002a401a01007387 */ /* 0x004fe20000100a00 */
[----:B------:R0:W-:Y:S03]  /*5e120*/  STL.64 [R1+0x2a38], R24 ;  /* 0x002a381801007387 */ /* 0x0001e60000100a00 */
[----:B0-----:R-:W2:Y:S01]  /*5e130*/  LDL.LU R24, [R1+0x150] ;  /* 0x0001500001187983 */ /* 0x001ea20000300800 */
[----:B------:R-:W2:Y:S02]  /*5e140*/  LDL.LU R25, [R1+0x154] ;  /* 0x0001540001197983 */ /* 0x000ea40000300800 */
[----:B------:R-:W2:Y:S01]  /*5e150*/  LDL.LU R26, [R1+0x158] ;  /* 0x00015800011a7983 */ /* 0x000ea20000300800 */
[----:B---3--:R-:W-:Y:S01]  /*5e160*/  MOV R27, R2 ;  /* 0x00000002001b7202 */ /* 0x008fe20000000f00 */
[----:B------:R-:W-:-:S06]  /*5e170*/  IMAD.MOV.U32 R0, RZ, RZ, R13 ;  /* 0x000000ffff007224 */ /* 0x000fcc00078e000d */
[C---:B--2---:R-:W-:Y:S11]  /*5e180*/  HMMA.16816.F32.BF16 R24, R8.reuse, R12, R24 ;  /* 0x0000000c0818723c */ /* 0x044ff60000041818 */
[----:B------:R-:W-:Y:S11]  /*5e190*/  @!UPT UIADD3 URZ, URZ, URZ, URZ ;  /* 0x0000003f3f3ff290 */ /* 0x000ff6000fffe03f */
[----:B------:R-:W-:Y:S01]  /*5e1a0*/  @!UPT UIADD3 URZ, URZ, URZ, URZ ;  /* 0x0000003f3f3ff290 */ /* 0x000fe2000fffe03f */
[----:B------:R-:W-:Y:S01]  /*5e1b0*/  STL.64 [R1+0x150], R24 ;  /* 0x0001501801007387 */ /* 0x000fe20000100a00 */
[----:B------:R0:W-:Y:S02]  /*5e1c0*/  STL.64 [R1+0x158], R26 ;  /* 0x0001581a01007387 */ /* 0x0001e40000100a00 */
[----:B------:R-:W2:Y:S01]  /*5e1d0*/  LDL.LU.64 R14, [R1+0x2ad0] ;  /* 0x002ad000010e7983 */ /* 0x000ea20000300a00 */
[----:B0-----:R-:W-:Y:S02]  /*5e1e0*/  MOV R26, R12 ;  /* 0x0000000c001a7202 */ /* 0x001fe40000000f00 */
[----:B------:R-:W3:Y:S02]  /*5e1f0*/  LDL.LU.64 R12, [R1+0x2ac8] ;  /* 0x002ac800010c7983 */ /* 0x000ee40000300a00 */
[----:B---3--:R-:W-:Y:S11]  /*5e200*/  HMMA.16816.F32.BF16 R4, R8, R12, R4 ;  /* 0x0000000c0804723c */ /* 0x008ff60000041804 */
[----:B------:R-:W-:Y:S11]  /*5e210*/  @!UPT UIADD3 URZ, URZ, URZ, URZ ;  /* 0x0000003f3f3ff290 */ /* 0x000ff6000fffe03f */
[----:B------:R-:W-:Y:S01]  /*5e220*/  @!UPT UIADD3 URZ, URZ, URZ, URZ ;  /* 0x0000003f3f3ff290 */ /* 0x000fe2000fffe03f */
[----:B------:R-:W-:Y:S01]  /*5e230*/  STL.64 [R1+0x140], R4 ;  /* 0x0001400401007387 */ /* 0x000fe20000100a00 */
[----:B------:R0:W-:Y:S03]  /*5e240*/  STL.64 [R1+0x148], R6 ;  /* 0x0001480601007387 */ /* 0x0001e60000100a00 */
[----:B0-----:R-:W3:Y:S01]  /*5e250*/  LDL.LU.64 R6, [R1+0x2ac0] ;  /* 0x002ac00001067983 */ /* 0x001ee20000300a00 */
[----:B------:R-:W3:Y:S02]  /*5e260*/  LDL.LU.64 R4, [R1+0x2ab8] ;  /* 0x002ab80001047983 */ /* 0x000ee40000300a00 */
[----:B--2---:R-:W-:Y:S02]  /*5e270*/  STL.64 [R1+0x2a20], R14 ;  /* 0x002a200e01007387 */ /* 0x004fe40000100a00 */
[----:B------:R0:W-:Y:S01]  /*5e280*/  STL.64 [R1+0x2a18], R12 ;  /* 0x002a180c01007387 */ /* 0x0001e20000100a00 */
[----:B------:R-:W-:-:S02]  /*5e290*/  MOV R29, R20 ;  /* 0x00000014001d7202 */ /* 0x000fc40000000f00 */
[----:B------:R-:W-:Y:S01]  /*5e2a0*/  MOV R27, R21 ;  /* 0x00000015001b7202 */ /* 0x000fe20000000f00 */
[----:B0-----:R-:W2:Y:S01]  /*5e2b0*/  LDL.LU.64 R12, [R1+0x70] ;  /* 0x00007000010c7983 */ /* 0x001ea20000300a00 */
[----:B------:R-:W2:Y:S01]  /*5e2c0*/  LDL.LU.64 R22, [R1+0x2ab0] ;  /* 0x002ab00001167983 */ /* 0x000ea20000300a00 */
[C---:B---3--:R-:W-:Y:S02]  /*5e2d0*/  HMMA.16816.F32.BF16 R4, R8.reuse, R20, R4 ;  /* 0x000000140804723c */ /* 0x048fe40000041804 */
[----:B------:R-:W3:Y:S11]  /*5e2e0*/  LDL.LU.64 R20, [R1+0x2aa8] ;  /* 0x002aa80001147983 */ /* 0x000ef60000300a00 */
[----:B------:R-:W-:Y:S10]  /*5e2f0*/  @!UPT UIADD3 URZ, URZ, URZ, URZ ;  /* 0x0000003f3f3ff290 */ /* 0x000ff4000fffe03f */
[----:B------:R-:W-:Y:S01]  /*5e300*/  STL.64 [R1+0x130], R4 ;  /* 0x0001300401007387 */ /* 0x000fe20000100a00 */
[----:B------:R0:W-:Y:S02]  /*5e310*/  STL [R1+0x138], R6 ;  /* 0x0001380601007387 */ /* 0x0001e40000100800 */
[----:B------:R-:W-:Y:S02]  /*5e320*/  IMAD.MOV.U32 R2, RZ, RZ, R7 ;  /* 0x000000ffff027224 */ /* 0x000fe400078e0007 */
        /* <DEDUP_REMOVED lines=9> */
[----:B------:R-:W3:Y:S01]  /*5e3c0*/  LDL.LU.64 R4, [R1+0x2a88] ;  /* 0x002a880001047983 */ /* 0x000ee20000300a00 */
[----:B------:R-:W-:Y:S02]  /*5e3d0*/  MOV R3, R12 ;  /* 0x0000000c00037202 */ /* 0x000fe40000000f00 */
[----:B------:R-:W-:Y:S01]  /*5e3e0*/  MOV R2, R13 ;  /* 0x0000000d00027202 */ /* 0x000fe20000000f00 */
[----:B---3--:R-:W-:Y:S01]  /*5e3f0*/  HMMA.16816.F32.BF16 R8, R8, R4, R20 ;  /* 0x000000040808723c */ /* 0x008fe20000041814 */
[----:B--2---:R-:W-:Y:S01]  /*5e400*/  STL.64 [R1+0x29c8], R6 ;  /* 0x0029c80601007387 */ /* 0x004fe20000100a00 */
[----:B------:R-:W-:Y:S11]  /*5e410*/  STL.64 [R1+0x29c0], R4 ;  /* 0x0029c00401007387 */ /* 0x000ff60000100a00 */
[----:B------:R-:W-:Y:S10]  /*5e420*/  @!UPT UIADD3 URZ, URZ, URZ, URZ ;  /* 0x0000003f3f3ff290 */ /* 0x000ff4000fffe03f */
[----:B------:R-:W-:Y:S01]  /*5e430*/  STL.64 [R1+0xc0], R8 ;  /* 0x0000c00801007387 */ /* 0x000fe20000100a00 */
[----:B------:R-:W-:Y:S02]  /*5e440*/  STL.64 [R1+0xc8], R10 ;  /* 0x0000c80a01007387 */ /* 0x000fe40000100a00 */
[----:B------:R-:W2:Y:S02]  /*5e450*/  LDL.LU R20, [R1+0x340] ;  /* 0x0003400001147983 */ /* 0x000ea40000300800 */
[----:B------:R-:W2:Y:S01]  /*5e460*/  LDL.LU R21, [R1+0x344] ;  /* 0x0003440001157983 */ /* 0x000ea20000300800 */
[----:B------:R-:W3:Y:S01]  /*5e470*/  LDL.LU R22, [R1+0x348] ;  /* 0x0003480001167983 */ /* 0x000ee20000300800 */
[----:B------:R-:W3:Y:S02]  /*5e480*/  LDL.LU R23, [R1+0x34c] ;  /* 0x00034c0001177983 */ /* 0x000ee40000300800 */
[----:B------:R-:W2:Y:S02]  /*5e490*/  LDL.LU R12, [R1+0x480] ;  /* 0x00048000010c7983 */ /* 0x000ea40000300800 */
[----:B------:R-:W2:Y:S01]  /*5e4a0*/  LDL.LU R13, [R1+0x484] ;  /* 0x00048400010d7983 */ /* 0x000ea20000300800 */
[----:B------:R-:W2:Y:S01]  /*5e4b0*/  LDL.LU R14, [R1+0x488] ;  /* 0x00048800010e7983 */ /* 0x000ea20000300800 */
[----:B------:R-:W2:Y:S02]  /*5e4c0*/  LDL.LU R15, [R1+0x48c] ;  /* 0x00048c00010f7983 */ /* 0x000ea40000300800 */
[----:B------:R-:W-:Y:S01]  /*5e4d0*/  IMAD.MOV.U32 R24, RZ, RZ, R17 ;  /* 0x000000ffff187224 */ /* 0x000fe200078e0011 */
[----:B------:R-:W-:Y:S01]  /*5e4e0*/  MOV R25, R18 ;  /* 0x0000001200197202 */ /* 0x000fe20000000f00 */
[----:B------:R-:W4:Y:S01]  /*5e4f0*/  LDL.LU R17, [R1+0x2a84] ;  /* 0x002a840001117983 */ /* 0x000f220000300800 */
[----:B------:R-:W4:Y:S03]  /*5e500*/  LDL.LU R18, [R1+0x2a80] ;  /* 0x002a800001127983 */ /* 0x000f260000300800 */
[----:B------:R-:W-:Y:S04]  /*5e510*/  STL.64 [R1+0x2a58], R24 ;  /* 0x002a581801007387 */ /* 0x000fe80000100a00 */
[----:B--2---:R-:W-:Y:S01]  /*5e520*/  STL.64 [R1+0x2a30], R14 ;  /* 0x002a300e01007387 */ /* 0x004fe20000100a00 */
[----:B------:R0:W-:Y:S03]  /*5e530*/  STL.64 [R1+0x2a28], R12 ;  /* 0x002a280c01007387 */ /* 0x0001e60000100a00 */
[----:B0-----:R-:W2:Y:S01]  /*5e540*/  LDL.LU R12, [R1+0x90] ;  /* 0x00009000010c7983 */ /* 0x001ea20000300800 */
[----:B------:R-:W2:Y:S02]  /*5e550*/  LDL.LU R13, [R1+0x94] ;  /* 0x00009400010d7983 */ /* 0x000ea40000300800 */
[----:B------:R-:W2:Y:S02]  /*5e560*/  LDL.LU R14, [R1+0x98] ;  /* 0x00009800010e7983 */ /* 0x000ea40000300800 */
[----:B------:R-:W2:Y:S01]  /*5e570*/  LDL.LU R15, [R1+0x9c] ;  /* 0x00009c00010f7983 */ /* 0x000ea20000300800 */
[----:B------:R-:W-:Y:S01]  /*5e580*/  MOV R24, R19 ;  /* 0x0000001300187202 */ /* 0x000fe20000000f00 */
[----:B------:R-:W-:Y:S01]  /*5e590*/  IMAD.MOV.U32 R25, RZ, RZ, R28 ;  /* 0x000000ffff197224 */ /* 0x000fe200078e001c */
[----:B------:R-:W4:Y:S01]  /*5e5a0*/  LDL.LU R19, [R1+0x2a7c] ;  /* 0x002a7c0001137983 */ /* 0x000f220000300800 */
[----:B------:R-:W3:Y:S03]  /*5e5b0*/  LDL.LU R28, [R1+0x2a78] ;  /* 0x002a7800011c7983 */ /* 0x000ee60000300800 */
[----:B--2---:R-:W-:Y:S01]  /*5e5c0*/  STL.64 [R1+0x2a50], R14 ;  /* 0x002a500e01007387 */ /* 0x004fe20000100a00 */
[----:B------:R0:W-:Y:S03]  /*5e5d0*/  STL.64 [R1+0x2a48], R12 ;  /* 0x002a480c01007387 */ /* 0x0001e60000100a00 */
[----:B0-----:R-:W2:Y:S01]  /*5e5e0*/  LDL.LU R12, [R1+0xa0] ;  /* 0x0000a000010c7983 */ /* 0x001ea20000300800 */
[----:B------:R-:W2:Y:S02]  /*5e5f0*/  LDL.LU R13, [R1+0xa4] ;  /* 0x0000a400010d7983 */ /* 0x000ea40000300800 */
[----:B------:R-:W2:Y:S02]  /*5e600*/  LDL.LU R14, [R1+0xa8] ;  /* 0x0000a800010e7983 */ /* 0x000ea40000300800 */
[----:B------:R-:W2:Y:S01]  /*5e610*/  LDL.LU R15, [R1+0xac] ;  /* 0x0000ac00010f7983 */ /* 0x000ea20000300800 */
[----:B------:R-:W-:-:S02]  /*5e620*/  MOV R4, R3 ;  /* 0x0000000300047202 */ /* 0x000fc40000000f00 */
[----:B------:R-:W-:Y:S01]  /*5e630*/  MOV R5, R2 ;  /* 0x0000000200057202 */ /* 0x000fe20000000f00 */
[----:B--2---:R-:W-:Y:S01]  /*5e640*/  STL.64 [R1+0x2a68], R14 ;  /* 0x002a680e01007387 */ /* 0x004fe20000100a00 */
[----:B------:R0:W-:Y:S03]  /*5e650*/  STL.64 [R1+0x2a60], R12 ;  /* 0x002a600c01007387 */ /* 0x0001e60000100a00 */
[----:B0-----:R-:W4:Y:S01]  /*5e660*/  LDL.LU R12, [R1+0xb0] ;  /* 0x0000b000010c7983 */ /* 0x001f220000300800 */
[----:B------:R-:W4:Y:S02]  /*5e670*/  LDL.LU R13, [R1+0xb4] ;  /* 0x0000b400010d7983 */ /* 0x000f240000300800 */
[----:B------:R-:W4:Y:S02]  /*5e680*/  LDL.LU R14, [R1+0xb8] ;  /* 0x0000b800010e7983 */ /* 0x000f240000300800 */
[----:B------:R-:W4:Y:S01]  /*5e690*/  LDL.LU R15, [R1+0xbc] ;  /* 0x0000bc00010f7983 */ /* 0x000f220000300800 */
[----:B---3--:R-:W-:Y:S01]  /*5e6a0*/  STL.64 [R1+0x29d8], R22 ;  /* 0x0029d81601007387 */ /* 0x008fe20000100a00 */
[----:B------:R0:W-:Y:S02]  /*5e6b0*/  STL.64 [R1+0x29d0], R20 ;  /* 0x0029d01401007387 */ /* 0x0001e40000100a00 */
[----:B------:R-:W2:Y:S02]  /*5e6c0*/  LDL.LU R3, [R1+0x2a74] ;  /* 0x002a740001037983 */ /* 0x000ea40000300800 */
[----:B------:R1:W-:Y:S01]  /*5e6d0*/  STL.64 [R1+0x29e0], R4 ;  /* 0x0029e00401007387 */ /* 0x0003e20000100a00 */
[----:B0-----:R-:W3:Y:S01]  /*5e6e0*/  LDL.LU R20, [R1+0x470] ;  /* 0x0004700001147983 */ /* 0x001ee20000300800 */
[----:B------:R-:W3:Y:S02]  /*5e6f0*/  LDL.LU R21, [R1+0x474] ;  /* 0x0004740001157983 */ /* 0x000ee40000300800 */
[----:B------:R-:W2:Y:S02]  /*5e700*/  LDL.LU R22, [R1+0x478] ;  /* 0x0004780001167983 */ /* 0x000ea40000300800 */
[----:B------:R-:W2:Y:S01]  /*5e710*/  LDL.LU R23, [R1+0x47c] ;  /* 0x00047c0001177983 */ /* 0x000ea20000300800 */
[----:B-1----:R-:W-:-:S02]  /*5e720*/  MOV R5, R27 ;  /* 0x0000001b00057202 */ /* 0x002fc40000000f00 */
[----:B------:R-:W-:Y:S01]  /*5e730*/  MOV R8, R26 ;  /* 0x0000001a00087202 */ /* 0x000fe20000000f00 */
[----:B------:R-:W-:Y:S01]  /*5e740*/  IMAD.MOV.U32 R4, RZ, RZ, R29 ;  /* 0x000000ffff047224 */ /* 0x000fe200078e001d */
[C---:B----4-:R-:W-:Y:S01]  /*5e750*/  HMMA.16816.F32.BF16 R24, R16.reuse, R24, R12 ;  /* 0x000000181018723c */ /* 0x050fe2000004180c */
[----:B--2---:R-:W-:Y:S01]  /*5e760*/  STL.64 [R1+0x29f0], R22 ;  /* 0x0029f01601007387 */ /* 0x004fe20000100a00 */
[----:B---3--:R-:W-:Y:S02]  /*5e770*/  STL.64 [R1+0x29e8], R20 ;  /* 0x0029e81401007387 */ /* 0x008fe40000100a00 */
[----:B------:R-:W2:Y:S02]  /*5e780*/  LDL.LU R29, [R1+0x2a70] ;  /* 0x002a7000011d7983 */ /* 0x000ea40000300800 */
[----:B------:R0:W-:Y:S02]  /*5e790*/  STL.64 [R1+0x29f8], R4 ;  /* 0x0029f80401007387 */ /* 0x0001e40000100a00 */
        /* <DEDUP_REMOVED lines=8> */
[----:B------:R-:W2:Y:S04]  /*5e820*/  LDL R10, [R1+0x18] ;  /* 0x00001800010a7983 */ /* 0x000ea80000100800 */
[----:B------:R-:W2:Y:S01]  /*5e830*/  LDL R11, [R1+0x1c] ;  /* 0x00001c00010b7983 */ /* 0x000ea20000100800 */
[----:B------:R-:W2:Y:S02]  /*5e840*/  LDL.LU.64 R14, [R1+0x2a68] ;  /* 0x002a6800010e7983 */ /* 0x000ea40000300a00 */
[----:B------:R-:W2:Y:S02]  /*5e850*/  LDL.LU.64 R12, [R1+0x2a60] ;  /* 0x002a6000010c7983 */ /* 0x000ea40000300a00 */
[----:B------:R0:W-:Y:S01]  /*5e860*/  STL.64 [R1+0xb0], R24 ;  /* 0x0000b01801007387 */ /* 0x0001e20000100a00 */
[----:B------:R2:W-:Y:S04]  /*5e870*/  STL.64 [R1+0xb8], R26 ;  /* 0x0000b81a01007387 */ /* 0x0005e80000100a00 */
[----:B0-----:R-:W2:Y:S02]  /*5e880*/  LDL.LU.64 R24, [R1+0x2a58] ;  /* 0x002a580001187983 */ /* 0x001ea40000300a00 */
[C---:B--2---:R-:W-:Y:S02]  /*5e890*/  HMMA.16816.F32.BF16 R24, R16.reuse, R24, R12 ;  /* 0x000000181018723c */ /* 0x044fe4000004180c */
[----:B------:R-:W2:Y:S01]  /*5e8a0*/  LDL.LU.64 R14, [R1+0x2a50] ;  /* 0x002a5000010e7983 */ /* 0x000ea20000300a00 */
[----:B------:R-:W2:Y:S11]  /*5e8b0*/  LDL.LU.64 R12, [R1+0x2a48] ;  /* 0x002a4800010c7983 */ /* 0x000eb60000300a00 */
[----:B------:R-:W-:Y:S09]  /*5e8c0*/  @!UPT UIADD3 URZ, URZ, URZ, URZ ;  /* 0x0000003f3f3ff290 */ /* 0x000ff2000fffe03f */
        /* <DEDUP_REMOVED lines=12> */
[----:B0-----:R-:W3:Y:S01]  /*5e990*/  LDL.64 R26, [R1+0x48] ;  /* 0x00004800011a7983 */ /* 0x001ee20000100a00 */
[----:B------:R-:W-:-:S07]  /*5e9a0*/  IMAD.MOV.U32 R9, RZ, RZ, R0 ;  /* 0x000000ffff097224 */ /* 0x000fce00078e0000 */
[----:B--2---:R-:W-:Y:S07]  /*5e9b0*/  HMMA.16816.F32.BF16 R12, R16, R8, R12 ;  /* 0x00000008100c723c */ /* 0x004fee000004180c */
[----:B------:R-:W-:Y:S01]  /*5e9c0*/  MOV R8, R29 ;  /* 0x0000001d00087202 */ /* 0x000fe20000000f00 */
[----:B---3--:R0:W-:Y:S01]  /*5e9d0*/  STL.64 [R1+0x2998], R26 ;  /* 0x0029981a01007387 */ /* 0x0081e20000100a00 */
[----:B------:R-:W-:-:S03]  /*5e9e0*/  MOV R9, R3 ;  /* 0x0000000300097202 */ /* 0x000fc60000000f00 */
[----:B0-----:R-:W2:Y:S11]  /*5e9f0*/  LDL.64 R26, [R1+0x58] ;  /* 0x00005800011a7983 */ /* 0x001eb60000100a00 */
[----:B------:R-:W-:Y:S02]  /*5ea00*/  STL.64 [R1+0x60], R12 ;  /* 0x0000600c01007387 */ /* 0x000fe40000100a00 */
[----:B------:R0:W-:Y:S02]  /*5ea10*/  STL.64 [R1+0x68], R14 ;  /* 0x0000680e01007387 */ /* 0x0001e40000100a00 */
[----:B0-----:R-:W3:Y:S01]  /*5ea20*/  LDL.LU.64 R14, [R1+0x2a20] ;  /* 0x002a2000010e7983 */ /* 0x001ee20000300a00 */
[----:B------:R-:W2:Y:S02]  /*5ea30*/  LDL.LU.64 R12, [R1+0x2a18] ;  /* 0x002a1800010c7983 */ /* 0x000ea40000300a00 */
[----:B------:R0:W-:Y:S02]  /*5ea40*/  STL.64 [R1+0x2978], R10 ;  /* 0x0029780a01007387 */ /* 0x0001e40000100a00 */
[----:B------:R-:W2:Y:S01]  /*5ea50*/  LDL.LU R29, [R1+0x2a14] ;  /* 0x002a1400011d7983 */ /* 0x000ea20000300800 */
[----:B------:R-:W2:Y:S01]  /*5ea60*/  LDL.LU R3, [R1+0x2a10] ;  /* 0x002a100001037983 */ /* 0x000ea20000300800 */
[----:B0-----:R-:W-:-:S03]  /*5ea70*/  IMAD.MOV.U32 R10, RZ, RZ, R28 ;  /* 0x000000ffff0a7224 */ /* 0x001fc600078e001c */
[----:B------:R-:W2:Y:S01]  /*5ea80*/  LDL.LU R28, [R1+0x2a0c] ;  /* 0x002a0c00011c7983 */ /* 0x000ea20000300800 */
[----:B------:R-:W2:Y:S03]  /*5ea90*/  LDL.LU R11, [R1+0x31c] ;  /* 0x00031c00010b7983 */ /* 0x000ea60000300800 */
[----:B--2---:R-:W-:Y:S01]  /*5eaa0*/  STL.64 [R1+0x2990], R10 ;  /* 0x0029900a01007387 */ /* 0x004fe20000100a00 */
[----:B------:R0:W-:Y:S03]  /*5eab0*/  STL.64 [R1+0x2988], R8 ;  /* 0x0029880801007387 */ /* 0x0001e60000100a00 */
[----:B0-----:R-:W2:Y:S01]  /*5eac0*/  LDL.LU R8, [R1+0x320] ;  /* 0x0003200001087983 */ /* 0x001ea20000300800 */
[----:B------:R-:W-:Y:S01]  /*5ead0*/  HMMA.16816.F32.BF16 R4, R16, R12, R4 ;  /* 0x0000000c1004723c */ /* 0x000fe20000041804 */
[----:B------:R-:W-:Y:S01]  /*5eae0*/  MOV R10, R3 ;  /* 0x00000003000a7202 */ /* 0x000fe20000000f00 */
        /* <DEDUP_REMOVED lines=9> */
[----:B------:R-:W2:Y:S05]  /*5eb80*/  LDL.LU R10, [R1+0x338] ;  /* 0x00033800010a7983 */ /* 0x000eaa0000300800 */
[----:B------:R0:W-:Y:S01]  /*5eb90*/  STL.64 [R1+0x230], R4 ;  /* 0x0002300401007387 */ /* 0x0001e20000100a00 */
[----:B------:R4:W-:Y:S04]  /*5eba0*/  STL.64 [R1+0x238], R6 ;  /* 0x0002380601007387 */ /* 0x0009e80000100a00 */
[----:B0-----:R-:W4:Y:S02]  /*5ebb0*/  LDL.LU.64 R4, [R1+0x29f8] ;  /* 0x0029f80001047983 */ /* 0x001f240000300a00 */
[C---:B----4-:R-:W-:Y:S02]  /*5ebc0*/  HMMA.16816.F32.BF16 R4, R16.reuse, R4, R20 ;  /* 0x000000041004723c */ /* 0x050fe40000041814 */
[----:B------:R-:W4:Y:S01]  /*5ebd0*/  LDL.LU.64 R22, [R1+0x29f0] ;  /* 0x0029f00001167983 */ /* 0x000f220000300a00 */
[----:B------:R-:W4:Y:S11]  /*5ebe0*/  LDL.LU.64 R20, [R1+0x29e8] ;  /* 0x0029e80001147983 */ /* 0x000f360000300a00 */
[----:B------:R-:W-:Y:S09]  /*5ebf0*/  @!UPT UIADD3 URZ, URZ, URZ, URZ ;  /* 0x0000003f3f3ff290 */ /* 0x000ff2000fffe03f */
[----:B------:R0:W-:Y:S01]  /*5ec00*/  STL.64 [R1+0x350], R4 ;  /* 0x0003500401007387 */ /* 0x0001e20000100a00 */
        /* <DEDUP_REMOVED lines=9> */
[----:B------:R-:W4:Y:S01]  /*5eca0*/  LDL.LU.64 R4, [R1+0x29c0] ;  /* 0x0029c00001047983 */ /* 0x000f220000300a00 */
[----:B---3--:R-:W-:Y:S01]  /*5ecb0*/  MOV R11, R29 ;  /* 0x0000001d000b7202 */ /* 0x008fe20000000f00 */
[----:B----4-:R-:W-:Y:S01]  /*5ecc0*/  HMMA.16816.F32.BF16 R16, R16, R4, R20 ;  /* 0x000000041010723c */ /* 0x010fe20000041814 */
[----:B------:R-:W3:Y:S01]  /*5ecd0*/  LDL.LU.64 R22, [R1+0x29b8] ;  /* 0x0029b80001167983 */ /* 0x000ee20000300a00 */
[----:B------:R-:W3:Y:S01]  /*5ece0*/  LDL.LU.64 R20, [R1+0x29b0] ;  /* 0x0029b00001147983 */ /* 0x000ee20000300a00 */
[----:B------:R-:W-:Y:S01]  /*5ecf0*/  MOV R13, R26 ;  /* 0x0000001a000d7202 */ /* 0x000fe20000000f00 */
[----:B------:R-:W-:Y:S11]  /*5ed00*/  IMAD.MOV.U32 R12, RZ, RZ, R27 ;  /* 0x000000ffff0c7224 */ /* 0x000ff600078e001b */
[----:B------:R-:W-:Y:S08]  /*5ed10*/  @!UPT UIADD3 URZ, URZ, URZ, URZ ;  /* 0x0000003f3f3ff290 */ /* 0x000ff0000fffe03f */
[----:B------:R-:W-:Y:S01]  /*5ed20*/  STL.64 [R1+0x340], R16 ;  /* 0x0003401001007387 */ /* 0x000fe20000100a00 */
[----:B------:R-:W-:Y:S01]  /*5ed30*/  STL [R1+0x348], R18 ;  /* 0x0003481201007387 */ /* 0x000fe20000100800 */
[----:B------:R-:W-:Y:S01]  /*5ed40*/  MOV R29, R19 ;  /* 0x00000013001d7202 */ /* 0x000fe20000000f00 */
[----:B--2---:R0:W-:Y:S01]  /*5ed50*/  STL.64 [R1+0x2948], R6 ;  /* 0x0029480601007387 */ /* 0x0041e20000100a00 */
[----:B------:R-:W2:Y:S01]  /*5ed60*/  LDL.LU R4, [R1+0x300] ;  /* 0x0003000001047983 */ /* 0x000ea20000300800 */
[----:B------:R-:W2:Y:S03]  /*5ed70*/  LDL.LU R5, [R1+0x304] ;  /* 0x0003040001057983 */ /* 0x000ea60000300800 */
[----:B0-----:R-:W2:Y:S01]  /*5ed80*/  LDL.LU R6, [R1+0x308] ;  /* 0x0003080001067983 */ /* 0x001ea20000300800 */
[----:B------:R-:W2:Y:S02]  /*5ed90*/  LDL.LU R7, [R1+0x30c] ;  /* 0x00030c0001077983 */ /* 0x000ea40000300800 */
[----:B------:R-:W-:Y:S01]  /*5eda0*/  STL [R1+0x2878], R29 ;  /* 0x0028781d01007387 */ /* 0x000fe20000100800 */
        /* <DEDUP_REMOVED lines=9> */
[----:B------:R-:W-:-:S02]  /*5ee40*/  MOV R2, R26 ;  /* 0x0000001a00027202 */ /* 0x000fc40000000f00 */
[----:B------:R-:W-:Y:S11]  /*5ee50*/  MOV R0, R27 ;  /* 0x0000001b00007202 */ /* 0x000ff60000000f00 */
[----:B------:R-:W-:Y:S09]  /*5ee60*/  @!UPT UIADD3 URZ, URZ, URZ, URZ ;  /* 0x0000003f3f3ff290 */ /* 0x000ff2000fffe03f */
[----:B------:R-:W-:Y:S01]  /*5ee70*/  STL.64 [R1+0x320], R8 ;  /* 0x0003200801007387 */ /* 0x000fe20000100a00 */
[----:B------:R0:W-:Y:S03]  /*5ee80*/  STL.64 [R1+0x328], R10 ;  /* 0x0003280a01007387 */ /* 0x0001e60000100a00 */
[----:B0-----:R-:W3:Y:S01]  /*5ee90*/  LDL.LU.64 R10, [R1+0x2990] ;  /* 0x00299000010a7983 */ /* 0x001ee20000300a00 */
[----:B------:R-:W3:Y:S02]  /*5eea0*/  LDL.LU.64 R8, [R1+0x2988] ;  /* 0x0029880001087983 */ /* 0x000ee40000300a00 */
[----:B------:R-:W3:Y:S02]  /*5eeb0*/  LDL.LU.64 R26, [R1+0x2980] ;  /* 0x00298000011a7983 */ /* 0x000ee40000300a00 */
[C---:B---3--:R-:W-:Y:S01]  /*5eec0*/  HMMA.16816.F32.BF16 R8, R20.reuse, R26, R8 ;  /* 0x0000001a1408723c */ /* 0x048fe20000041808 */
[----:B------:R-:W-:Y:S01]  /*5eed0*/  IMAD.MOV.U32 R17, RZ, RZ, R26 ;  /* 0x000000ffff117224 */ /* 0x000fe200078e001a */
[----:B------:R-:W-:Y:S11]  /*5eee0*/  MOV R16, R27 ;  /* 0x0000001b00107202 */ /* 0x000ff60000000f00 */
[----:B------:R-:W-:Y:S10]  /*5eef0*/  @!UPT UIADD3 URZ, URZ, URZ, URZ ;  /* 0x0000003f3f3ff290 */ /* 0x000ff4000fffe03f */
[----:B------:R-:W-:Y:S01]  /*5ef00*/  STL.64 [R1+0x310], R8 ;  /* 0x0003100801007387 */ /* 0x000fe20000100a00 */
[----:B------:R0:W-:Y:S03]  /*5ef10*/  STL.64 [R1+0x318], R10 ;  /* 0x0003180a01007387 */ /* 0x0001e60000100a00 */
[----:B0-----:R-:W2:Y:S01]  /*5ef20*/  LDL.LU.64 R10, [R1+0x2978] ;  /* 0x00297800010a7983 */ /* 0x001ea20000300a00 */
[----:B------:R-:W3:Y:S02]  /*5ef30*/  LDL.LU.64 R26, [R1+0x2970] ;  /* 0x00297000011a7983 */ /* 0x000ee40000300a00 */
[----:B------:R-:W3:Y:S01]  /*5ef40*/  LDL.LU.64 R24, [R1+0x2968] ;  /* 0x0029680001187983 */ /* 0x000ee20000300a00 */
[C---:B--2---:R-:W-:Y:S08]  /*5ef50*/  HMMA.16816.F32.BF16 R8, R20.reuse, R10, R4 ;  /* 0x0000000a1408723c */ /* 0x044ff00000041804 */
[----:B---3--:R-:W-:Y:S11]  /*5ef60*/  HMMA.16816.F32.BF16 R4, R20, R14, R24 ;  /* 0x0000000e1404723c */ /* 0x008ff60000041818 */
[----:B------:R-:W-:Y:S04]  /*5ef70*/  @!UPT UIADD3 URZ, URZ, URZ, URZ ;  /* 0x0000003f3f3ff290 */ /* 0x000fe8000fffe03f */
[----:B------:R0:W-:Y:S01]  /*5ef80*/  STL.64 [R1+0x300], R8 ;  /* 0x0003000801007387 */ /* 0x0001e20000100a00 */
[----:B------:R1:W-:Y:S07]  /*5ef90*/  STL.64 [R1+0x308], R10 ;  /* 0x0003080a01007387 */ /* 0x0003ee0000100a00 */
[----:B------:R2:W-:Y:S02]  /*5efa0*/  STL.64 [R1+0x2f0], R4 ;  /* 0x0002f00401007387 */ /* 0x0005e40000100a00 */
[----:B------:R-:W-:Y:S01]  /*5efb0*/  STL.64 [R1+0x2908], R14 ;  /* 0x0029080e01007387 */ /* 0x000fe20000100a00 */
[----:B0-----:R-:W3:Y:S01]  /*5efc0*/  LDL.LU R8, [R1+0xd0] ;  /* 0x0000d00001087983 */ /* 0x001ee20000300800 */
[----:B------:R-:W3:Y:S02]  /*5efd0*/  LDL.LU R9, [R1+0xd4] ;  /* 0x0000d40001097983 */ /* 0x000ee40000300800 */
[----:B-1----:R-:W4:Y:S02]  /*5efe0*/  LDL.LU R10, [R1+0xd8] ;  /* 0x0000d800010a7983 */ /* 0x002f240000300800 */
[----:B------:R-:W4:Y:S01]  /*5eff0*/  LDL.LU R11, [R1+0xdc] ;  /* 0x0000dc00010b7983 */ /* 0x000f220000300800 */
[----:B------:R-:W2:Y:S01]  /*5f000*/  LDL.LU R24, [R1+0x220] ;  /* 0x0002200001187983 */ /* 0x000ea20000300800 */
[----:B------:R-:W2:Y:S02]  /*5f010*/  LDL.LU R25, [R1+0x224] ;  /* 0x0002240001197983 */ /* 0x000ea40000300800 */
[----:B------:R-:W2:Y:S02]  /*5f020*/  LDL.LU R26, [R1+0x228] ;  /* 0x00022800011a7983 */ /* 0x000ea40000300800 */
[----:B------:R-:W2:Y:S02]  /*5f030*/  LDL.LU R27, [R1+0x22c] ;  /* 0x00022c00011b7983 */ /* 0x000ea40000300800 */
[----:B------:R-:W-:Y:S01]  /*5f040*/  IMAD.MOV.U32 R18, RZ, RZ, R28 ;  /* 0x000000ffff127224 */ /* 0x000fe200078e001c */
[----:B------:R-:W-:-:S02]  /*5f050*/  MOV R19, R3 ;  /* 0x0000000300137202 */ /* 0x000fc40000000f00 */
[----:B------:R-:W-:Y:S01]  /*5f060*/  MOV R28, R6 ;  /* 0x00000006001c7202 */ /* 0x000fe20000000f00 */
[----:B------:R-:W-:Y:S01]  /*5f070*/  IMAD.MOV.U32 R3, RZ, RZ, R7 ;  /* 0x000000ffff037224 */ /* 0x000fe200078e0007 */
[----:B--2---:R-:W-:Y:S01]  /*5f080*/  STL.64 [R1+0x2958], R26 ;  /* 0x0029581a01007387 */ /* 0x004fe20000100a00 */
[----:B------:R-:W-:Y:S02]  /*5f090*/  STL.64 [R1+0x2950], R24 ;  /* 0x0029501801007387 */ /* 0x000fe40000100a00 */
[----:B------:R-:W2:Y:S02]  /*5f0a0*/  LDL R6, [R1+0x78] ;  /* 0x0000780001067983 */ /* 0x000ea40000100800 */
[----:B------:R-:W2:Y:S02]  /*5f0b0*/  LDL R7, [R1+0x7c] ;  /* 0x00007c0001077983 */ /* 0x000ea40000100800 */
[----:B--2---:R0:W-:Y:S01]  /*5f0c0*/  STL.64 [R1+0x2960], R6 ;  /* 0x0029600601007387 */ /* 0x0041e20000100a00 */
[----:B------:R-:W2:Y:S02]  /*5f0d0*/  LDL.LU R4, [R1+0x2e0] ;  /* 0x0002e00001047983 */ /* 0x000ea40000300800 */
[----:B------:R-:W2:Y:S01]  /*5f0e0*/  LDL.LU R5, [R1+0x2e4] ;  /* 0x0002e40001057983 */ /* 0x000ea20000300800 */
[----:B0-----:R-:W2:Y:S01]  /*5f0f0*/  LDL.LU R6, [R1+0x2e8] ;  /* 0x0002e80001067983 */ /* 0x001ea20000300800 */
[----:B------:R-:W2:Y:S02]  /*5f100*/  LDL.LU R7, [R1+0x2ec] ;  /* 0x0002ec0001077983 */ /* 0x000ea40000300800 */
[----:B------:R-:W2:Y:S02]  /*5f110*/  LDL.LU R24, [R1+0x2d0] ;  /* 0x0002d00001187983 */ /* 0x000ea40000300800 */
[----:B------:R-:W2:Y:S01]  /*5f120*/  LDL.LU R25, [R1+0x2d4] ;  /* 0x0002d40001197983 */ /* 0x000ea20000300800 */
[----:B------:R-:W2:Y:S01]  /*5f130*/  LDL.LU R26, [R1+0x2d8] ;  /* 0x0002d800011a7983 */ /* 0x000ea20000300800 */
[----:B------:R-:W2:Y:S02]  /*5f140*/  LDL.LU R27, [R1+0x2dc] ;  /* 0x0002dc00011b7983 */ /* 0x000ea40000300800 */
[----:B----4-:R0:W-:Y:S02]  /*5f150*/  STL.64 [R1+0x2898], R10 ;  /* 0x0028980a01007387 */ /* 0x0101e40000100a00 */
[----:B---3--:R1:W-:Y:S01]  /*5f160*/  STL.64 [R1+0x2890], R8 ;  /* 0x0028900801007387 */ /* 0x0083e20000100a00 */
[----:B0-----:R-:W-:-:S02]  /*5f170*/  MOV R10, R17 ;  /* 0x00000011000a7202 */ /* 0x001fc40000000f00 */
[----:B------:R-:W-:-:S05]  /*5f180*/  MOV R11, R16 ;  /* 0x00000010000b7202 */ /* 0x000fca0000000f00 */
[----:B------:R0:W-:Y:S01]  /*5f190*/  STL.64 [R1+0x2910], R10 ;  /* 0x0029100a01007387 */ /* 0x0001e20000100a00 */
[----:B-1----:R-:W3:Y:S02]  /*5f1a0*/  LDL.LU R8, [R1+0x200] ;  /* 0x0002000001087983 */ /* 0x002ee40000300800 */
[----:B------:R-:W3:Y:S01]  /*5f1b0*/  LDL.LU R9, [R1+0x204] ;  /* 0x0002040001097983 */ /* 0x000ee20000300800 */
[----:B0-----:R-:W4:Y:S01]  /*5f1c0*/  LDL.LU R10, [R1+0x208] ;  /* 0x00020800010a7983 */ /* 0x001f220000300800 */
[----:B------:R-:W4:Y:S03]  /*5f1d0*/  LDL.LU R11, [R1+0x20c] ;  /* 0x00020c00010b7983 */ /* 0x000f260000300800 */
[----:B----4-:R0:W-:Y:S01]  /*5f1e0*/  STL.64 [R1+0x2920], R10 ;  /* 0x0029200a01007387 */ /* 0x0101e20000100a00 */
[----:B---3--:R-:W-:Y:S01]  /*5f1f0*/  STL.64 [R1+0x2918], R8 ;  /* 0x0029180801007387 */ /* 0x008fe20000100a00 */
[----:B0-----:R-:W-:Y:S01]  /*5f200*/  MOV R11, R12 ;  /* 0x0000000c000b7202 */ /* 0x001fe20000000f00 */
[----:B------:R-:W-:Y:S01]  /*5f210*/  IMAD.MOV.U32 R10, RZ, RZ, R13 ;  /* 0x000000ffff0a7224 */ /* 0x000fe200078e000d */
[----:B------:R-:W3:Y:S01]  /*5f220*/  LDL.LU R12, [R1+0x1e0] ;  /* 0x0001e000010c7983 */ /* 0x000ee20000300800 */
[----:B------:R-:W3:Y:S02]  /*5f230*/  LDL.LU R13, [R1+0x1e4] ;  /* 0x0001e400010d7983 */ /* 0x000ee40000300800 */
[----:B------:R-:W4:Y:S02]  /*5f240*/  LDL.LU R14, [R1+0x1e8] ;  /* 0x0001e800010e7983 */ /* 0x000f240000300800 */
[----:B------:R-:W4:Y:S01]  /*5f250*/  LDL.LU R15, [R1+0x1ec] ;  /* 0x0001ec00010f7983 */ /* 0x000f220000300800 */
[C---:B--2---:R-:W-:Y:S01]  /*5f260*/  HMMA.16816.F32.BF16 R4, R20.reuse, R18, R4 ;  /* 0x000000121404723c */ /* 0x044fe20000041804 */
[----:B----4-:R-:W-:Y:S01]  /*5f270*/  STL.64 [R1+0x2930], R14 ;  /* 0x0029300e01007387 */ /* 0x010fe20000100a00 */
[----:B---3--:R0:W-:Y:S03]  /*5f280*/  STL.64 [R1+0x2928], R12 ;  /* 0x0029280c01007387 */ /* 0x0081e60000100a00 */
[----:B0-----:R-:W2:Y:S01]  /*5f290*/  LDL.LU R12, [R1+0x210] ;  /* 0x00021000010c7983 */ /* 0x001ea20000300800 */
[----:B------:R-:W2:Y:S02]  /*5f2a0*/  LDL.LU R13, [R1+0x214] ;  /* 0x00021400010d7983 */ /* 0x000ea40000300800 */
[----:B------:R-:W2:Y:S02]  /*5f2b0*/  LDL.LU R14, [R1+0x218] ;  /* 0x00021800010e7983 */ /* 0x000ea40000300800 */
[----:B------:R-:W2:Y:S01]  /*5f2c0*/  LDL.LU R15, [R1+0x21c] ;  /* 0x00021c00010f7983 */ /* 0x000ea20000300800 */
[----:B------:R-:W-:Y:S01]  /*5f2d0*/  STL [R1+0x25cc], R3 ;  /* 0x0025cc0301007387 */ /* 0x000fe20000100800 */
[----:B------:R-:W-:Y:S11]  /*5f2e0*/  STL [R1+0x25c8], R28 ;  /* 0x0025c81c01007387 */ /* 0x000ff60000100800 */
[----:B------:R-:W-:Y:S02]  /*5f2f0*/  STL.64 [R1+0x2e0], R4 ;  /* 0x0002e00401007387 */ /* 0x000fe40000100a00 */
[----:B------:R0:W-:Y:S02]  /*5f300*/  STL.64 [R1+0x2e8], R6 ;  /* 0x0002e80601007387 */ /* 0x0001e40000100a00 */
[----:B0-----:R-:W3:Y:S01]  /*5f310*/  LDL.LU.64 R6, [R1+0x2960] ;  /* 0x0029600001067983 */ /* 0x001ee20000300a00 */
[----:B------:R0:W-:Y:S02]  /*5f320*/  STL.64 [R1+0x2900], R18 ;  /* 0x0029001201007387 */ /* 0x0001e40000100a00 */
[----:B------:R-:W4:Y:S02]  /*5f330*/  LDL.LU R16, [R1+0x1d0] ;  /* 0x0001d00001107983 */ /* 0x000f240000300800 */
[----:B------:R-:W4:Y:S01]  /*5f340*/  LDL.LU R17, [R1+0x1d4] ;  /* 0x0001d40001117983 */ /* 0x000f220000300800 */
[----:B0-----:R-:W4:Y:S01]  /*5f350*/  LDL.LU R18, [R1+0x1d8] ;  /* 0x0001d80001127983 */ /* 0x001f220000300800 */
[----:B------:R-:W4:Y:S01]  /*5f360*/  LDL.LU R19, [R1+0x1dc] ;  /* 0x0001dc0001137983 */ /* 0x000f220000300800 */
[C---:B---3--:R-:W-:Y:S02]  /*5f370*/  HMMA.16816.F32.BF16 R4, R20.reuse, R6, R24 ;  /* 0x000000061404723c */ /* 0x048fe40000041818 */
[----:B------:R-:W3:Y:S01]  /*5f380*/  LDL.LU.64 R26, [R1+0x2958] ;  /* 0x00295800011a7983 */ /* 0x000ee20000300a00 */
[----:B------:R-:W3:Y:S11]  /*5f390*/  LDL.LU.64 R24, [R1+0x2950] ;  /* 0x0029500001187983 */ /* 0x000ef60000300a00 */
[----:B------:R-:W-:Y:S09]  /*5f3a0*/  @!UPT UIADD3 URZ, URZ, URZ, URZ ;  /* 0x0000003f3f3ff290 */ /* 0x000ff2000fffe03f */
[----:B------:R-:W-:Y:S01]  /*5f3b0*/  STL.64 [R1+0x510], R4 ;  /* 0x0005100401007387 */ /* 0x000fe20000100a00 */
[----:B------:R0:W-:Y:S03]  /*5f3c0*/  STL.64 [R1+0x518], R6 ;  /* 0x0005180601007387 */ /* 0x0001e60000100a00 */
[----:B0-----:R-:W3:Y:S02]  /*5f3d0*/  LDL.LU.64 R6, [R1+0x2948] ;  /* 0x0029480001067983 */ /* 0x001ee40000300a00 */
[----:B---3--:R-:W-:Y:S02]  /*5f3e0*/  HMMA.16816.F32.BF16 R20, R20, R6, R24 ;  /* 0x000000061414723c */ /* 0x008fe40000041818 */
[----:B------:R-:W2:Y:S01]  /*5f3f0*/  LDL.LU.64 R26, [R1+0x2940] ;  /* 0x00294000011a7983 */ /* 0x000ea20000300a00 */
[----:B------:R-:W2:Y:S02]  /*5f400*/  LDL.LU.64 R24, [R1+0x2938] ;  /* 0x0029380001187983 */ /* 0x000ea40000300a00 */
[----:B------:R0:W-:Y:S02]  /*5f410*/  STL.64 [R1+0x28f0], R6 ;  /* 0x0028f00601007387 */ /* 0x0001e40000100a00 */
[----:B------:R-:W3:Y:S11]  /*5f420*/  LDL.LU R4, [R1+0x1f0] ;  /* 0x0001f00001047983 */ /* 0x000ef60000300800 */
[----:B------:R-:W-:Y:S05]  /*5f430*/  @!UPT UIADD3 URZ, URZ, URZ, URZ ;  /* 0x0000003f3f3ff290 */ /* 0x000fea000fffe03f */
[----:B------:R-:W-:Y:S01]  /*5f440*/  STL.64 [R1+0x220], R20 ;  /* 0x0002201401007387 */ /* 0x000fe20000100a00 */
[----:B------:R1:W-:Y:S02]  /*5f450*/  STL.64 [R1+0x228], R22 ;  /* 0x0002281601007387 */ /* 0x0003e40000100a00 */
[----:B------:R-:W3:Y:S02]  /*5f460*/  LDL.LU R5, [R1+0x1f4] ;  /* 0x0001f40001057983 */ /* 0x000ee40000300800 */
[----:B0-----:R-:W3:Y:S01]  /*5f470*/  LDL.LU R6, [R1+0x1f8] ;  /* 0x0001f80001067983 */ /* 0x001ee20000300800 */
[----:B------:R-:W3:Y:S04]  /*5f480*/  LDL.LU R7, [R1+0x1fc] ;  /* 0x0001fc0001077983 */ /* 0x000ee80000300800 */
[----:B-1----:R-:W3:Y:S01]  /*5f490*/  LDL.64 R22, [R1+0x78] ;  /* 0x0000780001167983 */ /* 0x002ee20000100a00 */
[----:B--2---:R-:W-:Y:S03]  /*5f4a0*/  HMMA.16816.F32.BF16 R8, R24, R10, R12 ;  /* 0x0000000a1808723c */ /* 0x004fe6000004180c */
[----:B---3--:R-:W-:Y:S01]  /*5f4b0*/  STL.64 [R1+0x28f8], R22 ;  /* 0x0028f81601007387 */ /* 0x008fe20000100a00 */
[----:B------:R-:W2:Y:S02]  /*5f4c0*/  LDL.LU.64 R14, [R1+0x2930] ;  /* 0x00293000010e7983 */ /* 0x000ea40000300a00 */
[----:B------:R-:W2:Y:S11]  /*5f4d0*/  LDL.LU.64 R12, [R1+0x2928] ;  /* 0x00292800010c7983 */ /* 0x000eb60000300a00 */
[----:B------:R-:W-:Y:S06]  /*5f4e0*/  @!UPT UIADD3 URZ, URZ, URZ, URZ ;  /* 0x0000003f3f3ff290 */ /* 0x000fec000fffe03f */
[----:B------:R-:W-:Y:S01]  /*5f4f0*/  STL.64 [R1+0x570], R8 ;  /* 0x0005700801007387 */ /* 0x000fe20000100a00 */
[----:B------:R0:W-:Y:S04]  /*5f500*/  STL.64 [R1+0x578], R10 ;  /* 0x0005780a01007387 */ /* 0x0001e80000100a00 */
[----:B0-----:R-:W3:Y:S01]  /*5f510*/  LDL.LU.64 R10, [R1+0x2920] ;  /* 0x00292000010a7983 */ /* 0x001ee20000300a00 */
[----:B------:R-:W3:Y:S01]  /*5f520*/  LDL.LU.64 R8, [R1+0x2918] ;  /* 0x0029180001087983 */ /* 0x000ee20000300a00 */
[----:B------:R-:W-:Y:S01]  /*5f530*/  MOV R22, R2 ;  /* 0x0000000200167202 */ /* 0x000fe20000000f00 */
[----:B------:R-:W-:-:S07]  /*5f540*/  IMAD.MOV.U32 R23, RZ, RZ, R0 ;  /* 0x000000ffff177224 */ /* 0x000fce00078e0000 */
[C---:B---3--:R-:W-:Y:S01]  /*5f550*/  HMMA.16816.F32.BF16 R20, R24.reuse, R22, R8 ;  /* 0x000000161814723c */ /* 0x048fe20000041808 */
[----:B------:R-:W3:Y:S11]  /*5f560*/  LDL.LU.64 R10, [R1+0x2910] ;  /* 0x00291000010a7983 */ /* 0x000ef60000300a00 */
[----:B------:R-:W-:Y:S11]  /*5f570*/  @!UPT UIADD3 URZ, URZ, URZ, URZ ;  /* 0x0000003f3f3ff290 */ /* 0x000ff6000fffe03f */
[----:B------:R-:W-:Y:S01]  /*5f580*/  STL.64 [R1+0x560], R20 ;  /* 0x0005601401007387 */ /* 0x000fe20000100a00 */
[----:B------:R3:W-:Y:S02]  /*5f590*/  STL.64 [R1+0x568], R22 ;  /* 0x0005681601007387 */ /* 0x0007e40000100a00 */
[C---:B---3--:R-:W-:Y:S01]  /*5f5a0*/  HMMA.16816.F32.BF16 R20, R24.reuse, R10, R4 ;  /* 0x0000000a1814723c */ /* 0x048fe20000041804 */
[----:B------:R-:W3:Y:S11]  /*5f5b0*/  LDL.LU R4, [R1+0x1b0] ;  /* 0x0001b00001047983 */ /* 0x000ef60000300800 */
[----:B------:R-:W-:Y:S11]  /*5f5c0*/  @!UPT UIADD3 URZ, URZ, URZ, URZ ;  /* 0x0000003f3f3ff290 */ /* 0x000ff6000fffe03f */
[----:B------:R0:W-:Y:S01]  /*5f5d0*/  STL.64 [R1+0x550], R20 ;  /* 0x0005501401007387 */ /* 0x0001e20000100a00 */
[----:B------:R1:W-:Y:S02]  /*5f5e0*/  STL.64 [R1+0x558], R22 ;  /* 0x0005581601007387 */ /* 0x0003e40000100a00 */
[----:B------:R-:W3:Y:S02]  /*5f5f0*/  LDL.LU R5, [R1+0x1b4] ;  /* 0x0001b40001057983 */ /* 0x000ee40000300800 */
[----:B------:R-:W3:Y:S01]  /*5f600*/  LDL.LU R6, [R1+0x1b8] ;  /* 0x0001b80001067983 */ /* 0x000ee20000300800 */
[----:B------:R-:W3:Y:S04]  /*5f610*/  LDL.LU R7, [R1+0x1bc] ;  /* 0x0001bc0001077983 */ /* 0x000ee80000300800 */
[----:B0-----:R-:W2:Y:S01]  /*5f620*/  LDL.LU R20, [R1+0x1c0] ;  /* 0x0001c00001147983 */ /* 0x001ea20000300800 */
[----:B------:R-:W2:Y:S02]  /*5f630*/  LDL.LU R21, [R1+0x1c4] ;  /* 0x0001c40001157983 */ /* 0x000ea40000300800 */
[----:B-1----:R-:W2:Y:S02]  /*5f640*/  LDL.LU R22, [R1+0x1c8] ;  /* 0x0001c80001167983 */ /* 0x002ea40000300800 */
[----:B------:R-:W2:Y:S01]  /*5f650*/  LDL.LU R23, [R1+0x1cc] ;  /* 0x0001cc0001177983 */ /* 0x000ea20000300800 */
[----:B------:R0:W-:Y:S04]  /*5f660*/  STL.64 [R1+0x28a8], R10 ;  /* 0x0028a80a01007387 */ /* 0x0001e80000100a00 */
[----:B0-----:R-:W2:Y:S04]  /*5f670*/  LDL.64 R10, [R1+0x48] ;  /* 0x00004800010a7983 */ /* 0x001ea80000100a00 */
[----:B--2---:R0:W-:Y:S04]  /*5f680*/  STL.64 [R1+0x28c0], R10 ;  /* 0x0028c00a01007387 */ /* 0x0041e80000100a00 */
[----:B0-----:R-:W2:Y:S04]  /*5f690*/  LDL.64 R10, [R1+0x58] ;  /* 0x00005800010a7983 */ /* 0x001ea80000100a00 */
[----:B--2---:R0:W-:Y:S04]  /*5f6a0*/  STL.64 [R1+0x28e8], R10 ;  /* 0x0028e80a01007387 */ /* 0x0041e80000100a00 */
[----:B0-----:R-:W2:Y:S02]  /*5f6b0*/  LDL.LU.64 R10, [R1+0x18] ;  /* 0x00001800010a7983 */ /* 0x001ea40000300a00 */
[C---:B--2---:R-:W-:Y:S11]  /*5f6c0*/  HMMA.16816.F32.BF16 R12, R24.reuse, R10, R12 ;  /* 0x0000000a180c723c */ /* 0x044ff6000004180c */
[----:B------:R-:W-:Y:S11]  /*5f6d0*/  @!UPT UIADD3 URZ, URZ, URZ, URZ ;  /* 0x0000003f3f3ff290 */ /* 0x000ff6000fffe03f */
[----:B------:R-:W-:Y:S01]  /*5f6e0*/  @!UPT UIADD3 URZ, URZ, URZ, URZ ;  /* 0x0000003f3f3ff290 */ /* 0x000fe2000fffe03f */
[----:B------:R-:W-:Y:S01]  /*5f6f0*/  STL.64 [R1+0x210], R12 ;  /* 0x0002100c01007387 */ /* 0x000fe20000100a00 */
[----:B------:R0:W-:Y:S03]  /*5f700*/  STL.64 [R1+0x218], R14 ;  /* 0x0002180e01007387 */ /* 0x0001e60000100a00 */
[----:B0-----:R-:W4:Y:S01]  /*5f710*/  LDL.LU.64 R14, [R1+0x2908] ;  /* 0x00290800010e7983 */ /* 0x001f220000300a00 */
[----:B------:R-:W2:Y:S01]  /*5f720*/  LDL.LU R8, [R1+0x110] ;  /* 0x0001100001087983 */ /* 0x000ea20000300800 */
[----:B------:R-:W-:Y:S01]  /*5f730*/  MOV R2, R10 ;  /* 0x0000000a00027202 */ /* 0x000fe20000000f00 */
[----:B------:R-:W2:Y:S01]  /*5f740*/  LDL.LU R9, [R1+0x114] ;  /* 0x0001140001097983 */ /* 0x000ea20000300800 */
[----:B------:R-:W-:Y:S01]  /*5f750*/  MOV R0, R11 ;  /* 0x0000000b00007202 */ /* 0x000fe20000000f00 */
[----:B------:R-:W2:Y:S01]  /*5f760*/  LDL.LU R10, [R1+0x118] ;  /* 0x00011800010a7983 */ /* 0x000ea20000300800 */
[----:B------:R-:W2:Y:S01]  /*5f770*/  LDL.LU R11, [R1+0x11c] ;  /* 0x00011c00010b7983 */ /* 0x000ea20000300800 */
[C---:B----4-:R-:W-:Y:S11]  /*5f780*/  HMMA.16816.F32.BF16 R16, R24.reuse, R14, R16 ;  /* 0x0000000e1810723c */ /* 0x050ff60000041810 */
        /* <DEDUP_REMOVED lines=27> */
[----:B------:R0:W-:Y:S02]  /*5f940*/  STL.64 [R1+0x2888], R18 ;  /* 0x0028881201007387 */ /* 0x0001e40000100a00 */
[----:B------:R-:W4:Y:S02]  /*5f950*/  LDL.LU R16, [R1+0x1a0] ;  /* 0x0001a00001107983 */ /* 0x000f240000300800 */
[----:B------:R-:W4:Y:S01]  /*5f960*/  LDL.LU R17, [R1+0x1a4] ;  /* 0x0001a40001117983 */ /* 0x000f220000300800 */
[----:B0-----:R-:W4:Y:S01]  /*5f970*/  LDL.LU R18, [R1+0x1a8] ;  /* 0x0001a80001127983 */ /* 0x001f220000300800 */
[----:B------:R-:W4:Y:S01]  /*5f980*/  LDL.LU R19, [R1+0x1ac] ;  /* 0x0001ac0001137983 */ /* 0x000f220000300800 */
        /* <DEDUP_REMOVED lines=11> */
[----:B---3--:R-:W-:Y:S02]  /*5fa40*/  HMMA.16816.F32.BF16 R24, R24, R6, R8 ;  /* 0x000000061818723c */ /* 0x008fe40000041808 */
[----:B------:R-:W2:Y:S01]  /*5fa50*/  LDL.LU.64 R10, [R1+0x28e8] ;  /* 0x0028e800010a7983 */ /* 0x000ea20000300a00 */
[----:B------:R-:W2:Y:S02]  /*5fa60*/  LDL.LU.64 R6, [R1+0x28e0] ;  /* 0x0028e00001067983 */ /* 0x000ea40000300a00 */
[----:B------:R-:W2:Y:S11]  /*5fa70*/  LDL.LU.64 R4, [R1+0x28d8] ;  /* 0x0028d80001047983 */ /* 0x000eb60000300a00 */
[----:B------:R-:W-:Y:S07]  /*5fa80*/  @!UPT UIADD3 URZ, URZ, URZ, URZ ;  /* 0x0000003f3f3ff290 */ /* 0x000fee000fffe03f */
[----:B------:R-:W-:Y:S01]  /*5fa90*/  STL.64 [R1+0x500], R24 ;  /* 0x0005001801007387 */ /* 0x000fe20000100a00 */
[----:B------:R0:W-:Y:S02]  /*5faa0*/  STL.64 [R1+0x508], R26 ;  /* 0x0005081a01007387 */ /* 0x0001e40000100a00 */
[----:B0-----:R-:W-:Y:S01]  /*5fab0*/  IMAD.MOV.U32 R26, RZ, RZ, R2 ;  /* 0x000000ffff1a7224 */ /* 0x001fe200078e0002 */
        /* <DEDUP_REMOVED lines=11> */
[----:B------:R-:W-:Y:S11]  /*5fb70*/  MOV R29, R11 ;  /* 0x0000000b001d7202 */ /* 0x000ff60000000f00 */
[----:B------:R-:W-:Y:S11]  /*5fb80*/  @!UPT UIADD3 URZ, URZ, URZ, URZ ;  /* 0x0000003f3f3ff290 */ /* 0x000ff6000fffe03f */
[----:B------:R-:W-:Y:S01]  /*5fb90*/  STL.64 [R1+0x4e0], R12 ;  /* 0x0004e00c01007387 */ /* 0x000fe20000100a00 */
[----:B------:R0:W-:Y:S03]  /*5fba0*/  STL.64 [R1+0x4e8], R14 ;  /* 0x0004e80e01007387 */ /* 0x0001e60000100a00 */
[----:B0-----:R-:W2:Y:S01]  /*5fbb0*/  LDL.LU.64 R14, [R1+0x28b8] ;  /* 0x0028b800010e7983 */ /* 0x001ea20000300a00 */
[----:B------:R-:W2:Y:S02]  /*5fbc0*/  LDL.LU.64 R12, [R1+0x28b0] ;  /* 0x0028b000010c7983 */ /* 0x000ea40000300a00 */
[----:B------:R-:W2:Y:S02]  /*5fbd0*/  LDL.LU.64 R10, [R1+0x28a8] ;  /* 0x0028a800010a7983 */ /* 0x000ea40000300a00 */
[C---:B--2---:R-:W-:Y:S01]  /*5fbe0*/  HMMA.16816.F32.BF16 R8, R4.reuse, R10, R12 ;  /* 0x0000000a0408723c */ /* 0x044fe2000004180c */
[----:B------:R-:W4:Y:S11]  /*5fbf0*/  LDL.LU.64 R14, [R1+0x28a0] ;  /* 0x0028a000010e7983 */ /* 0x000f360000300a00 */
[----:B------:R-:W-:Y:S11]  /*5fc00*/  @!UPT UIADD3 URZ, URZ, URZ, URZ ;  /* 0x0000003f3f3ff290 */ /* 0x000ff6000fffe03f */
[----:B------:R-:W-:Y:S01]  /*5fc10*/  STL.64 [R1+0x110], R8 ;  /* 0x0001100801007387 */ /* 0x000fe20000100a00 */
[----:B------:R0:W-:Y:S03]  /*5fc20*/  STL.64 [R1+0x118], R10 ;  /* 0x0001180a01007387 */ /* 0x0001e60000100a00 */
[----:B0-----:R-:W2:Y:S01]  /*5fc30*/  LDL.LU.64 R10, [R1+0x2898] ;  /* 0x00289800010a7983 */ /* 0x001ea20000300a00 */
[----:B------:R-:W2:Y:S02]  /*5fc40*/  LDL.LU.64 R8, [R1+0x2890] ;  /* 0x0028900001087983 */ /* 0x000ea40000300a00 */
[----:B------:R0:W-:Y:S01]  /*5fc50*/  STL.64 [R1+0x2830], R26 ;  /* 0x0028301a01007387 */ /* 0x0001e20000100a00 */
[C---:B----4-:R-:W-:Y:S08]  /*5fc60*/  HMMA.16816.F32.BF16 R16, R4.reuse, R14, R16 ;  /* 0x0000000e0410723c */ /* 0x050ff00000041810 */
[C---:B--2---:R-:W-:Y:S01]  /*5fc70*/  HMMA.16816.F32.BF16 R8, R4.reuse, R26, R8 ;  /* 0x0000001a0408723c */ /* 0x044fe20000041808 */
[----:B0-----:R-:W2:Y:S11]  /*5fc80*/  LDL R27, [R1+0x1560] ;  /* 0x00156000011b7983 */ /* 0x001eb60000100800 */
[----:B------:R-:W-:Y:S11]  /*5fc90*/  @!UPT UIADD3 URZ, URZ, URZ, URZ ;  /* 0x0000003f3f3ff290 */ /* 0x000ff6000fffe03f */
[----:B------:R-:W-:Y:S01]  /*5fca0*/  STL.64 [R1+0x100], R8 ;  /* 0x0001000801007387 */ /* 0x000fe20000100a00 */
[----:B------:R-:W-:Y:S02]  /*5fcb0*/  STL.64 [R1+0x108], R10 ;  /* 0x0001080a01007387 */ /* 0x000fe40000100a00 */
[----:B------:R-:W-:Y:S02]  /*5fcc0*/  STL.64 [R1+0x1d0], R16 ;  /* 0x0001d01001007387 */ /* 0x000fe40000100a00 */
[----:B------:R0:W-:Y:S02]  /*5fcd0*/  STL.64 [R1+0x1d8], R18 ;  /* 0x0001d81201007387 */ /* 0x0001e40000100a00 */
[----:B0-----:R-:W3:Y:S01]  /*5fce0*/  LDL.LU.64 R18, [R1+0x2888] ;  /* 0x0028880001127983 */ /* 0x001ee20000300a00 */
[----:B------:R-:W-:Y:S01]  /*5fcf0*/  MOV R28, R14 ;  /* 0x0000000e001c7202 */ /* 0x000fe20000000f00 */
[----:B------:R-:W-:Y:S02]  /*5fd00*/  IMAD.MOV.U32 R3, RZ, RZ, R15 ;  /* 0x000000ffff037224 */ /* 0x000fe400078e000f */
[----:B--2---:R-:W0:Y:S04]  /*5fd10*/  LDSM.16.M88.4 R12, [R27+0x24080] ;  /* 0x024080001b0c783b */ /* 0x004e280000000200 */
[----:B------:R-:W-:Y:S01]  /*5fd20*/  LDSM.16.M88.4 R8, [R27+0x23080] ;  /* 0x023080001b08783b */ /* 0x000fe20000000200 */
[----:B---3--:R-:W-:Y:S03]  /*5fd30*/  HMMA.16816.F32.BF16 R16, R4, R18, R20 ;  /* 0x000000120410723c */ /* 0x008fe60000041814 */
        /* <DEDUP_REMOVED lines=8> */
[----:B------:R-:W-:Y:S02]  /*5fdc0*/  STL.64 [R1+0x4d8], R18 ;  /* 0x0004d81201007387 */ /* 0x000fe40000100a00 */
[----:B------:R-:W0:Y:S04]  /*5fdd0*/  LDSM.16.M88.4 R16, [R27+0x25080] ;  /* 0x025080001b10783b */ /* 0x000e280000000200 */
[----:B0-----:R-:W-:Y:S01]  /*5fde0*/  STL.64 [R1+0x2760], R18 ;  /* 0x0027601201007387 */ /* 0x001fe20000100a00 */
[----:B------:R0:W-:Y:S03]  /*5fdf0*/  STL.64 [R1+0x2758], R16 ;  /* 0x0027581001007387 */ /* 0x0001e60000100a00 */
[----:B0-----:R-:W4:Y:S01]  /*5fe00*/  LDL.LU R16, [R1+0x3f0] ;  /* 0x0003f00001107983 */ /* 0x001f220000300800 */
[----:B------:R-:W4:Y:S02]  /*5fe10*/  LDL.LU R17, [R1+0x3f4] ;  /* 0x0003f40001117983 */ /* 0x000f240000300800 */
[----:B------:R-:W4:Y:S02]  /*5fe20*/  LDL.LU R18, [R1+0x3f8] ;  /* 0x0003f80001127983 */ /* 0x000f240000300800 */
[----:B------:R-:W4:Y:S01]  /*5fe30*/  LDL.LU R19, [R1+0x3fc] ;  /* 0x0003fc0001137983 */ /* 0x000f220000300800 */
[----:B---3--:R-:W-:-:S02]  /*5fe40*/  MOV R25, R22 ;  /* 0x0000001600197202 */ /* 0x008fc40000000f00 */
[----:B------:R-:W-:Y:S01]  /*5fe50*/  MOV R24, R23 ;  /* 0x0000001700187202 */ /* 0x000fe20000000f00 */
[C---:B----4-:R-:W-:Y:S01]  /*5fe60*/  HMMA.16816.F32.BF16 R16, R4.reuse, R22, R16 ;  /* 0x000000160410723c */ /* 0x050fe20000041810 */
[----:B------:R-:W0:Y:S11]  /*5fe70*/  LDSM.16.M88.4 R20, [R27+0x26080] ;  /* 0x026080001b14783b */ /* 0x000e360000000200 */
[----:B------:R-:W-:Y:S11]  /*5fe80*/  @!UPT UIADD3 URZ, URZ, URZ, URZ ;  /* 0x0000003f3f3ff290 */ /* 0x000ff6000fffe03f */
[----:B------:R-:W-:Y:S01]  /*5fe90*/  STL.64 [R1+0x4c0], R16 ;  /* 0x0004c01001007387 */ /* 0x000fe20000100a00 */
[----:B------:R-:W-:Y:S03]  /*5fea0*/  STL.64 [R1+0x4c8], R18 ;  /* 0x0004c81201007387 */ /* 0x000fe60000100a00 */
[----:B0-----:R0:W-:Y:S01]  /*5feb0*/  STL.64 [R1+0x26e0], R22 ;  /* 0x0026e01601007387 */ /* 0x0011e20000100a00 */
[----:B------:R-:W-:Y:S03]  /*5fec0*/  STL.64 [R1+0x26d8], R20 ;  /* 0x0026d81401007387 */ /* 0x000fe60000100a00 */
[----:B0-----:R-:W2:Y:S02]  /*5fed0*/  LDL.LU.64 R22, [R1+0x88] ;  /* 0x0000880001167983 */ /* 0x001ea40000300a00 */
[----:B--2---:R-:W-:Y:S02]  /*5fee0*/  HMMA.16816.F32.BF16 R12, R4, R22, R12 ;  /* 0x00000016040c723c */ /* 0x004fe4000004180c */
[----:B------:R-:W-:Y:S04]  /*5fef0*/  STL.64 [R1+0x27e0], R22 ;  /* 0x0027e01601007387 */ /* 0x000fe80000100a00 */
[----:B------:R-:W0:Y:S11]  /*5ff00*/  LDSM.16.M88.4 R4, [R27+0x27080] ;  /* 0x027080001b04783b */ /* 0x000e360000000200 */
[----:B------:R-:W-:Y:S06]  /*5ff10*/  @!UPT UIADD3 URZ, URZ, URZ, URZ ;  /* 0x0000003f3f3ff290 */ /* 0x000fec000fffe03f */
        /* <DEDUP_REMOVED lines=8> */
[----:B-1----:R-:W2:Y:S01]  /*5ffa0*/  LDL.LU R16, [R1+0x390] ;  /* 0x0003900001107983 */ /* 0x002ea20000300800 */
        /* <DEDUP_REMOVED lines=9> */
[----:B--2---:R-:W-:Y:S01]  /*60040*/  STL.64 [R1+0x27f0], R14 ;  /* 0x0027f00e01007387 */ /* 0x004fe20000100a00 */
[----:B----4-:R1:W-:Y:S03]  /*60050*/  STL.64 [R1+0x27e8], R12 ;  /* 0x0027e80c01007387 */ /* 0x0103e60000100a00 */
[----:B------:R-:W-:Y:S01]  /*60060*/  STL.64 [R1+0x27f8], R22 ;  /* 0x0027f81601007387 */ /* 0x000fe20000100a00 */
[----:B-1----:R-:W2:Y:S01]  /*60070*/  LDL.LU R12, [R1+0x400] ;  /* 0x00040000010c7983 */ /* 0x002ea20000300800 */
[----:B------:R-:W2:Y:S02]  /*60080*/  LDL.LU R13, [R1+0x404] ;  /* 0x00040400010d7983 */ /* 0x000ea40000300800 */
[----:B------:R-:W4:Y:S02]  /*60090*/  LDL.LU R14, [R1+0x408] ;  /* 0x00040800010e7983 */ /* 0x000f240000300800 */
[----:B------:R-:W4:Y:S01]  /*600a0*/  LDL.LU R15, [R1+0x40c] ;  /* 0x00040c00010f7983 */ /* 0x000f220000300800 */
[----:B------:R-:W2:Y:S01]  /*600b0*/  LDL.LU R24, [R1+0x440] ;  /* 0x0004400001187983 */ /* 0x000ea20000300800 */
[----:B------:R-:W2:Y:S02]  /*600c0*/  LDL.LU R25, [R1+0x444] ;  /* 0x0004440001197983 */ /* 0x000ea40000300800 */
[----:B------:R-:W2:Y:S02]  /*600d0*/  LDL.LU R26, [R1+0x448] ;  /* 0x00044800011a7983 */ /* 0x000ea40000300800 */
[----:B------:R-:W2:Y:S02]  /*600e0*/  LDL.LU R27, [R1+0x44c] ;  /* 0x00044c00011b7983 */ /* 0x000ea40000300800 */
[----:B--2---:R1:W-:Y:S01]  /*600f0*/  STL.64 [R1+0x2840], R26 ;  /* 0x0028401a01007387 */ /* 0x0043e20000100a00 */
[----:B------:R-:W-:Y:S03]  /*60100*/  STL.64 [R1+0x2838], R24 ;  /* 0x0028381801007387 */ /* 0x000fe60000100a00 */
[----:B-1----:R-:W2:Y:S01]  /*60110*/  LDL R26, [R1+0x48] ;  /* 0x00004800011a7983 */ /* 0x002ea20000100800 */
[----:B------:R-:W-:-:S02]  /*60120*/  MOV R27, R29 ;  /* 0x0000001d001b7202 */ /* 0x000fc40000000f00 */
[----:B------:R-:W3:Y:S03]  /*60130*/  LDL.LU R29, [R1+0x2878] ;  /* 0x00287800011d7983 */ /* 0x000ee60000300800 */
[----:B--2---:R-:W-:Y:S01]  /*60140*/  STL.64 [R1+0x2858], R26 ;  /* 0x0028581a01007387 */ /* 0x004fe20000100a00 */
[----:B----4-:R-:W-:Y:S02]  /*60150*/  STL.64 [R1+0x2808], R14 ;  /* 0x0028080e01007387 */ /* 0x010fe40000100a00 */
[----:B------:R1:W-:Y:S02]  /*60160*/  STL.64 [R1+0x2800], R12 ;  /* 0x0028000c01007387 */ /* 0x0003e40000100a00 */
[----:B-1----:R-:W2:Y:S01]  /*60170*/  LDL.LU R12, [R1+0x410] ;  /* 0x00041000010c7983 */ /* 0x002ea20000300800 */
[----:B------:R-:W2:Y:S02]  /*60180*/  LDL.LU R13, [R1+0x414] ;  /* 0x00041400010d7983 */ /* 0x000ea40000300800 */
[----:B------:R-:W4:Y:S02]  /*60190*/  LDL.LU R14, [R1+0x418] ;  /* 0x00041800010e7983 */ /* 0x000f240000300800 */
[----:B------:R-:W4:Y:S02]  /*601a0*/  LDL.LU R15, [R1+0x41c] ;  /* 0x00041c00010f7983 */ /* 0x000f240000300800 */
[----:B------:R-:W-:Y:S01]  /*601b0*/  IMAD.MOV.U32 R26, RZ, RZ, R2 ;  /* 0x000000ffff1a7224 */ /* 0x000fe200078e0002 */
[----:B------:R-:W-:Y:S01]  /*601c0*/  MOV R27, R0 ;  /* 0x00000000001b7202 */ /* 0x000fe20000000f00 */
[----:B------:R-:W3:Y:S01]  /*601d0*/  LDL.LU R2, [R1+0x2874] ;  /* 0x0028740001027983 */ /* 0x000ee20000300800 */
[----:B------:R-:W3:Y:S03]  /*601e0*/  LDL.LU R0, [R1+0x2870] ;  /* 0x0028700001007983 */ /* 0x000ee60000300800 */
[----:B----4-:R-:W-:Y:S01]  /*601f0*/  STL.64 [R1+0x2818], R14 ;  /* 0x0028180e01007387 */ /* 0x010fe20000100a00 */
[----:B--2---:R1:W-:Y:S03]  /*60200*/  STL.64 [R1+0x2810], R12 ;  /* 0x0028100c01007387 */ /* 0x0043e60000100a00 */
        /* <DEDUP_REMOVED lines=22> */
[----:B------:R-:W4:Y:S01]  /*60370*/  LDL.LU.64 R22, [R1+0x8] ;  /* 0x0000080001167983 */ /* 0x000f220000300a00 */
[----:B---3--:R1:W-:Y:S02]  /*60380*/  STL.64 [R1+0x27a0], R18 ;  /* 0x0027a01201007387 */ /* 0x0083e40000100a00 */
[----:B------:R-:W-:Y:S01]  /*60390*/  STL.64 [R1+0x2798], R16 ;  /* 0x0027981001007387 */ /* 0x000fe20000100a00 */
[----:B-1----:R-:W3:Y:S01]  /*603a0*/  LDL.64 R18, [R1+0x28] ;  /* 0x0000280001127983 */ /* 0x002ee20000100a00 */
[----:B0-----:R-:W-:Y:S02]  /*603b0*/  STL.64 [R1+0x2660], R6 ;  /* 0x0026600601007387 */ /* 0x001fe40000100a00 */
[----:B------:R0:W-:Y:S02]  /*603c0*/  STL.64 [R1+0x2658], R4 ;  /* 0x0026580401007387 */ /* 0x0001e40000100a00 */
[----:B0-----:R-:W3:Y:S01]  /*603d0*/  LDL.LU R4, [R1+0x240] ;  /* 0x0002400001047983 */ /* 0x001ee20000300800 */
[----:B------:R-:W3:Y:S02]  /*603e0*/  LDL.LU R5, [R1+0x244] ;  /* 0x0002440001057983 */ /* 0x000ee40000300800 */
[----:B------:R-:W3:Y:S02]  /*603f0*/  LDL.LU R6, [R1+0x248] ;  /* 0x0002480001067983 */ /* 0x000ee40000300800 */
[----:B------:R-:W3:Y:S01]  /*60400*/  LDL.LU R7, [R1+0x24c] ;  /* 0x00024c0001077983 */ /* 0x000ee20000300800 */
[C---:B--2---:R-:W-:Y:S01]  /*60410*/  HMMA.16816.F32.BF16 R24, R8.reuse, R26, R12 ;  /* 0x0000001a0818723c */ /* 0x044fe2000004180c */
[----:B---3--:R-:W-:Y:S01]  /*60420*/  STL.64 [R1+0x26f8], R6 ;  /* 0x0026f80601007387 */ /* 0x008fe20000100a00 */
[----:B------:R-:W-:Y:S02]  /*60430*/  STL.64 [R1+0x26f0], R4 ;  /* 0x0026f00401007387 */ /* 0x000fe40000100a00 */
[----:B------:R-:W2:Y:S02]  /*60440*/  LDL.LU.64 R14, [R1+0x2868] ;  /* 0x00286800010e7983 */ /* 0x000ea40000300a00 */
[----:B------:R-:W2:Y:S11]  /*60450*/  LDL.LU.64 R12, [R1+0x2860] ;  /* 0x00286000010c7983 */ /* 0x000eb60000300a00 */
[----:B------:R-:W-:Y:S06]  /*60460*/  @!UPT UIADD3 URZ, URZ, URZ, URZ ;  /* 0x0000003f3f3ff290 */ /* 0x000fec000fffe03f */
        /* <DEDUP_REMOVED lines=17> */
[----:B------:R0:W-:Y:S03]  /*60580*/  STL.64 [R1+0x27a8], R18 ;  /* 0x0027a81201007387 */ /* 0x0001e60000100a00 */
[----:B0-----:R-:W3:Y:S01]  /*60590*/  LDL.64 R18, [R1+0x48] ;  /* 0x0000480001127983 */ /* 0x001ee20000100a00 */
[----:B--2---:R-:W-:Y:S03]  /*605a0*/  HMMA.16816.F32.BF16 R12, R8, R26, R12 ;  /* 0x0000001a080c723c */ /* 0x004fe6000004180c */
[----:B---3--:R0:W-:Y:S04]  /*605b0*/  STL.64 [R1+0x27b8], R18 ;  /* 0x0027b81201007387 */ /* 0x0081e80000100a00 */
[----:B0-----:R-:W2:Y:S11]  /*605c0*/  LDL.64 R18, [R1+0x58] ;  /* 0x0000580001127983 */ /* 0x001eb60000100a00 */
[----:B------:R-:W-:Y:S05]  /*605d0*/  @!UPT UIADD3 URZ, URZ, URZ, URZ ;  /* 0x0000003f3f3ff290 */ /* 0x000fea000fffe03f */
[----:B------:R-:W-:Y:S02]  /*605e0*/  STL.64 [R1+0x430], R12 ;  /* 0x0004300c01007387 */ /* 0x000fe40000100a00 */
[----:B------:R0:W-:Y:S02]  /*605f0*/  STL.64 [R1+0x438], R14 ;  /* 0x0004380e01007387 */ /* 0x0001e40000100a00 */
[----:B0-----:R-:W3:Y:S01]  /*60600*/  LDL.LU.64 R14, [R1+0x2828] ;  /* 0x00282800010e7983 */ /* 0x001ee20000300a00 */
[----:B------:R-:W3:Y:S02]  /*60610*/  LDL.LU.64 R12, [R1+0x2820] ;  /* 0x00282000010c7983 */ /* 0x000ee40000300a00 */
[----:B------:R0:W-:Y:S02]  /*60620*/  STL.64 [R1+0x27b0], R26 ;  /* 0x0027b01a01007387 */ /* 0x0001e40000100a00 */
[----:B------:R-:W2:Y:S01]  /*60630*/  LDL.LU R24, [R1+0x3b0] ;  /* 0x0003b00001187983 */ /* 0x000ea20000300800 */
[----:B------:R-:W2:Y:S04]  /*60640*/  LDL.LU R25, [R1+0x3b4] ;  /* 0x0003b40001197983 */ /* 0x000ea80000300800 */
[----:B0-----:R-:W2:Y:S01]  /*60650*/  LDL.LU R26, [R1+0x3b8] ;  /* 0x0003b800011a7983 */ /* 0x001ea20000300800 */
[----:B------:R-:W2:Y:S01]  /*60660*/  LDL.LU R27, [R1+0x3bc] ;  /* 0x0003bc00011b7983 */ /* 0x000ea20000300800 */
[----:B------:R-:W-:Y:S01]  /*60670*/  MOV R6, R28 ;  /* 0x0000001c00067202 */ /* 0x000fe20000000f00 */
[----:B------:R-:W-:-:S07]  /*60680*/  IMAD.MOV.U32 R7, RZ, RZ, R3 ;  /* 0x000000ffff077224 */ /* 0x000fce00078e0003 */
        /* <DEDUP_REMOVED lines=11> */
[----:B------:R-:W3:Y:S01]  /*60740*/  LDL.LU.64 R12, [R1+0x2810] ;  /* 0x00281000010c7983 */ /* 0x000ee20000300a00 */
[----:B----4-:R-:W-:Y:S02]  /*60750*/  MOV R4, R22 ;  /* 0x0000001600047202 */ /* 0x010fe40000000f00 */
[----:B------:R-:W-:Y:S01]  /*60760*/  MOV R3, R23 ;  /* 0x0000001700037202 */ /* 0x000fe20000000f00 */
        /* <DEDUP_REMOVED lines=25> */
[----:B------:R-:W3:Y:S01]  /*60900*/  LDL.LU R23, [R1+0x3ac] ;  /* 0x0003ac0001177983 */ /* 0x000ee20000300800 */
[----:B-1----:R-:W-:Y:S01]  /*60910*/  IMAD.MOV.U32 R10, RZ, RZ, R4 ;  /* 0x000000ffff0a7224 */ /* 0x002fe200078e0004 */
[----:B------:R-:W-:Y:S02]  /*60920*/  MOV R11, R3 ;  /* 0x00000003000b7202 */ /* 0x000fe40000000f00 */
        /* <DEDUP_REMOVED lines=17> */
[----:B------:R-:W3:Y:S02]  /*60a40*/  LDL.LU.64 R18, [R1+0x27a8] ;  /* 0x0027a80001127983 */ /* 0x000ee40000300a00 */
[C---:B---3--:R-:W-:Y:S01]  /*60a50*/  HMMA.16816.F32.BF16 R20, R12.reuse, R18, R20 ;  /* 0x000000120c14723c */ /* 0x048fe20000041814 */
[----:B------:R-:W-:Y:S11]  /*60a60*/  MOV R9, R19 ;  /* 0x0000001300097202 */ /* 0x000ff60000000f00 */
[----:B------:R-:W-:Y:S11]  /*60a70*/  @!UPT UIADD3 URZ, URZ, URZ, URZ ;  /* 0x0000003f3f3ff290 */ /* 0x000ff6000fffe03f */
[----:B------:R0:W-:Y:S01]  /*60a80*/  STL.64 [R1+0x3a0], R20 ;  /* 0x0003a01401007387 */ /* 0x0001e20000100a00 */
[----:B------:R-:W-:Y:S02]  /*60a90*/  STL.64 [R1+0x3a8], R22 ;  /* 0x0003a81601007387 */ /* 0x000fe40000100a00 */
[----:B0-----:R-:W-:Y:S02]  /*60aa0*/  IMAD.MOV.U32 R20, RZ, RZ, R18 ;  /* 0x000000ffff147224 */ /* 0x001fe400078e0012 */
[----:B------:R-:W2:Y:S01]  /*60ab0*/  LDL.LU.64 R18, [R1+0x27a0] ;  /* 0x0027a00001127983 */ /* 0x000ea20000300a00 */
        /* <DEDUP_REMOVED lines=11> */
[----:B------:R0:W-:Y:S02]  /*60b70*/  STL.64 [R1+0x2728], R26 ;  /* 0x0027281a01007387 */ /* 0x0001e40000100a00 */
[----:B0-----:R-:W-:Y:S02]  /*60b80*/  MOV R26, R8 ;  /* 0x00000008001a7202 */ /* 0x001fe40000000f00 */
[----:B------:R-:W-:-:S05]  /*60b90*/  MOV R27, R5 ;  /* 0x00000005001b7202 */ /* 0x000fca0000000f00 */
[----:B------:R0:W-:Y:S02]  /*60ba0*/  STL.64 [R1+0x2740], R26 ;  /* 0x0027401a01007387 */ /* 0x0001e40000100a00 */
[----:B0-----:R-:W-:Y:S01]  /*60bb0*/  IMAD.MOV.U32 R26, RZ, RZ, R4 ;  /* 0x000000ffff1a7224 */ /* 0x001fe200078e0004 */
[----:B------:R-:W-:-:S05]  /*60bc0*/  MOV R27, R3 ;  /* 0x00000003001b7202 */ /* 0x000fca0000000f00 */
        /* <DEDUP_REMOVED lines=14> */
[----:B------:R-:W2:Y:S02]  /*60cb0*/  LDL.LU R22, [R1+0x378] ;  /* 0x0003780001167983 */ /* 0x000ea40000300800 */
[----:B------:R-:W2:Y:S01]  /*60cc0*/  LDL.LU R23, [R1+0x37c] ;  /* 0x00037c0001177983 */ /* 0x000ea20000300800 */
[----:B------:R-:W3:Y:S01]  /*60cd0*/  LDL.LU.64 R26, [R1+0x78] ;  /* 0x00007800011a7983 */ /* 0x000ee20000300a00 */
[----:B------:R-:W4:Y:S02]  /*60ce0*/  LDL.LU R16, [R1+0x2b0] ;  /* 0x0002b00001107983 */ /* 0x000f240000300800 */
[----:B------:R-:W4:Y:S02]  /*60cf0*/  LDL.LU R17, [R1+0x2b4] ;  /* 0x0002b40001117983 */ /* 0x000f240000300800 */
[----:B------:R-:W4:Y:S01]  /*60d00*/  LDL.LU R18, [R1+0x2b8] ;  /* 0x0002b80001127983 */ /* 0x000f220000300800 */
[----:B------:R-:W4:Y:S01]  /*60d10*/  LDL.LU R19, [R1+0x2bc] ;  /* 0x0002bc0001137983 */ /* 0x000f220000300800 */
        /* <DEDUP_REMOVED lines=26> */
[----:B0-----:R-:W3:Y:S01]  /*60ec0*/  LDL.LU.64 R22, [R1+0x2780] ;  /* 0x0027800001167983 */ /* 0x001ee20000300a00 */
[----:B------:R-:W3:Y:S02]  /*60ed0*/  LDL.LU.64 R20, [R1+0x2778] ;  /* 0x0027780001147983 */ /* 0x000ee40000300a00 */
[----:B------:R0:W-:Y:S02]  /*60ee0*/  STL.64 [R1+0x2700], R10 ;  /* 0x0027000a01007387 */ /* 0x0001e40000100a00 */
[----:B------:R-:W2:Y:S01]  /*60ef0*/  LDL.LU R8, [R1+0x260] ;  /* 0x0002600001087983 */ /* 0x000ea20000300800 */
[----:B------:R-:W2:Y:S04]  /*60f00*/  LDL.LU R9, [R1+0x264] ;  /* 0x0002640001097983 */ /* 0x000ea80000300800 */
[----:B0-----:R-:W2:Y:S01]  /*60f10*/  LDL.LU R10, [R1+0x268] ;  /* 0x00026800010a7983 */ /* 0x001ea20000300800 */
[----:B------:R-:W2:Y:S01]  /*60f20*/  LDL.LU R11, [R1+0x26c] ;  /* 0x00026c00010b7983 */ /* 0x000ea20000300800 */
[C---:B---3--:R-:W-:Y:S11]  /*60f30*/  HMMA.16816.F32.BF16 R20, R12.reuse, R26, R20 ;  /* 0x0000001a0c14723c */ /* 0x048ff60000041814 */
[----:B------:R-:W-:Y:S11]  /*60f40*/  @!UPT UIADD3 URZ, URZ, URZ, URZ ;  /* 0x0000003f3f3ff290 */ /* 0x000ff6000fffe03f */
[----:B------:R-:W-:Y:S01]  /*60f50*/  @!UPT UIADD3 URZ, URZ, URZ, URZ ;  /* 0x0000003f3f3ff290 */ /* 0x000fe2000fffe03f */
[----:B------:R-:W-:Y:S01]  /*60f60*/  STL.64 [R1+0x2c0], R20 ;  /* 0x0002c01401007387 */ /* 0x000fe20000100a00 */
[----:B------:R0:W-:Y:S03]  /*60f70*/  STL.64 [R1+0x2c8], R22 ;  /* 0x0002c81601007387 */ /* 0x0001e60000100a00 */
[----:B0-----:R-:W4:Y:S01]  /*60f80*/  LDL.LU.64 R22, [R1+0x2770] ;  /* 0x0027700001167983 */ /* 0x001f220000300a00 */
[----:B------:R-:W-:Y:S01]  /*60f90*/  MOV R20, R26 ;  /* 0x0000001a00147202 */ /* 0x000fe20000000f00 */
[----:B------:R-:W-:Y:S02]  /*60fa0*/  IMAD.MOV.U32 R3, RZ, RZ, R27 ;  /* 0x000000ffff037224 */ /* 0x000fe400078e001b */
[----:B------:R-:W2:Y:S01]  /*60fb0*/  LDL.LU.64 R26, [R1+0x2768] ;  /* 0x00276800011a7983 */ /* 0x000ea20000300a00 */
[----:B----4-:R-:W-:Y:S03]  /*60fc0*/  HMMA.16816.F32.BF16 R12, R12, R22, R16 ;  /* 0x000000160c0c723c */ /* 0x010fe60000041810 */
[----:B------:R-:W2:Y:S01]  /*60fd0*/  LDL.LU.64 R18, [R1+0x2760] ;  /* 0x0027600001127983 */ /* 0x000ea20000300a00 */
[----:B------:R-:W2:Y:S11]  /*60fe0*/  LDL.LU.64 R16, [R1+0x2758] ;  /* 0x0027580001107983 */ /* 0x000eb60000300a00 */
[----:B------:R-:W-:Y:S08]  /*60ff0*/  @!UPT UIADD3 URZ, URZ, URZ, URZ ;  /* 0x0000003f3f3ff290 */ /* 0x000ff0000fffe03f */
[----:B------:R-:W-:Y:S01]  /*61000*/  STL.64 [R1+0x1b0], R12 ;  /* 0x0001b00c01007387 */ /* 0x000fe20000100a00 */
[----:B------:R-:W-:Y:S01]  /*61010*/  STL.64 [R1+0x1b8], R14 ;  /* 0x0001b80e01007387 */ /* 0x000fe20000100a00 */
        /* <DEDUP_REMOVED lines=31> */
[----:B--2---:R-:W-:Y:S03]  /*61210*/  HMMA.16816.F32.BF16 R4, R16, R6, R8 ;  /* 0x000000061004723c */ /* 0x004fe60000041808 */
[----:B------:R-:W3:Y:S11]  /*61220*/  LDL.LU.64 R10, [R1+0x2700] ;  /* 0x00270000010a7983 */ /* 0x000ef60000300a00 */
[----:B------:R-:W-:Y:S09]  /*61230*/  @!UPT UIADD3 URZ, URZ, URZ, URZ ;  /* 0x0000003f3f3ff290 */ /* 0x000ff2000fffe03f */
[----:B------:R-:W-:Y:S01]  /*61240*/  STL.64 [R1+0x1c0], R4 ;  /* 0x0001c00401007387 */ /* 0x000fe20000100a00 */
[----:B------:R0:W-:Y:S03]  /*61250*/  STL.64 [R1+0x1c8], R6 ;  /* 0x0001c80601007387 */ /* 0x0001e60000100a00 */
[----:B0-----:R-:W2:Y:S01]  /*61260*/  LDL.LU.64 R6, [R1+0x26f8] ;  /* 0x0026f80001067983 */ /* 0x001ea20000300a00 */
[----:B------:R-:W2:Y:S02]  /*61270*/  LDL.LU.64 R4, [R1+0x26f0] ;  /* 0x0026f00001047983 */ /* 0x000ea40000300a00 */
[----:B------:R-:W-:Y:S01]  /*61280*/  IMAD.MOV.U32 R27, RZ, RZ, R0 ;  /* 0x000000ffff1b7224 */ /* 0x000fe200078e0000 */
[----:B------:R-:W-:Y:S02]  /*61290*/  MOV R14, R20 ;  /* 0x00000014000e7202 */ /* 0x000fe40000000f00 */
[----:B------:R-:W-:-:S04]  /*612a0*/  MOV R15, R3 ;  /* 0x00000003000f7202 */ /* 0x000fc80000000f00 */
[C---:B---3--:R-:W-:Y:S01]  /*612b0*/  HMMA.16816.F32.BF16 R24, R16.reuse, R10, R24 ;  /* 0x0000000a1018723c */ /* 0x048fe20000041818 */
[----:B------:R-:W-:Y:S07]  /*612c0*/  STL.64 [R1+0x2680], R10 ;  /* 0x0026800a01007387 */ /* 0x000fee0000100a00 */
[----:B--2---:R-:W-:Y:S11]  /*612d0*/  HMMA.16816.F32.BF16 R4, R16, R14, R4 ;  /* 0x0000000e1004723c */ /* 0x004ff60000041804 */
[----:B------:R-:W-:Y:S04]  /*612e0*/  @!UPT UIADD3 URZ, URZ, URZ, URZ ;  /* 0x0000003f3f3ff290 */ /* 0x000fe8000fffe03f */
[----:B------:R-:W-:Y:S01]  /*612f0*/  STL.64 [R1+0x260], R24 ;  /* 0x0002601801007387 */ /* 0x000fe20000100a00 */
[----:B------:R0:W-:Y:S07]  /*61300*/  STL.64 [R1+0x268], R26 ;  /* 0x0002681a01007387 */ /* 0x0001ee0000100a00 */
[----:B------:R-:W-:Y:S01]  /*61310*/  STL.64 [R1+0x4b0], R4 ;  /* 0x0004b00401007387 */ /* 0x000fe20000100a00 */
[----:B------:R-:W-:Y:S02]  /*61320*/  STL [R1+0x4b8], R6 ;  /* 0x0004b80601007387 */ /* 0x000fe40000100800 */
[----:B0-----:R-:W2:Y:S02]  /*61330*/  LDL.LU.64 R26, [R1+0x28] ;  /* 0x00002800011a7983 */ /* 0x001ea40000300a00 */
[----:B--2---:R0:W-:Y:S01]  /*61340*/  STL.64 [R1+0x26b0], R26 ;  /* 0x0026b01a01007387 */ /* 0x0041e20000100a00 */
[----:B------:R-:W2:Y:S02]  /*61350*/  LDL.LU R8, [R1+0x140] ;  /* 0x0001400001087983 */ /* 0x000ea40000300800 */
[----:B------:R-:W2:Y:S02]  /*61360*/  LDL.LU R9, [R1+0x144] ;  /* 0x0001440001097983 */ /* 0x000ea40000300800 */
[----:B------:R-:W3:Y:S01]  /*61370*/  LDL.LU R10, [R1+0x148] ;  /* 0x00014800010a7983 */ /* 0x000ee20000300800 */
[----:B------:R-:W3:Y:S04]  /*61380*/  LDL.LU R11, [R1+0x14c] ;  /* 0x00014c00010b7983 */ /* 0x000ee80000300800 */
[----:B0-----:R-:W4:Y:S01]  /*61390*/  LDL.LU.64 R26, [R1+0x58] ;  /* 0x00005800011a7983 */ /* 0x001f220000300a00 */
[----:B------:R-:W-:-:S03]  /*613a0*/  MOV R0, R7 ;  /* 0x0000000700007202 */ /* 0x000fc60000000f00 */
[----:B----4-:R0:W-:Y:S01]  /*613b0*/  STL.64 [R1+0x26e8], R26 ;  /* 0x0026e81a01007387 */ /* 0x0101e20000100a00 */
[----:B------:R-:W4:Y:S02]  /*613c0*/  LDL.LU R4, [R1+0x170] ;  /* 0x0001700001047983 */ /* 0x000f240000300800 */
[----:B------:R-:W4:Y:S02]  /*613d0*/  LDL.LU R5, [R1+0x174] ;  /* 0x0001740001057983 */ /* 0x000f240000300800 */
[----:B------:R-:W2:Y:S01]  /*613e0*/  LDL.LU R6, [R1+0x178] ;  /* 0x0001780001067983 */ /* 0x000ea20000300800 */
[----:B------:R-:W2:Y:S01]  /*613f0*/  LDL.LU R7, [R1+0x17c] ;  /* 0x00017c0001077983 */ /* 0x000ea20000300800 */
[----:B------:R-:W3:Y:S02]  /*61400*/  LDL.LU R24, [R1+0x190] ;  /* 0x0001900001187983 */ /* 0x000ee40000300800 */
[----:B------:R-:W3:Y:S01]  /*61410*/  LDL.LU R25, [R1+0x194] ;  /* 0x0001940001197983 */ /* 0x000ee20000300800 */
[----:B0-----:R-:W3:Y:S01]  /*61420*/  LDL.LU R26, [R1+0x198] ;  /* 0x00019800011a7983 */ /* 0x001ee20000300800 */
[----:B------:R-:W3:Y:S03]  /*61430*/  LDL.LU R27, [R1+0x19c] ;  /* 0x00019c00011b7983 */ /* 0x000ee60000300800 */
[----:B--2---:R-:W-:Y:S01]  /*61440*/  STL.64 [R1+0x26d0], R6 ;  /* 0x0026d00601007387 */ /* 0x004fe20000100a00 */
[----:B----4-:R0:W-:Y:S03]  /*61450*/  STL.64 [R1+0x26c8], R4 ;  /* 0x0026c80401007387 */ /* 0x0101e60000100a00 */
        /* <DEDUP_REMOVED lines=16> */
[----:B------:R-:W-:Y:S01]  /*61560*/  HMMA.16816.F32.BF16 R16, R16, R22, R24 ;  /* 0x000000161010723c */ /* 0x000fe20000041818 */
[----:B----4-:R0:W-:Y:S01]  /*61570*/  STL.64 [R1+0x26c0], R10 ;  /* 0x0026c00a01007387 */ /* 0x0101e20000100a00 */
[----:B---3--:R-:W-:Y:S03]  /*61580*/  STL.64 [R1+0x26b8], R8 ;  /* 0x0026b80801007387 */ /* 0x008fe60000100a00 */
[----:B0-----:R-:W3:Y:S01]  /*61590*/  LDL.LU.64 R10, [R1+0x48] ;  /* 0x00004800010a7983 */ /* 0x001ee20000300a00 */
[----:B------:R0:W-:Y:S02]  /*615a0*/  STL.64 [R1+0x2668], R14 ;  /* 0x0026680e01007387 */ /* 0x0001e40000100a00 */
[----:B------:R-:W4:Y:S02]  /*615b0*/  LDL.LU R12, [R1+0x130] ;  /* 0x00013000010c7983 */ /* 0x000f240000300800 */
[----:B------:R-:W4:Y:S01]  /*615c0*/  LDL.LU R13, [R1+0x134] ;  /* 0x00013400010d7983 */ /* 0x000f220000300800 */
[----:B0-----:R-:W2:Y:S01]  /*615d0*/  LDL.LU R14, [R1+0x138] ;  /* 0x00013800010e7983 */ /* 0x001ea20000300800 */
[----:B------:R-:W-:Y:S01]  /*615e0*/  MOV R15, R2 ;  /* 0x00000002000f7202 */ /* 0x000fe20000000f00 */
[----:B------:R-:W-:-:S04]  /*615f0*/  IMAD.MOV.U32 R2, RZ, RZ, R22 ;  /* 0x000000ffff027224 */ /* 0x000fc800078e0016 */
[----:B--2---:R0:W-:Y:S01]  /*61600*/  STL.64 [R1+0x2678], R14 ;  /* 0x0026780e01007387 */ /* 0x0041e20000100a00 */
[----:B----4-:R-:W-:Y:S03]  /*61610*/  STL.64 [R1+0x2670], R12 ;  /* 0x0026700c01007387 */ /* 0x010fe60000100a00 */
[----:B0-----:R-:W2:Y:S01]  /*61620*/  LDL.LU.64 R14, [R1+0x38] ;  /* 0x00003800010e7983 */ /* 0x001ea20000300a00 */
[----:B------:R0:W-:Y:S02]  /*61630*/  STL [R1+0x2478], R0 ;  /* 0x0024780001007387 */ /* 0x0001e40000100800 */
[----:B------:R-:W4:Y:S02]  /*61640*/  LDL.LU.64 R26, [R1+0x26e8] ;  /* 0x0026e800011a7983 */ /* 0x000f240000300a00 */
[----:B------:R-:W-:Y:S01]  /*61650*/  STL.64 [R1+0x190], R16 ;  /* 0x0001901001007387 */ /* 0x000fe20000100a00 */
[----:B------:R-:W-:Y:S01]  /*61660*/  STL.64 [R1+0x198], R18 ;  /* 0x0001981201007387 */ /* 0x000fe20000100a00 */
[----:B0-----:R-:W-:-:S03]  /*61670*/  MOV R0, R23 ;  /* 0x0000001700007202 */ /* 0x001fc60000000f00 */
[----:B------:R-:W4:Y:S01]  /*61680*/  LDL.LU.64 R22, [R1+0x26e0] ;  /* 0x0026e00001167983 */ /* 0x000f220000300a00 */
[----:B------:R-:W4:Y:S02]  /*61690*/  LDL.LU.64 R20, [R1+0x26d8] ;  /* 0x0026d80001147983 */ /* 0x000f240000300a00 */
[----:B----4-:R-:W-:Y:S11]  /*616a0*/  HMMA.16816.F32.BF16 R4, R20, R26, R4 ;  /* 0x0000001a1404723c */ /* 0x010ff60000041804 */
[----:B------:R-:W-:Y:S11]  /*616b0*/  @!UPT UIADD3 URZ, URZ, URZ, URZ ;  /* 0x0000003f3f3ff290 */ /* 0x000ff6000fffe03f */
[----:B------:R-:W-:Y:S01]  /*616c0*/  @!UPT UIADD3 URZ, URZ, URZ, URZ ;  /* 0x0000003f3f3ff290 */ /* 0x000fe2000fffe03f */
[----:B------:R-:W-:Y:S01]  /*616d0*/  STL.64 [R1+0x540], R4 ;  /* 0x0005400401007387 */ /* 0x000fe20000100a00 */
[----:B------:R0:W-:Y:S03]  /*616e0*/  STL.64 [R1+0x548], R6 ;  /* 0x0005480601007387 */ /* 0x0001e60000100a00 */
[----:B0-----:R-:W3:Y:S01]  /*616f0*/  LDL.LU.64 R6, [R1+0x26d0] ;  /* 0x0026d00001067983 */ /* 0x001ee20000300a00 */
[----:B------:R-:W3:Y:S02]  /*61700*/  LDL.LU.64 R4, [R1+0x26c8] ;  /* 0x0026c80001047983 */ /* 0x000ee40000300a00 */
[----:B------:R-:W-:Y:S01]  /*61710*/  IMAD.MOV.U32 R19, RZ, RZ, R0 ;  /* 0x000000ffff137224 */ /* 0x000fe200078e0000 */
[----:B------:R-:W-:Y:S02]  /*61720*/  MOV R3, R26 ;  /* 0x0000001a00037202 */ /* 0x000fe40000000f00 */
[----:B------:R-:W-:-:S02]  /*61730*/  MOV R0, R27 ;  /* 0x0000001b00007202 */ /* 0x000fc40000000f00 */
[----:B------:R-:W-:Y:S01]  /*61740*/  MOV R18, R2 ;  /* 0x0000000200127202 */ /* 0x000fe20000000f00 */
[C---:B---3--:R-:W-:Y:S07]  /*61750*/  HMMA.16816.F32.BF16 R24, R20.reuse, R10, R4 ;  /* 0x0000000a1418723c */ /* 0x048fee0000041804 */
[----:B------:R-:W-:Y:S01]  /*61760*/  IMAD.MOV.U32 R5, RZ, RZ, R10 ;  /* 0x000000ffff057224 */ /* 0x000fe200078e000a */
[----:B------:R-:W-:Y:S02]  /*61770*/  MOV R4, R11 ;  /* 0x0000000b00047202 */ /* 0x000fe40000000f00 */
[----:B------:R-:W3:Y:S01]  /*61780*/  LDL.LU.64 R10, [R1+0x26c0] ;  /* 0x0026c000010a7983 */ /* 0x000ee20000300a00 */
[----:B------:R-:W3:Y:S11]  /*61790*/  LDL.LU.64 R8, [R1+0x26b8] ;  /* 0x0026b80001087983 */ /* 0x000ef60000300a00 */
[----:B------:R-:W-:Y:S01]  /*617a0*/  @!UPT UIADD3 URZ, URZ, URZ, URZ ;  /* 0x0000003f3f3ff290 */ /* 0x000fe2000fffe03f */
[----:B------:R-:W-:Y:S01]  /*617b0*/  STL.64 [R1+0x530], R24 ;  /* 0x0005301801007387 */ /* 0x000fe20000100a00 */
[----:B------:R0:W-:Y:S01]  /*617c0*/  STL [R1+0x538], R26 ;  /* 0x0005381a01007387 */ /* 0x0001e20000100800 */
[----:B------:R-:W-:Y:S02]  /*617d0*/  MOV R2, R27 ;  /* 0x0000001b00027202 */ /* 0x000fe40000000f00 */
[----:B0-----:R-:W3:Y:S03]  /*617e0*/  LDL.LU.64 R26, [R1+0x26b0] ;  /* 0x0026b000011a7983 */ /* 0x001ee60000300a00 */
[----:B------:R-:W-:Y:S01]  /*617f0*/  STL [R1+0x22f0], R2 ;  /* 0x0022f00201007387 */ /* 0x000fe20000100800 */
[C---:B---3--:R-:W-:Y:S01]  /*61800*/  HMMA.16816.F32.BF16 R8, R20.reuse, R26, R8 ;  /* 0x0000001a1408723c */ /* 0x048fe20000041808 */
[----:B------:R-:W-:Y:S01]  /*61810*/  IMAD.MOV.U32 R7, RZ, RZ, R26 ;  /* 0x000000ffff077224 */ /* 0x000fe200078e001a */
[----:B------:R-:W-:Y:S11]  /*61820*/  MOV R6, R27 ;  /* 0x0000001b00067202 */ /* 0x000ff60000000f00 */
[----:B------:R-:W-:Y:S10]  /*61830*/  @!UPT UIADD3 URZ, URZ, URZ, URZ ;  /* 0x0000003f3f3ff290 */ /* 0x000ff4000fffe03f */
        /* <DEDUP_REMOVED lines=9> */
[----:B------:R0:W-:Y:S01]  /*618d0*/  STL [R1+0x188], R10 ;  /* 0x0001880a01007387 */ /* 0x0001e20000100800 */
[----:B------:R-:W-:Y:S02]  /*618e0*/  MOV R2, R11 ;  /* 0x0000000b00027202 */ /* 0x000fe40000000f00 */
[----:B0-----:R-:W2:Y:S01]  /*618f0*/  LDL.LU.64 R10, [R1+0x2690] ;  /* 0x00269000010a7983 */ /* 0x001ea20000300a00 */
        /* <DEDUP_REMOVED lines=10> */
[----:B------:R0:W-:Y:S01]  /*619a0*/  STL.64 [R1+0x170], R8 ;  /* 0x0001700801007387 */ /* 0x0001e20000100a00 */
[----:B------:R1:W-:Y:S02]  /*619b0*/  STL.64 [R1+0x178], R10 ;  /* 0x0001780a01007387 */ /* 0x0003e40000100a00 */
[----:B0-----:R-:W-:Y:S01]  /*619c0*/  IMAD.MOV.U32 R9, RZ, RZ, R14 ;  /* 0x000000ffff097224 */ /* 0x001fe200078e000e */
[----:B-1----:R-:W2:Y:S01]  /*619d0*/  LDL.LU.64 R10, [R1+0x2680] ;  /* 0x00268000010a7983 */ /* 0x002ea20000300a00 */
[----:B------:R-:W-:Y:S02]  /*619e0*/  MOV R8, R15 ;  /* 0x0000000f00087202 */ /* 0x000fe40000000f00 */
[----:B------:R-:W2:Y:S02]  /*619f0*/  LDL.LU.64 R14, [R1+0x2678] ;  /* 0x00267800010e7983 */ /* 0x000ea40000300a00 */
[----:B------:R-:W2:Y:S02]  /*61a00*/  LDL.LU.64 R12, [R1+0x2670] ;  /* 0x00267000010c7983 */ /* 0x000ea40000300a00 */
[----:B--2---:R-:W-:Y:S11]  /*61a10*/  HMMA.16816.F32.BF16 R12, R20, R10, R12 ;  /* 0x0000000a140c723c */ /* 0x004ff6000004180c */
[----:B------:R-:W-:Y:S11]  /*61a20*/  @!UPT UIADD3 URZ, URZ, URZ, URZ ;  /* 0x0000003f3f3ff290 */ /* 0x000ff6000fffe03f */
[----:B------:R-:W-:Y:S01]  /*61a30*/  @!UPT UIADD3 URZ, URZ, URZ, URZ ;  /* 0x0000003f3f3ff290 */ /* 0x000fe2000fffe03f */
[----:B------:R-:W-:Y:S01]  /*61a40*/  STL.64 [R1+0x160], R12 ;  /* 0x0001600c01007387 */ /* 0x000fe20000100a00 */
[----:B------:R0:W-:Y:S01]  /*61a50*/  STL [R1+0x168], R14 ;  /* 0x0001680e01007387 */ /* 0x0001e20000100800 */
[----:B------:R-:W-:Y:S02]  /*61a60*/  MOV R2, R15 ;  /* 0x0000000f00027202 */ /* 0x000fe40000000f00 */
[----:B0-----:R-:W3:Y:S01]  /*61a70*/  LDL.LU.64 R14, [R1+0x2668] ;  /* 0x00266800010e7983 */ /* 0x001ee20000300a00 */
[----:B------:R0:W-:Y:S02]  /*61a80*/  STL.64 [R1+0x25f0], R10 ;  /* 0x0025f00a01007387 */ /* 0x0001e40000100a00 */
[----:B0-----:R-:W-:Y:S01]  /*61a90*/  IMAD.MOV.U32 R10, RZ, RZ, R9 ;  /* 0x000000ffff0a7224 */ /* 0x001fe200078e0009 */
[----:B------:R-:W-:-:S05]  /*61aa0*/  MOV R11, R8 ;  /* 0x00000008000b7202 */ /* 0x000fca0000000f00 */
[----:B------:R-:W-:Y:S01]  /*61ab0*/  STL.64 [R1+0x2608], R10 ;  /* 0x0026080a01007387 */ /* 0x000fe20000100a00 */
[----:B------:R0:W-:Y:S03]  /*61ac0*/  STL [R1+0x22fc], R2 ;  /* 0x0022fc0201007387 */ /* 0x0001e60000100800 */
[----:B0-----:R-:W2:Y:S01]  /*61ad0*/  LDL R2, [R1+0x155c] ;  /* 0x00155c0001027983 */ /* 0x001ea20000100800 */
[----:B---3--:R-:W-:Y:S07]  /*61ae0*/  HMMA.16816.F32.BF16 R8, R20, R14, R24 ;  /* 0x0000000e1408723c */ /* 0x008fee0000041818 */
[----:B------:R-:W-:Y:S01]  /*61af0*/  MOV R26, R7 ;  /* 0x00000007001a7202 */ /* 0x000fe20000000f00 */
[----:B------:R-:W-:Y:S11]  /*61b00*/  IMAD.MOV.U32 R27, RZ, RZ, R6 ;  /* 0x000000ffff1b7224 */ /* 0x000ff600078e0006 */
[----:B------:R-:W-:Y:S04]  /*61b10*/  @!UPT UIADD3 URZ, URZ, URZ, URZ ;  /* 0x0000003f3f3ff290 */ /* 0x000fe8000fffe03f */
[----:B------:R0:W-:Y:S01]  /*61b20*/  STL.64 [R1+0x150], R8 ;  /* 0x0001500801007387 */ /* 0x0001e20000100a00 */
[----:B------:R1:W-:Y:S02]  /*61b30*/  STL.64 [R1+0x158], R10 ;  /* 0x0001580a01007387 */ /* 0x0003e40000100a00 */
[----:B------:R3:W-:Y:S01]  /*61b40*/  STL.64 [R1+0x2628], R26 ;  /* 0x0026281a01007387 */ /* 0x0007e20000100a00 */
[----:B0-----:R-:W4:Y:S01]  /*61b50*/  LDL.LU R8, [R1+0x60] ;  /* 0x0000600001087983 */ /* 0x001f220000300800 */
[----:B------:R-:W4:Y:S02]  /*61b60*/  LDL.LU R9, [R1+0x64] ;  /* 0x0000640001097983 */ /* 0x000f240000300800 */
[----:B-1----:R-:W2:Y:S02]  /*61b70*/  LDL.LU R10, [R1+0x68] ;  /* 0x00006800010a7983 */ /* 0x002ea40000300800 */
[----:B------:R-:W2:Y:S01]  /*61b80*/  LDL.LU R11, [R1+0x6c] ;  /* 0x00006c00010b7983 */ /* 0x000ea20000300800 */
[----:B---3--:R-:W-:-:S02]  /*61b90*/  MOV R26, R5 ;  /* 0x00000005001a7202 */ /* 0x008fc40000000f00 */
[----:B------:R-:W-:Y:S02]  /*61ba0*/  MOV R27, R4 ;  /* 0x00000004001b7202 */ /* 0x000fe40000000f00 */
[----:B------:R-:W3:Y:S01]  /*61bb0*/  LDL.LU R4, [R1+0xc0] ;  /* 0x0000c00001047983 */ /* 0x000ee20000300800 */
[----:B------:R-:W3:Y:S02]  /*61bc0*/  LDL.LU R5, [R1+0xc4] ;  /* 0x0000c40001057983 */ /* 0x000ee40000300800 */
[----:B------:R-:W3:Y:S02]  /*61bd0*/  LDL.LU R6, [R1+0xc8] ;  /* 0x0000c80001067983 */ /* 0x000ee40000300800 */
[----:B------:R-:W3:Y:S01]  /*61be0*/  LDL.LU R7, [R1+0xcc] ;  /* 0x0000cc0001077983 */ /* 0x000ee20000300800 */
[----:B------:R-:W-:Y:S04]  /*61bf0*/  STL.64 [R1+0x2640], R26 ;  /* 0x0026401a01007387 */ /* 0x000fe80000100a00 */
        /* <DEDUP_REMOVED lines=18> */
[----:B------:R0:W-:Y:S01]  /*61d20*/  STL.64 [R1+0x25e8], R14 ;  /* 0x0025e80e01007387 */ /* 0x0001e20000100a00 */
[----:B------:R-:W4:Y:S02]  /*61d30*/  LDL.LU R12, [R1+0x350] ;  /* 0x00035000010c7983 */ /* 0x000f240000300800 */
[----:B------:R-:W4:Y:S01]  /*61d40*/  LDL.LU R13, [R1+0x354] ;  /* 0x00035400010d7983 */ /* 0x000f220000300800 */
[----:B0-----:R-:W2:Y:S01]  /*61d50*/  LDL.LU R14, [R1+0x358] ;  /* 0x00035800010e7983 */ /* 0x001ea20000300800 */
[----:B------:R-:W2:Y:S01]  /*61d60*/  LDL.LU R15, [R1+0x35c] ;  /* 0x00035c00010f7983 */ /* 0x000ea20000300800 */
[----:B---3--:R-:W-:Y:S02]  /*61d70*/  HMMA.16816.F32.BF16 R20, R20, R18, R4 ;  /* 0x000000121414723c */ /* 0x008fe40000041804 */
[----:B--2---:R-:W-:Y:S01]  /*61d80*/  STL.64 [R1+0x2600], R14 ;  /* 0x0026000e01007387 */ /* 0x004fe20000100a00 */
[----:B----4-:R0:W-:Y:S03]  /*61d90*/  STL.64 [R1+0x25f8], R12 ;  /* 0x0025f80c01007387 */ /* 0x0101e60000100a00 */
[----:B0-----:R-:W2:Y:S01]  /*61da0*/  LDL.LU R12, [R1+0x230] ;  /* 0x00023000010c7983 */ /* 0x001ea20000300800 */
[----:B------:R-:W2:Y:S02]  /*61db0*/  LDL.LU R13, [R1+0x234] ;  /* 0x00023400010d7983 */ /* 0x000ea40000300800 */
[----:B------:R-:W2:Y:S02]  /*61dc0*/  LDL.LU R14, [R1+0x238] ;  /* 0x00023800010e7983 */ /* 0x000ea40000300800 */
[----:B------:R-:W2:Y:S01]  /*61dd0*/  LDL.LU R15, [R1+0x23c] ;  /* 0x00023c00010f7983 */ /* 0x000ea20000300800 */
[----:B------:R-:W3:Y:S01]  /*61de0*/  LDL.LU.64 R6, [R1+0x2660] ;  /* 0x0026600001067983 */ /* 0x000ee20000300a00 */
[----:B------:R-:W3:Y:S02]  /*61df0*/  LDL.LU.64 R4, [R1+0x2658] ;  /* 0x0026580001047983 */ /* 0x000ee40000300a00 */
[----:B------:R0:W-:Y:S02]  /*61e00*/  STL.64 [R1+0x25e0], R18 ;  /* 0x0025e01201007387 */ /* 0x0001e40000100a00 */
[----:B------:R-:W4:Y:S06]  /*61e10*/  LDL.LU R16, [R1+0x470] ;  /* 0x0004700001107983 */ /* 0x000f2c0000300800 */
[----:B------:R1:W-:Y:S01]  /*61e20*/  STL.64 [R1+0x4a0], R20 ;  /* 0x0004a01401007387 */ /* 0x0003e20000100a00 */
[----:B------:R1:W-:Y:S02]  /*61e30*/  STL.64 [R1+0x4a8], R22 ;  /* 0x0004a81601007387 */ /* 0x0003e40000100a00 */
[----:B------:R-:W4:Y:S01]  /*61e40*/  LDL.LU R17, [R1+0x474] ;  /* 0x0004740001117983 */ /* 0x000f220000300800 */
[----:B0-----:R-:W4:Y:S01]  /*61e50*/  LDL.LU R18, [R1+0x478] ;  /* 0x0004780001127983 */ /* 0x001f220000300800 */
[----:B------:R-:W4:Y:S02]  /*61e60*/  LDL.LU R19, [R1+0x47c] ;  /* 0x00047c0001137983 */ /* 0x000f240000300800 */
[----:B-1----:R-:W2:Y:S02]  /*61e70*/  LDL.LU R20, [R1+0x330] ;  /* 0x0003300001147983 */ /* 0x002ea40000300800 */
[----:B------:R-:W2:Y:S01]  /*61e80*/  LDL.LU R21, [R1+0x334] ;  /* 0x0003340001157983 */ /* 0x000ea20000300800 */
[----:B------:R-:W2:Y:S01]  /*61e90*/  LDL.LU R22, [R1+0x338] ;  /* 0x0003380001167983 */ /* 0x000ea20000300800 */
[----:B------:R-:W2:Y:S02]  /*61ea0*/  LDL.LU R23, [R1+0x33c] ;  /* 0x00033c0001177983 */ /* 0x000ea40000300800 */
[----:B------:R-:W-:Y:S01]  /*61eb0*/  IMAD.MOV.U32 R26, RZ, RZ, R3 ;  /* 0x000000ffff1a7224 */ /* 0x000fe200078e0003 */
[----:B------:R-:W-:-:S07]  /*61ec0*/  MOV R27, R0 ;  /* 0x00000000001b7202 */ /* 0x000fce0000000f00 */
[C---:B---3--:R-:W-:Y:S01]  /*61ed0*/  HMMA.16816.F32.BF16 R24, R4.reuse, R26, R8 ;  /* 0x0000001a0418723c */ /* 0x048fe20000041808 */
[----:B--2---:R-:W-:Y:S01]  /*61ee0*/  STL.64 [R1+0x25d8], R22 ;  /* 0x0025d81601007387 */ /* 0x004fe20000100a00 */
[----:B------:R0:W-:Y:S03]  /*61ef0*/  STL.64 [R1+0x25d0], R20 ;  /* 0x0025d01401007387 */ /* 0x0001e60000100a00 */
[----:B0-----:R-:W2:Y:S01]  /*61f00*/  LDL.LU R20, [R1+0x340] ;  /* 0x0003400001147983 */ /* 0x001ea20000300800 */
[----:B------:R-:W2:Y:S02]  /*61f10*/  LDL.LU R21, [R1+0x344] ;  /* 0x0003440001157983 */ /* 0x000ea40000300800 */
[----:B------:R-:W2:Y:S02]  /*61f20*/  LDL.LU R22, [R1+0x348] ;  /* 0x0003480001167983 */ /* 0x000ea40000300800 */
[----:B------:R-:W3:Y:S01]  /*61f30*/  LDL.LU.64 R10, [R1+0x2650] ;  /* 0x00265000010a7983 */ /* 0x000ee20000300a00 */
[----:B------:R-:W3:Y:S11]  /*61f40*/  LDL.LU.64 R8, [R1+0x2648] ;  /* 0x0026480001087983 */ /* 0x000ef60000300a00 */
[----:B------:R-:W-:Y:S01]  /*61f50*/  @!UPT UIADD3 URZ, URZ, URZ, URZ ;  /* 0x0000003f3f3ff290 */ /* 0x000fe2000fffe03f */
[----:B------:R-:W-:Y:S02]  /*61f60*/  STL.64 [R1+0x490], R24 ;  /* 0x0004901801007387 */ /* 0x000fe40000100a00 */
[----:B------:R0:W-:Y:S02]  /*61f70*/  STL.64 [R1+0x498], R26 ;  /* 0x0004981a01007387 */ /* 0x0001e40000100a00 */
[----:B0-----:R-:W3:Y:S02]  /*61f80*/  LDL.LU.64 R26, [R1+0x2640] ;  /* 0x00264000011a7983 */ /* 0x001ee40000300a00 */
[C---:B---3--:R-:W-:Y:S02]  /*61f90*/  HMMA.16816.F32.BF16 R24, R4.reuse, R26, R8 ;  /* 0x0000001a0418723c */ /* 0x048fe40000041808 */
[----:B------:R-:W3:Y:S01]  /*61fa0*/  LDL.LU.64 R10, [R1+0x2638] ;  /* 0x00263800010a7983 */ /* 0x000ee20000300a00 */
[----:B------:R-:W3:Y:S11]  /*61fb0*/  LDL.LU.64 R8, [R1+0x2630] ;  /* 0x0026300001087983 */ /* 0x000ef60000300a00 */
[----:B------:R-:W-:Y:S09]  /*61fc0*/  @!UPT UIADD3 URZ, URZ, URZ, URZ ;  /* 0x0000003f3f3ff290 */ /* 0x000ff2000fffe03f */
[----:B------:R-:W-:Y:S01]  /*61fd0*/  STL.64 [R1+0x480], R24 ;  /* 0x0004801801007387 */ /* 0x000fe20000100a00 */
[----:B------:R0:W-:Y:S03]  /*61fe0*/  STL.64 [R1+0x488], R26 ;  /* 0x0004881a01007387 */ /* 0x0001e60000100a00 */
[----:B0-----:R-:W3:Y:S02]  /*61ff0*/  LDL.LU.64 R26, [R1+0x2628] ;  /* 0x00262800011a7983 */ /* 0x001ee40000300a00 */
[C---:B---3--:R-:W-:Y:S02]  /*62000*/  HMMA.16816.F32.BF16 R24, R4.reuse, R26, R8 ;  /* 0x0000001a0418723c */ /* 0x048fe40000041808 */
[----:B------:R-:W3:Y:S01]  /*62010*/  LDL.LU.64 R10, [R1+0x2620] ;  /* 0x00262000010a7983 */ /* 0x000ee20000300a00 */
[----:B------:R-:W3:Y:S11]  /*62020*/  LDL.LU.64 R8, [R1+0x2618] ;  /* 0x0026180001087983 */ /* 0x000ef60000300a00 */
[----:B------:R-:W-:Y:S09]  /*62030*/  @!UPT UIADD3 URZ, URZ, URZ, URZ ;  /* 0x0000003f3f3ff290 */ /* 0x000ff2000fffe03f */
[----:B------:R-:W-:Y:S01]  /*62040*/  STL.64 [R1+0xc0], R24 ;  /* 0x0000c01801007387 */ /* 0x000fe20000100a00 */
[----:B------:R0:W-:Y:S03]  /*62050*/  STL.64 [R1+0xc8], R26 ;  /* 0x0000c81a01007387 */ /* 0x0001e60000100a00 */
[----:B0-----:R-:W3:Y:S01]  /*62060*/  LDL.LU.64 R26, [R1+0x2610] ;  /* 0x00261000011a7983 */ /* 0x001ee20000300a00 */
[----:B------:R-:W-:Y:S01]  /*62070*/  STL [R1+0x25b8], R2 ;  /* 0x0025b80201007387 */ /* 0x000fe20000100800 */
[C---:B---3--:R-:W-:Y:S02]  /*62080*/  HMMA.16816.F32.BF16 R8, R4.reuse, R26, R8 ;  /* 0x0000001a0408723c */ /* 0x048fe40000041808 */
[----:B------:R0:W-:Y:S11]  /*62090*/  LDSM.16.M88.4 R24, [R2+0x20080] ;  /* 0x020080000218783b */ /* 0x0001f60000000200 */
[----:B------:R-:W-:Y:S10]  /*620a0*/  @!UPT UIADD3 URZ, URZ, URZ, URZ ;  /* 0x0000003f3f3ff290 */ /* 0x000ff4000fffe03f */
[----:B------:R-:W-:Y:S01]  /*620b0*/  STL.64 [R1+0xb0], R8 ;  /* 0x0000b00801007387 */ /* 0x000fe20000100a00 */
[----:B------:R-:W-:Y:S02]  /*620c0*/  STL.64 [R1+0xb8], R10 ;  /* 0x0000b80a01007387 */ /* 0x000fe40000100a00 */
[----:B0-----:R-:W3:Y:S02]  /*620d0*/  LDL R2, [R1+0x1554] ;  /* 0x0015540001027983 */ /* 0x001ee40000100800 */
[----:B---3--:R-:W0:Y:S04]  /*620e0*/  LDSM.16.M88.4 R8, [R2+0x10080] ;  /* 0x010080000208783b */ /* 0x008e280000000200 */
[----:B0-----:R-:W-:Y:S01]  /*620f0*/  STL.64 [R1+0x60], R8 ;  /* 0x0000600801007387 */ /* 0x001fe20000100a00 */
[----:B------:R0:W-:Y:S03]  /*62100*/  STL.64 [R1+0x68], R10 ;  /* 0x0000680a01007387 */ /* 0x0001e60000100a00 */
[----:B0-----:R-:W3:Y:S02]  /*62110*/  LDL.LU.64 R10, [R1+0x2608] ;  /* 0x00260800010a7983 */ /* 0x001ee40000300a00 */
[C---:B---3--:R-:W-:Y:S02]  /*62120*/  HMMA.16816.F32.BF16 R8, R4.reuse, R10, R12 ;  /* 0x0000000a0408723c */ /* 0x048fe4000004180c */
[----:B------:R-:W3:Y:S01]  /*62130*/  LDL.LU.64 R14, [R1+0x2600] ;  /* 0x00260000010e7983 */ /* 0x000ee20000300a00 */
[----:B------:R-:W3:Y:S11]  /*62140*/  LDL.LU.64 R12, [R1+0x25f8] ;  /* 0x0025f800010c7983 */ /* 0x000ef60000300a00 */
[----:B------:R-:W-:Y:S09]  /*62150*/  @!UPT UIADD3 URZ, URZ, URZ, URZ ;  /* 0x0000003f3f3ff290 */ /* 0x000ff2000fffe03f */
[----:B------:R-:W-:Y:S01]  /*62160*/  STL.64 [R1+0xa0], R8 ;  /* 0x0000a00801007387 */ /* 0x000fe20000100a00 */
[----:B------:R-:W-:Y:S02]  /*62170*/  STL.64 [R1+0xa8], R10 ;  /* 0x0000a80a01007387 */ /* 0x000fe40000100a00 */
[----:B------:R-:W0:Y:S02]  /*62180*/  LDSM.16.M88.4 R8, [R2+0x12080] ;  /* 0x012080000208783b */ /* 0x000e240000000200 */
[----:B0-----:R-:W-:Y:S02]  /*62190*/  STL.64 [R1+0x50], R8 ;  /* 0x0000500801007387 */ /* 0x001fe40000100a00 */
[----:B------:R0:W-:Y:S02]  /*621a0*/  STL.64 [R1+0x58], R10 ;  /* 0x0000580a01007387 */ /* 0x0001e40000100a00 */
[----:B0-----:R-:W3:Y:S02]  /*621b0*/  LDL.LU.64 R10, [R1+0x25f0] ;  /* 0x0025f000010a7983 */ /* 0x001ee40000300a00 */
[C---:B---3--:R-:W-:Y:S02]  /*621c0*/  HMMA.16816.F32.BF16 R8, R4.reuse, R10, R12 ;  /* 0x0000000a0408723c */ /* 0x048fe4000004180c */
[----:B------:R-:W4:Y:S11]  /*621d0*/  LDL.LU.64 R14, [R1+0x25e8] ;  /* 0x0025e800010e7983 */ /* 0x000f360000300a00 */
[----:B------:R-:W-:Y:S10]  /*621e0*/  @!UPT UIADD3 URZ, URZ, URZ, URZ ;  /* 0x0000003f3f3ff290 */ /* 0x000ff4000fffe03f */
[----:B------:R-:W-:Y:S01]  /*621f0*/  STL.64 [R1+0x90], R8 ;  /* 0x0000900801007387 */ /* 0x000fe20000100a00 */
[----:B------:R-:W-:Y:S02]  /*62200*/  STL.64 [R1+0x98], R10 ;  /* 0x0000980a01007387 */ /* 0x000fe40000100a00 */
[----:B------:R-:W0:Y:S02]  /*62210*/  LDSM.16.M88.4 R8, [R2+0x14080] ;  /* 0x014080000208783b */ /* 0x000e240000000200 */
[----:B0-----:R-:W-:Y:S02]  /*62220*/  STL.64 [R1+0x40], R8 ;  /* 0x0000400801007387 */ /* 0x001fe40000100a00 */
[----:B------:R-:W-:Y:S01]  /*62230*/  STL.64 [R1+0x48], R10 ;  /* 0x0000480a01007387 */ /* 0x000fe20000100a00 */
[----:B----4-:R-:W-:Y:S01]  /*62240*/  HMMA.16816.F32.BF16 R12, R4, R14, R16 ;  /* 0x0000000e040c723c */ /* 0x010fe20000041810 */
[----:B------:R-:W2:Y:S01]  /*62250*/  LDL.LU.64 R18, [R1+0x25e0] ;  /* 0x0025e00001127983 */ /* 0x000ea20000300a00 */
[----:B------:R-:W-:Y:S01]  /*62260*/  IMAD.MOV.U32 R3, RZ, RZ, R8 ;  /* 0x000000ffff037224 */ /* 0x000fe200078e0008 */
[----:B------:R-:W-:-:S02]  /*62270*/  MOV R28, R9 ;  /* 0x00000009001c7202 */ /* 0x000fc40000000f00 */
[----:B------:R-:W0:Y:S01]  /*62280*/  LDSM.16.M88.4 R8, [R2+0x16080] ;  /* 0x016080000208783b */ /* 0x000e220000000200 */
[----:B------:R-:W-:Y:S11]  /*62290*/  MOV R23, R29 ;  /* 0x0000001d00177202 */ /* 0x000ff60000000f00 */
[----:B------:R-:W-:Y:S07]  /*622a0*/  @!UPT UIADD3 URZ, URZ, URZ, URZ ;  /* 0x0000003f3f3ff290 */ /* 0x000fee000fffe03f */
[----:B------:R-:W-:Y:S01]  /*622b0*/  MOV R29, R15 ;  /* 0x0000000f001d7202 */ /* 0x000fe20000000f00 */
[----:B------:R-:W-:Y:S01]  /*622c0*/  STL.64 [R1+0x360], R12 ;  /* 0x0003600c01007387 */ /* 0x000fe20000100a00 */
[----:B------:R-:W-:Y:S02]  /*622d0*/  STL [R1+0x368], R14 ;  /* 0x0003680e01007387 */ /* 0x000fe40000100800 */
[----:B------:R-:W1:Y:S01]  /*622e0*/  LDSM.16.M88.4 R12, [R2+0x18080] ;  /* 0x01808000020c783b */ /* 0x000e620000000200 */
[----:B------:R-:W-:Y:S04]  /*622f0*/  STL [R1+0x22f4], R29 ;  /* 0x0022f41d01007387 */ /* 0x000fe80000100800 */
[----:B0-----:R-:W-:Y:S01]  /*62300*/  STL.64 [R1+0x30], R8 ;  /* 0x0000300801007387 */ /* 0x001fe20000100a00 */
[----:B------:R-:W-:Y:S02]  /*62310*/  STL.64 [R1+0x38], R10 ;  /* 0x0000380a01007387 */ /* 0x000fe40000100a00 */
[----:B------:R0:W-:Y:S02]  /*62320*/  STL.64 [R1+0x25a0], R8 ;  /* 0x0025a00801007387 */ /* 0x0001e40000100a00 */
[----:B0-----:R-:W3:Y:S01]  /*62330*/  LDL.64 R8, [R1+0x60] ;  /* 0x0000600001087983 */ /* 0x001ee20000100a00 */
[----:B--2---:R-:W-:Y:S03]  /*62340*/  HMMA.16816.F32.BF16 R16, R4, R18, R20 ;  /* 0x000000120410723c */ /* 0x004fe60000041814 */
[----:B------:R-:W3:Y:S01]  /*62350*/  LDL.LU.64 R22, [R1+0x25d8] ;  /* 0x0025d80001167983 */ /* 0x000ee20000300a00 */
[----:B------:R-:W3:Y:S02]  /*62360*/  LDL.LU.64 R20, [R1+0x25d0] ;  /* 0x0025d00001147983 */ /* 0x000ee40000300a00 */
[----:B------:R-:W2:Y:S02]  /*62370*/  LDL.64 R4, [R1+0x50] ;  /* 0x0000500001047983 */ /* 0x000ea40000100a00 */
[----:B--2---:R3:W-:Y:S02]  /*62380*/  STL.64 [R1+0x25c0], R4 ;  /* 0x0025c00401007387 */ /* 0x0047e40000100a00 */
[----:B---3--:R-:W-:Y:S11]  /*62390*/  HMMA.16816.F32.BF16 R4, R24, R8, R20 ;  /* 0x000000081804723c */ /* 0x008ff60000041814 */
[----:B------:R-:W-:Y:S02]  /*623a0*/  @!UPT UIADD3 URZ, URZ, URZ, URZ ;  /* 0x0000003f3f3ff290 */ /* 0x000fe4000fffe03f */
[----:B------:R-:W-:Y:S01]  /*623b0*/  STL.64 [R1+0x70], R16 ;  /* 0x0000701001007387 */ /* 0x000fe20000100a00 */
[----:B------:R-:W-:Y:S02]  /*623c0*/  STL.64 [R1+0x78], R18 ;  /* 0x0000781201007387 */ /* 0x000fe40000100a00 */
[----:B------:R-:W-:Y:S04]  /*623d0*/  LDSM.16.M88.4 R16, [R2+0x1a080] ;  /* 0x01a080000210783b */ /* 0x000fe80000000200 */
[----:B------:R-:W-:-:S03]  /*623e0*/  IMAD.MOV.U32 R20, RZ, RZ, R8 ;  /* 0x000000ffff147224 */ /* 0x000fc600078e0008 */
[----:B------:R-:W-:Y:S01]  /*623f0*/  STL.64 [R1+0x350], R4 ;  /* 0x0003500401007387 */ /* 0x000fe20000100a00 */
[----:B------:R-:W-:Y:S02]  /*62400*/  STL.64 [R1+0x358], R6 ;  /* 0x0003580601007387 */ /* 0x000fe40000100a00 */
[----:B------:R0:W-:Y:S02]  /*62410*/  STL [R1+0x25bc], R20 ;  /* 0x0025bc1401007387 */ /* 0x0001e40000100800 */
[----:B------:R-:W2:Y:S01]  /*62420*/  LDSM.16.M88.4 R4, [R2+0x1c080] ;  /* 0x01c080000204783b */ /* 0x000ea20000000200 */
[----:B0-----:R-:W3:Y:S03]  /*62430*/  LDL.LU R20, [R1+0x320] ;  /* 0x0003200001147983 */ /* 0x001ee60000300800 */
[----:B------:R-:W3:Y:S02]  /*62440*/  LDL.LU R21, [R1+0x324] ;  /* 0x0003240001157983 */ /* 0x000ee40000300800 */
[----:B------:R-:W3:Y:S02]  /*62450*/  LDL.LU R22, [R1+0x328] ;  /* 0x0003280001167983 */ /* 0x000ee40000300800 */
[----:B------:R-:W3:Y:S01]  /*62460*/  LDL.LU R23, [R1+0x32c] ;  /* 0x00032c0001177983 */ /* 0x000ee20000300800 */
[----:B-1----:R-:W-:Y:S01]  /*62470*/  STL.64 [R1+0x20], R12 ;  /* 0x0000200c01007387 */ /* 0x002fe20000100a00 */
[----:B------:R-:W-:Y:S02]  /*62480*/  STL.64 [R1+0x28], R14 ;  /* 0x0000280e01007387 */ /* 0x000fe40000100a00 */
[----:B------:R0:W-:Y:S02]  /*62490*/  STL.64 [R1+0x2598], R12 ;  /* 0x0025980c01007387 */ /* 0x0001e40000100a00 */
[----:B0-----:R-:W4:Y:S01]  /*624a0*/  LDL.LU R12, [R1+0x300] ;  /* 0x00030000010c7983 */ /* 0x001f220000300800 */
[----:B------:R-:W4:Y:S02]  /*624b0*/  LDL.LU R13, [R1+0x304] ;  /* 0x00030400010d7983 */ /* 0x000f240000300800 */
[----:B------:R-:W3:Y:S02]  /*624c0*/  LDL.LU R14, [R1+0x308] ;  /* 0x00030800010e7983 */ /* 0x000ee40000300800 */
[----:B------:R-:W3:Y:S01]  /*624d0*/  LDL.LU R15, [R1+0x30c] ;  /* 0x00030c00010f7983 */ /* 0x000ee20000300800 */
[----:B------:R-:W-:-:S02]  /*624e0*/  MOV R0, R9 ;  /* 0x0000000900007202 */ /* 0x000fc40000000f00 */
[----:B------:R-:W-:Y:S01]  /*624f0*/  MOV R8, R3 ;  /* 0x0000000300087202 */ /* 0x000fe20000000f00 */
[----:B------:R-:W-:Y:S02]  /*62500*/  IMAD.MOV.U32 R9, RZ, RZ, R28 ;  /* 0x000000ffff097224 */ /* 0x000fe400078e001c */
[----:B--2---:R-:W-:Y:S01]  /*62510*/  IMAD.MOV.U32 R29, RZ, RZ, R5 ;  /* 0x000000ffff1d7224 */ /* 0x004fe200078e0005 */
[----:B---3--:R-:W-:Y:S01]  /*62520*/  STL.64 [R1+0x25b0], R14 ;  /* 0x0025b00e01007387 */ /* 0x008fe20000100a00 */
[----:B----4-:R0:W-:Y:S02]  /*62530*/  STL.64 [R1+0x25a8], R12 ;  /* 0x0025a80c01007387 */ /* 0x0101e40000100a00 */
[----:B------:R-:W2:Y:S02]  /*62540*/  LDL.LU R3, [R1+0x25cc] ;  /* 0x0025cc0001037983 */ /* 0x000ea40000300800 */
[----:B------:R-:W3:Y:S01]  /*62550*/  LDL.LU R28, [R1+0x25c8] ;  /* 0x0025c800011c7983 */ /* 0x000ee20000300800 */
[----:B0-----:R-:W4:Y:S01]  /*62560*/  LDL.LU R12, [R1+0x310] ;  /* 0x00031000010c7983 */ /* 0x001f220000300800 */
[----:B------:R-:W4:Y:S02]  /*62570*/  LDL.LU R13, [R1+0x314] ;  /* 0x00031400010d7983 */ /* 0x000f240000300800 */
[----:B------:R-:W4:Y:S02]  /*62580*/  LDL.LU R14, [R1+0x318] ;  /* 0x00031800010e7983 */ /* 0x000f240000300800 */
[----:B------:R-:W4:Y:S01]  /*62590*/  LDL.LU R15, [R1+0x31c] ;  /* 0x00031c00010f7983 */ /* 0x000f220000300800 */
[----:B------:R-:W-:Y:S01]  /*625a0*/  STL.64 [R1+0x10], R16 ;  /* 0x0000101001007387 */ /* 0x000fe20000100a00 */
[----:B------:R-:W-:Y:S02]  /*625b0*/  STL.64 [R1+0x18], R18 ;  /* 0x0000181201007387 */ /* 0x000fe40000100a00 */
[----:B------:R0:W-:Y:S02]  /*625c0*/  STL.64 [R1+0x2590], R16 ;  /* 0x0025901001007387 */ /* 0x0001e40000100a00 */
[----:B0-----:R-:W4:Y:S01]  /*625d0*/  LDL.LU R16, [R1+0x2f0] ;  /* 0x0002f00001107983 */ /* 0x001f220000300800 */
[----:B------:R-:W4:Y:S02]  /*625e0*/  LDL.LU R17, [R1+0x2f4] ;  /* 0x0002f40001117983 */ /* 0x000f240000300800 */
[----:B------:R0:W-:Y:S02]  /*625f0*/  STL.64 [R1], R4 ;  /* 0x0000000401007387 */ /* 0x0001e40000100a00 */
[----:B------:R-:W-:Y:S01]  /*62600*/  STL.64 [R1+0x8], R6 ;  /* 0x0000080601007387 */ /* 0x000fe20000100a00 */
[----:B0-----:R-:W4:Y:S01]  /*62610*/  LDL.LU.64 R4, [R1+0x25c0] ;  /* 0x0025c00001047983 */ /* 0x001f220000300a00 */
[----:B--2---:R-:W-:-:S02]  /*62620*/  MOV R19, R3 ;  /* 0x0000000300137202 */ /* 0x004fc40000000f00 */
[----:B---3--:R-:W-:Y:S01]  /*62630*/  MOV R18, R28 ;  /* 0x0000001c00127202 */ /* 0x008fe20000000f00 */
[----:B------:R-:W-:Y:S01]  /*62640*/  MOV R3, R7 ;  /* 0x0000000700037202 */ /* 0x000fe20000000f00 */
[----:B------:R-:W-:-:S04]  /*62650*/  MOV R28, R6 ;  /* 0x00000006001c7202 */ /* 0x000fc80000000f00 */
[----:B------:R-:W-:Y:S01]  /*62660*/  STL [R1+0x2494], R3 ;  /* 0x0024940301007387 */ /* 0x000fe20000100800 */
[----:B------:R-:W-:Y:S01]  /*62670*/  STL [R1+0x2490], R28 ;  /* 0x0024901c01007387 */ /* 0x000fe20000100800 */
[C---:B----4-:R-:W-:Y:S11]  /*62680*/  HMMA.16816.F32.BF16 R20, R24.reuse, R4, R20 ;  /* 0x000000041814723c */ /* 0x050ff60000041814 */
[----:B------:R-:W-:Y:S11]  /*62690*/  @!UPT UIADD3 URZ, URZ, URZ, URZ ;  /* 0x0000003f3f3ff290 */ /* 0x000ff6000fffe03f */
[----:B------:R-:W-:Y:S01]  /*626a0*/  @!UPT UIADD3 URZ, URZ, URZ, URZ ;  /* 0x0000003f3f3ff290 */ /* 0x000fe2000fffe03f */
[----:B------:R0:W-:Y:S01]  /*626b0*/  STL.64 [R1+0x340], R20 ;  /* 0x0003401401007387 */ /* 0x0001e20000100a00 */
[----:B------:R-:W-:Y:S03]  /*626c0*/  STL.64 [R1+0x348], R22 ;  /* 0x0003481601007387 */ /* 0x000fe60000100a00 */
[----:B0-----:R-:W2:Y:S01]  /*626d0*/  LDL.LU R20, [R1+0x25bc] ;  /* 0x0025bc0001147983 */ /* 0x001ea20000300800 */
[----:B------:R-:W-:Y:S01]  /*626e0*/  IMAD.MOV.U32 R21, RZ, RZ, R4 ;  /* 0x000000ffff157224 */ /* 0x000fe200078e0004 */
[----:B------:R-:W-:Y:S02]  /*626f0*/  MOV R3, R5 ;  /* 0x0000000500037202 */ /* 0x000fe40000000f00 */
[----:B------:R-:W0:Y:S01]  /*62700*/  LDSM.16.M88.4 R4, [R2+0x1e080] ;  /* 0x01e080000204783b */ /* 0x000e220000000200 */
[C---:B------:R-:W-:Y:S03]  /*62710*/  HMMA.16816.F32.BF16 R8, R24.reuse, R8, R12 ;  /* 0x000000081808723c */ /* 0x040fe6000004180c */
[----:B--2---:R1:W-:Y:S04]  /*62720*/  STL.64 [R1+0x2578], R20 ;  /* 0x0025781401007387 */ /* 0x0043e80000100a00 */
        /* <DEDUP_REMOVED lines=10> */
[----:B------:R-:W3:Y:S01]  /*627d0*/  LDL.LU R2, [R1+0x25b8] ;  /* 0x0025b80001027983 */ /* 0x000ee20000300800 */
[----:B0-----:R-:W-:Y:S02]  /*627e0*/  STL [R1+0x216c], R6 ;  /* 0x00216c0601007387 */ /* 0x001fe40000100800 */
[----:B------:R-:W-:Y:S02]  /*627f0*/  STL [R1+0x2168], R7 ;  /* 0x0021680701007387 */ /* 0x000fe40000100800 */
[----:B------:R-:W4:Y:S01]  /*62800*/  LDL.LU.64 R14, [R1+0x25b0] ;  /* 0x0025b000010e7983 */ /* 0x000f220000300a00 */
[----:B------:R-:W4:Y:S01]  /*62810*/  LDL.LU.64 R12, [R1+0x25a8] ;  /* 0x0025a800010c7983 */ /* 0x000f220000300a00 */
[----:B------:R0:W-:Y:S02]  /*62820*/  STL.64 [R1+0x330], R8 ;  /* 0x0003300801007387 */ /* 0x0001e40000100a00 */
[----:B------:R4:W-:Y:S01]  /*62830*/  STL.64 [R1+0x338], R10 ;  /* 0x0003380a01007387 */ /* 0x0009e20000100a00 */
[----:B0-----:R-:W4:Y:S02]  /*62840*/  LDL.LU.64 R8, [R1+0x25a0] ;  /* 0x0025a00001087983 */ /* 0x001f240000300a00 */
[C---:B----4-:R-:W-:Y:S02]  /*62850*/  HMMA.16816.F32.BF16 R8, R24.reuse, R8, R12 ;  /* 0x000000081808723c */ /* 0x050fe4000004180c */
[----:B------:R-:W4:Y:S11]  /*62860*/  LDL.LU.64 R12, [R1+0x2598] ;  /* 0x00259800010c7983 */ /* 0x000f360000300a00 */
[----:B------:R-:W-:Y:S10]  /*62870*/  @!UPT UIADD3 URZ, URZ, URZ, URZ ;  /* 0x0000003f3f3ff290 */ /* 0x000ff4000fffe03f */
[----:B------:R-:W-:Y:S01]  /*62880*/  STL.64 [R1+0x320], R8 ;  /* 0x0003200801007387 */ /* 0x000fe20000100a00 */
[----:B------:R-:W-:Y:S02]  /*62890*/  STL.64 [R1+0x328], R10 ;  /* 0x0003280a01007387 */ /* 0x000fe40000100a00 */
[----:B---3--:R-:W-:Y:S01]  /*628a0*/  LDSM.16.M88.4 R8, [R2+0x21080] ;  /* 0x021080000208783b */ /* 0x008fe20000000200 */
[C---:B----4-:R-:W-:Y:S01]  /*628b0*/  HMMA.16816.F32.BF16 R12, R24.reuse, R12, R16 ;  /* 0x0000000c180c723c */ /* 0x050fe20000041810 */
[----:B------:R-:W2:Y:S11]  /*628c0*/  LDL.LU.64 R16, [R1+0x2590] ;  /* 0x0025900001107983 */ /* 0x000eb60000300a00 */
[----:B------:R-:W-:Y:S11]  /*628d0*/  @!UPT UIADD3 URZ, URZ, URZ, URZ ;  /* 0x0000003f3f3ff290 */ /* 0x000ff6000fffe03f */
[----:B------:R-:W-:Y:S01]  /*628e0*/  STL.64 [R1+0x310], R12 ;  /* 0x0003100c01007387 */ /* 0x000fe20000100a00 */
[----:B------:R-:W-:Y:S02]  /*628f0*/  STL.64 [R1+0x318], R14 ;  /* 0x0003180e01007387 */ /* 0x000fe40000100a00 */
[----:B------:R-:W0:Y:S02]  /*62900*/  LDSM.16.M88.4 R12, [R2+0x22080] ;  /* 0x02208000020c783b */ /* 0x000e240000000200 */
[----:B0-----:R-:W-:Y:S02]  /*62910*/  STL.64 [R1+0x2518], R14 ;  /* 0x0025180e01007387 */ /* 0x001fe40000100a00 */
[----:B------:R0:W-:Y:S02]  /*62920*/  STL.64 [R1+0x2510], R12 ;  /* 0x0025100c01007387 */ /* 0x0001e40000100a00 */
[----:B0-----:R-:W3:Y:S01]  /*62930*/  LDL.LU R12, [R1+0x220] ;  /* 0x00022000010c7983 */ /* 0x001ee20000300800 */
[----:B------:R-:W3:Y:S02]  /*62940*/  LDL.LU R13, [R1+0x224] ;  /* 0x00022400010d7983 */ /* 0x000ee40000300800 */
[----:B------:R-:W3:Y:S02]  /*62950*/  LDL.LU R14, [R1+0x228] ;  /* 0x00022800010e7983 */ /* 0x000ee40000300800 */
[----:B------:R-:W3:Y:S01]  /*62960*/  LDL.LU R15, [R1+0x22c] ;  /* 0x00022c00010f7983 */ /* 0x000ee20000300800 */
[----:B--2---:R-:W-:Y:S01]  /*62970*/  HMMA.16816.F32.BF16 R16, R24, R16, R20 ;  /* 0x000000101810723c */ /* 0x004fe20000041814 */
        /* <DEDUP_REMOVED lines=8> */
[----:B0-----:R-:W2:Y:S01]  /*62a00*/  LDL R16, [R1] ;  /* 0x0000000001107983 */ /* 0x001ea20000100800 */
[----:B------:R-:W-:-:S07]  /*62a10*/  MOV R17, R29 ;  /* 0x0000001d00117202 */ /* 0x000fce0000000f00 */
[----:B--2---:R-:W-:Y:S11]  /*62a20*/  HMMA.16816.F32.BF16 R20, R24, R16, R20 ;  /* 0x000000101814723c */ /* 0x004ff60000041814 */
[----:B------:R-:W-:Y:S11]  /*62a30*/  @!UPT UIADD3 URZ, URZ, URZ, URZ ;  /* 0x0000003f3f3ff290 */ /* 0x000ff6000fffe03f */
[----:B------:R-:W-:Y:S01]  /*62a40*/  @!UPT UIADD3 URZ, URZ, URZ, URZ ;  /* 0x0000003f3f3ff290 */ /* 0x000fe2000fffe03f */
[----:B------:R0:W-:Y:S01]  /*62a50*/  STL.64 [R1+0x2f0], R20 ;  /* 0x0002f01401007387 */ /* 0x0001e20000100a00 */
[----:B------:R-:W-:Y:S03]  /*62a60*/  STL.64 [R1+0x2f8], R22 ;  /* 0x0002f81601007387 */ /* 0x000fe60000100a00 */
[----:B0-----:R-:W2:Y:S01]  /*62a70*/  LDL.LU.64 R20, [R1+0x2578] ;  /* 0x0025780001147983 */ /* 0x001ea20000300a00 */
[----:B------:R0:W-:Y:S02]  /*62a80*/  STL.64 [R1+0x2530], R16 ;  /* 0x0025301001007387 */ /* 0x0001e40000100a00 */
[----:B0-----:R-:W-:Y:S01]  /*62a90*/  MOV R17, R3 ;  /* 0x0000000300117202 */ /* 0x001fe20000000f00 */
[----:B--2---:R-:W-:-:S05]  /*62aa0*/  IMAD.MOV.U32 R16, RZ, RZ, R21 ;  /* 0x000000ffff107224 */ /* 0x004fca00078e0015 */
[----:B------:R0:W-:Y:S02]  /*62ab0*/  STL.64 [R1+0x2560], R16 ;  /* 0x0025601001007387 */ /* 0x0001e40000100a00 */
[----:B0-----:R-:W-:Y:S02]  /*62ac0*/  MOV R16, R20 ;  /* 0x0000001400107202 */ /* 0x001fe40000000f00 */
[----:B------:R-:W0:Y:S04]  /*62ad0*/  LDSM.16.M88.4 R20, [R2+0x24080] ;  /* 0x024080000214783b */ /* 0x000e280000000200 */
[----:B0-----:R-:W-:Y:S01]  /*62ae0*/  STL.64 [R1+0x23e0], R22 ;  /* 0x0023e01601007387 */ /* 0x001fe20000100a00 */
[----:B------:R0:W-:Y:S03]  /*62af0*/  STL.64 [R1+0x23d8], R20 ;  /* 0x0023d81401007387 */ /* 0x0001e60000100a00 */
        /* <DEDUP_REMOVED lines=9> */
[----:B------:R-:W2:Y:S02]  /*62b90*/  LDL.LU R22, [R1+0x578] ;  /* 0x0005780001167983 */ /* 0x000ea40000300800 */
[----:B------:R-:W2:Y:S01]  /*62ba0*/  LDL.LU R23, [R1+0x57c] ;  /* 0x00057c0001177983 */ /* 0x000ea20000300800 */
[----:B------:R-:W3:Y:S11]  /*62bb0*/  LDL.LU R12, [R1+0x550] ;  /* 0x00055000010c7983 */ /* 0x000ef60000300800 */
[----:B------:R-:W-:Y:S01]  /*62bc0*/  @!UPT UIADD3 URZ, URZ, URZ, URZ ;  /* 0x0000003f3f3ff290 */ /* 0x000fe2000fffe03f */
[----:B------:R-:W-:Y:S02]  /*62bd0*/  STL.64 [R1+0x250], R24 ;  /* 0x0002501801007387 */ /* 0x000fe40000100a00 */
[----:B------:R-:W-:Y:S02]  /*62be0*/  STL.64 [R1+0x258], R26 ;  /* 0x0002581a01007387 */ /* 0x000fe40000100a00 */
[----:B------:R-:W0:Y:S04]  /*62bf0*/  LDSM.16.M88.4 R24, [R2+0x25080] ;  /* 0x025080000218783b */ /* 0x000e280000000200 */
[----:B------:R-:W3:Y:S01]  /*62c00*/  LDL.LU R13, [R1+0x554] ;  /* 0x00055400010d7983 */ /* 0x000ee20000300800 */
[----:B------:R-:W3:Y:S02]  /*62c10*/  LDL.LU R14, [R1+0x558] ;  /* 0x00055800010e7983 */ /* 0x000ee40000300800 */
[----:B------:R-:W3:Y:S02]  /*62c20*/  LDL.LU R15, [R1+0x55c] ;  /* 0x00055c00010f7983 */ /* 0x000ee40000300800 */
[----:B------:R-:W-:Y:S01]  /*62c30*/  STL [R1+0x2498], R2 ;  /* 0x0024980201007387 */ /* 0x000fe20000100800 */
[----:B0-----:R-:W-:Y:S01]  /*62c40*/  STL.64 [R1+0x2368], R26 ;  /* 0x0023681a01007387 */ /* 0x001fe20000100a00 */
[----:B------:R0:W-:Y:S03]  /*62c50*/  STL.64 [R1+0x2360], R24 ;  /* 0x0023601801007387 */ /* 0x0001e60000100a00 */
[----:B0-----:R-:W4:Y:S04]  /*62c60*/  LDL.64 R24, [R1+0x10] ;  /* 0x0000100001187983 */ /* 0x001f280000100a00 */
[----:B----4-:R0:W-:Y:S04]  /*62c70*/  STL.64 [R1+0x2538], R24 ;  /* 0x0025381801007387 */ /* 0x0101e80000100a00 */
[----:B0-----:R-:W4:Y:S01]  /*62c80*/  LDL.LU R24, [R1+0x200] ;  /* 0x0002000001187983 */ /* 0x001f220000300800 */
[----:B------:R-:W4:Y:S02]  /*62c90*/  LDL.LU R25, [R1+0x204] ;  /* 0x0002040001197983 */ /* 0x000f240000300800 */
[----:B------:R-:W3:Y:S02]  /*62ca0*/  LDL.LU R26, [R1+0x208] ;  /* 0x00020800011a7983 */ /* 0x000ee40000300800 */
[----:B------:R-:W3:Y:S02]  /*62cb0*/  LDL.LU R27, [R1+0x20c] ;  /* 0x00020c00011b7983 */ /* 0x000ee40000300800 */
[----:B------:R-:W-:-:S07]  /*62cc0*/  IMAD.MOV.U32 R17, RZ, RZ, R0 ;  /* 0x000000ffff117224 */ /* 0x000fce00078e0000 */
[----:B--2---:R-:W-:Y:S01]  /*62cd0*/  HMMA.16816.F32.BF16 R16, R8, R16, R20 ;  /* 0x000000100810723c */ /* 0x004fe20000041814 */
[----:B---3--:R-:W-:Y:S01]  /*62ce0*/  STL.64 [R1+0x2548], R26 ;  /* 0x0025481a01007387 */ /* 0x008fe20000100a00 */
[----:B----4-:R0:W-:Y:S03]  /*62cf0*/  STL.64 [R1+0x2540], R24 ;  /* 0x0025401801007387 */ /* 0x0101e60000100a00 */
[----:B0-----:R-:W2:Y:S04]  /*62d00*/  LDL.64 R24, [R1+0x30] ;  /* 0x0000300001187983 */ /* 0x001ea80000100a00 */
[----:B--2---:R0:W-:Y:S04]  /*62d10*/  STL.64 [R1+0x2558], R24 ;  /* 0x0025581801007387 */ /* 0x0041e80000100a00 */
[----:B0-----:R-:W2:Y:S01]  /*62d20*/  LDL.64 R24, [R1+0x40] ;  /* 0x0000400001187983 */ /* 0x001ea20000100a00 */
[----:B------:R-:W3:Y:S02]  /*62d30*/  LDL.LU.64 R22, [R1+0x2570] ;  /* 0x0025700001167983 */ /* 0x000ee40000300a00 */
[----:B------:R-:W3:Y:S07]  /*62d40*/  LDL.LU.64 R20, [R1+0x2568] ;  /* 0x0025680001147983 */ /* 0x000eee0000300a00 */
[----:B------:R0:W-:Y:S02]  /*62d50*/  STL.64 [R1+0x240], R16 ;  /* 0x0002401001007387 */ /* 0x0001e40000100a00 */
[----:B0-----:R-:W3:Y:S01]  /*62d60*/  LDL.LU.64 R16, [R1+0x2560] ;  /* 0x0025600001107983 */ /* 0x001ee20000300a00 */
[----:B------:R-:W-:-:S02]  /*62d70*/  MOV R6, R18 ;  /* 0x0000001200067202 */ /* 0x000fc40000000f00 */
[----:B------:R-:W-:-:S05]  /*62d80*/  MOV R7, R19 ;  /* 0x0000001300077202 */ /* 0x000fca0000000f00 */
[----:B------:R-:W-:Y:S01]  /*62d90*/  STL [R1+0x2174], R7 ;  /* 0x0021740701007387 */ /* 0x000fe20000100800 */
[----:B------:R-:W-:Y:S01]  /*62da0*/  STL [R1+0x2170], R6 ;  /* 0x0021700601007387 */ /* 0x000fe20000100800 */
[C---:B---3--:R-:W-:Y:S02]  /*62db0*/  HMMA.16816.F32.BF16 R16, R8.reuse, R16, R20 ;  /* 0x000000100810723c */ /* 0x048fe40000041814 */
[----:B------:R-:W3:Y:S11]  /*62dc0*/  LDL.LU R20, [R1+0x4c0] ;  /* 0x0004c00001147983 */ /* 0x000ef60000300800 */
[----:B------:R-:W-:Y:S10]  /*62dd0*/  @!UPT UIADD3 URZ, URZ, URZ, URZ ;  /* 0x0000003f3f3ff290 */ /* 0x000ff4000fffe03f */
[----:B------:R-:W-:Y:S01]  /*62de0*/  STL.64 [R1+0x230], R16 ;  /* 0x0002301001007387 */ /* 0x000fe20000100a00 */
[----:B------:R-:W-:Y:S02]  /*62df0*/  STL.64 [R1+0x238], R18 ;  /* 0x0002381201007387 */ /* 0x000fe40000100a00 */
[----:B------:R-:W3:Y:S02]  /*62e00*/  LDL.LU R21, [R1+0x4c4] ;  /* 0x0004c40001157983 */ /* 0x000ee40000300800 */
[----:B------:R-:W4:Y:S01]  /*62e10*/  LDL.LU R22, [R1+0x4c8] ;  /* 0x0004c80001167983 */ /* 0x000f220000300800 */
[----:B------:R-:W4:Y:S04]  /*62e20*/  LDL.LU R23, [R1+0x4cc] ;  /* 0x0004cc0001177983 */ /* 0x000f280000300800 */
[----:B----4-:R-:W-:Y:S01]  /*62e30*/  STL.64 [R1+0x24a8], R22 ;  /* 0x0024a81601007387 */ /* 0x010fe20000100a00 */
[----:B---3--:R0:W-:Y:S03]  /*62e40*/  STL.64 [R1+0x24a0], R20 ;  /* 0x0024a01401007387 */ /* 0x0081e60000100a00 */
[----:B0-----:R-:W3:Y:S01]  /*62e50*/  LDL.64 R20, [R1+0x20] ;  /* 0x0000200001147983 */ /* 0x001ee20000100a00 */
[----:B--2---:R-:W-:Y:S01]  /*62e60*/  HMMA.16816.F32.BF16 R16, R8, R24, R12 ;  /* 0x000000180810723c */ /* 0x004fe2000004180c */
[----:B------:R-:W-:-:S06]  /*62e70*/  MOV R3, R25 ;  /* 0x0000001900037202 */ /* 0x000fcc0000000f00 */
[----:B------:R-:W-:Y:S01]  /*62e80*/  IMAD.MOV.U32 R12, RZ, RZ, R24 ;  /* 0x000000ffff0c7224 */ /* 0x000fe200078e0018 */
[----:B---3--:R0:W-:Y:S04]  /*62e90*/  STL.64 [R1+0x2550], R20 ;  /* 0x0025501401007387 */ /* 0x0081e80000100a00 */
[----:B0-----:R-:W2:Y:S01]  /*62ea0*/  LDL.LU R20, [R1+0x210] ;  /* 0x0002100001147983 */ /* 0x001ea20000300800 */
[----:B------:R-:W2:Y:S02]  /*62eb0*/  LDL.LU R21, [R1+0x214] ;  /* 0x0002140001157983 */ /* 0x000ea40000300800 */
[----:B------:R-:W2:Y:S02]  /*62ec0*/  LDL.LU R22, [R1+0x218] ;  /* 0x0002180001167983 */ /* 0x000ea40000300800 */
[----:B------:R-:W2:Y:S01]  /*62ed0*/  LDL.LU R23, [R1+0x21c] ;  /* 0x00021c0001177983 */ /* 0x000ea20000300800 */
[----:B------:R-:W2:Y:S05]  /*62ee0*/  LDL.LU.64 R24, [R1+0x2558] ;  /* 0x0025580001187983 */ /* 0x000eaa0000300a00 */
[----:B------:R0:W-:Y:S02]  /*62ef0*/  STL.64 [R1+0x220], R16 ;  /* 0x0002201001007387 */ /* 0x0001e40000100a00 */
[----:B------:R-:W-:Y:S01]  /*62f00*/  IMAD.MOV.U32 R6, RZ, RZ, R19 ;  /* 0x000000ffff067224 */ /* 0x000fe200078e0013 */
[----:B------:R-:W-:Y:S01]  /*62f10*/  MOV R7, R18 ;  /* 0x0000001200077202 */ /* 0x000fe20000000f00 */
[----:B0-----:R-:W3:Y:S01]  /*62f20*/  LDL.LU R16, [R1+0x1f0] ;  /* 0x0001f00001107983 */ /* 0x001ee20000300800 */
[----:B------:R-:W3:Y:S02]  /*62f30*/  LDL.LU R17, [R1+0x1f4] ;  /* 0x0001f40001117983 */ /* 0x000ee40000300800 */
[----:B------:R-:W3:Y:S02]  /*62f40*/  LDL.LU R18, [R1+0x1f8] ;  /* 0x0001f80001127983 */ /* 0x000ee40000300800 */
[----:B------:R-:W3:Y:S01]  /*62f50*/  LDL.LU R19, [R1+0x1fc] ;  /* 0x0001fc0001137983 */ /* 0x000ee20000300800 */
[----:B------:R-:W-:Y:S01]  /*62f60*/  STL [R1+0x21ec], R6 ;  /* 0x0021ec0601007387 */ /* 0x000fe20000100800 */
[----:B------:R-:W-:Y:S01]  /*62f70*/  STL [R1+0x21e8], R7 ;  /* 0x0021e80701007387 */ /* 0x000fe20000100800 */
[----:B--2---:R-:W-:Y:S01]  /*62f80*/  HMMA.16816.F32.BF16 R20, R8, R24, R20 ;  /* 0x000000180814723c */ /* 0x004fe20000041814 */
[----:B------:R-:W-:-:S02]  /*62f90*/  MOV R2, R24 ;  /* 0x0000001800027202 */ /* 0x000fc40000000f00 */
[----:B------:R-:W-:Y:S11]  /*62fa0*/  MOV R0, R25 ;  /* 0x0000001900007202 */ /* 0x000ff60000000f00 */
[----:B------:R-:W-:Y:S09]  /*62fb0*/  @!UPT UIADD3 URZ, URZ, URZ, URZ ;  /* 0x0000003f3f3ff290 */ /* 0x000ff2000fffe03f */
[----:B------:R0:W-:Y:S01]  /*62fc0*/  STL.64 [R1+0x210], R20 ;  /* 0x0002101401007387 */ /* 0x0001e20000100a00 */
[----:B------:R-:W-:Y:S03]  /*62fd0*/  STL.64 [R1+0x218], R22 ;  /* 0x0002181601007387 */ /* 0x000fe60000100a00 */
[----:B0-----:R-:W2:Y:S01]  /*62fe0*/  LDL.LU.64 R20, [R1+0x2550] ;  /* 0x0025500001147983 */ /* 0x001ea20000300a00 */
[----:B------:R-:W2:Y:S02]  /*62ff0*/  LDL.LU.64 R26, [R1+0x2548] ;  /* 0x00254800011a7983 */ /* 0x000ea40000300a00 */
[----:B------:R-:W2:Y:S02]  /*63000*/  LDL.LU.64 R24, [R1+0x2540] ;  /* 0x0025400001187983 */ /* 0x000ea40000300a00 */
[----:B--2---:R-:W-:Y:S11]  /*63010*/  HMMA.16816.F32.BF16 R24, R8, R20, R24 ;  /* 0x000000140818723c */ /* 0x004ff60000041818 */
[----:B------:R-:W-:Y:S11]  /*63020*/  @!UPT UIADD3 URZ, URZ, URZ, URZ ;  /* 0x0000003f3f3ff290 */ /* 0x000ff6000fffe03f */
[----:B------:R-:W-:Y:S01]  /*63030*/  @!UPT UIADD3 URZ, URZ, URZ, URZ ;  /* 0x0000003f3f3ff290 */ /* 0x000fe2000fffe03f */
[----:B------:R0:W-:Y:S04]  /*63040*/  STL.64 [R1+0x200], R24 ;  /* 0x0002001801007387 */ /* 0x0001e80000100a00 */
[----:B0-----:R-:W3:Y:S01]  /*63050*/  LDL.LU.64 R24, [R1+0x2538] ;  /* 0x0025380001187983 */ /* 0x001ee20000300a00 */
[----:B------:R0:W-:Y:S03]  /*63060*/  STL.64 [R1+0x24b8], R20 ;  /* 0x0024b81401007387 */ /* 0x0001e60000100a00 */
[----:B0-----:R-:W2:Y:S01]  /*63070*/  LDL.LU R20, [R1+0x100] ;  /* 0x0001000001147983 */ /* 0x001ea20000300800 */
[----:B------:R-:W2:Y:S02]  /*63080*/  LDL.LU R21, [R1+0x104] ;  /* 0x0001040001157983 */ /* 0x000ea40000300800 */
[----:B------:R-:W4:Y:S02]  /*63090*/  LDL.LU R22, [R1+0x108] ;  /* 0x0001080001167983 */ /* 0x000f240000300800 */
[----:B------:R-:W4:Y:S02]  /*630a0*/  LDL.LU R23, [R1+0x10c] ;  /* 0x00010c0001177983 */ /* 0x000f240000300800 */
[----:B----4-:R-:W-:Y:S01]  /*630b0*/  STL.64 [R1+0x24c8], R22 ;  /* 0x0024c81601007387 */ /* 0x010fe20000100a00 */
[----:B--2---:R0:W-:Y:S02]  /*630c0*/  STL.64 [R1+0x24c0], R20 ;  /* 0x0024c01401007387 */ /* 0x0041e40000100a00 */
[----:B0-----:R-:W-:-:S02]  /*630d0*/  MOV R20, R12 ;  /* 0x0000000c00147202 */ /* 0x001fc40000000f00 */
[----:B------:R-:W2:Y:S01]  /*630e0*/  LDL.LU R12, [R1+0x500] ;  /* 0x00050000010c7983 */ /* 0x000ea20000300800 */
[----:B------:R-:W2:Y:S02]  /*630f0*/  LDL.LU R13, [R1+0x504] ;  /* 0x00050400010d7983 */ /* 0x000ea40000300800 */
[----:B------:R-:W4:Y:S02]  /*63100*/  LDL.LU R14, [R1+0x508] ;  /* 0x00050800010e7983 */ /* 0x000f240000300800 */
[----:B------:R-:W4:Y:S02]  /*63110*/  LDL.LU R15, [R1+0x50c] ;  /* 0x00050c00010f7983 */ /* 0x000f240000300800 */
[----:B------:R-:W-:Y:S01]  /*63120*/  IMAD.MOV.U32 R21, RZ, RZ, R3 ;  /* 0x000000ffff157224 */ /* 0x000fe200078e0003 */
[----:B---3--:R-:W-:Y:S01]  /*63130*/  HMMA.16816.F32.BF16 R16, R8, R24, R16 ;  /* 0x000000180810723c */ /* 0x008fe20000041810 */
[----:B----4-:R-:W-:Y:S01]  /*63140*/  STL.64 [R1+0x2528], R14 ;  /* 0x0025280e01007387 */ /* 0x010fe20000100a00 */
[----:B--2---:R0:W-:Y:S03]  /*63150*/  STL.64 [R1+0x2520], R12 ;  /* 0x0025200c01007387 */ /* 0x0041e60000100a00 */
[----:B0-----:R-:W2:Y:S01]  /*63160*/  LDL.LU R12, [R1+0x1e0] ;  /* 0x0001e000010c7983 */ /* 0x001ea20000300800 */
[----:B------:R-:W2:Y:S02]  /*63170*/  LDL.LU R13, [R1+0x1e4] ;  /* 0x0001e400010d7983 */ /* 0x000ea40000300800 */
[----:B------:R-:W2:Y:S02]  /*63180*/  LDL.LU R14, [R1+0x1e8] ;  /* 0x0001e800010e7983 */ /* 0x000ea40000300800 */
[----:B------:R-:W2:Y:S01]  /*63190*/  LDL.LU R15, [R1+0x1ec] ;  /* 0x0001ec00010f7983 */ /* 0x000ea20000300800 */
[----:B------:R0:W-:Y:S04]  /*631a0*/  STL.64 [R1+0x24e0], R20 ;  /* 0x0024e01401007387 */ /* 0x0001e80000100a00 */
[----:B0-----:R-:W3:Y:S01]  /*631b0*/  LDL.64 R20, [R1+0x50] ;  /* 0x0000500001147983 */ /* 0x001ee20000100a00 */
[----:B------:R-:W-:Y:S01]  /*631c0*/  IMAD.MOV.U32 R6, RZ, RZ, R26 ;  /* 0x000000ffff067224 */ /* 0x000fe200078e001a */
[----:B------:R-:W-:-:S02]  /*631d0*/  MOV R7, R27 ;  /* 0x0000001b00077202 */ /* 0x000fc40000000f00 */
[----:B---3--:R0:W-:Y:S04]  /*631e0*/  STL.64 [R1+0x24f8], R20 ;  /* 0x0024f81401007387 */ /* 0x0081e80000100a00 */
[----:B0-----:R-:W3:Y:S01]  /*631f0*/  LDL.64 R20, [R1+0x60] ;  /* 0x0000600001147983 */ /* 0x001ee20000100a00 */
[----:B------:R-:W-:Y:S02]  /*63200*/  STL [R1+0x249c], R6 ;  /* 0x00249c0601007387 */ /* 0x000fe40000100800 */
[----:B------:R0:W-:Y:S02]  /*63210*/  STL.64 [R1+0x1f0], R16 ;  /* 0x0001f01001007387 */ /* 0x0001e40000100a00 */
[----:B------:R-:W-:Y:S01]  /*63220*/  STL.64 [R1+0x1f8], R18 ;  /* 0x0001f81201007387 */ /* 0x000fe20000100a00 */
[----:B0-----:R-:W2:Y:S01]  /*63230*/  LDL.LU.64 R16, [R1+0x2530] ;  /* 0x0025300001107983 */ /* 0x001ea20000300a00 */
        /* <DEDUP_REMOVED lines=11> */
[C---:B------:R-:W-:Y:S01]  /*632f0*/  HMMA.16816.F32.BF16 R12, R8.reuse, R16, R12 ;  /* 0x00000010080c723c */ /* 0x040fe2000004180c */
        /* <DEDUP_REMOVED lines=15> */
[----:B------:R-:W4:Y:S02]  /*633f0*/  LDL.LU.64 R12, [R1+0x2520] ;  /* 0x00252000010c7983 */ /* 0x000f240000300a00 */
[----:B----4-:R-:W-:Y:S01]  /*63400*/  HMMA.16816.F32.BF16 R8, R8, R4, R12 ;  /* 0x000000040808723c */ /* 0x010fe2000004180c */
[----:B------:R-:W2:Y:S01]  /*63410*/  LDL.LU.64 R14, [R1+0x2518] ;  /* 0x00251800010e7983 */ /* 0x000ea20000300a00 */
[----:B------:R-:W2:Y:S02]  /*63420*/  LDL.LU.64 R12, [R1+0x2510] ;  /* 0x00251000010c7983 */ /* 0x000ea40000300a00 */
[----:B---3--:R-:W-:Y:S01]  /*63430*/  IMAD.MOV.U32 R3, RZ, RZ, R20 ;  /* 0x000000ffff037224 */ /* 0x008fe200078e0014 */
        /* <DEDUP_REMOVED lines=24> */
[----:B------:R-:W2:Y:S11]  /*635c0*/  LDL.LU.64 R24, [R1+0x24d0] ;  /* 0x0024d00001187983 */ /* 0x000eb60000300a00 */
[----:B------:R-:W-:Y:S10]  /*635d0*/  @!UPT UIADD3 URZ, URZ, URZ, URZ ;  /* 0x0000003f3f3ff290 */ /* 0x000ff4000fffe03f */
[----:B------:R-:W-:Y:S01]  /*635e0*/  STL.64 [R1+0x110], R20 ;  /* 0x0001101401007387 */ /* 0x000fe20000100a00 */
[----:B------:R0:W-:Y:S03]  /*635f0*/  STL.64 [R1+0x118], R22 ;  /* 0x0001181601007387 */ /* 0x0001e60000100a00 */
[----:B0-----:R-:W3:Y:S01]  /*63600*/  LDL.LU.64 R22, [R1+0x24c8] ;  /* 0x0024c80001167983 */ /* 0x001ee20000300a00 */
[----:B------:R-:W3:Y:S01]  /*63610*/  LDL.LU.64 R20, [R1+0x24c0] ;  /* 0x0024c00001147983 */ /* 0x000ee20000300a00 */
[----:B------:R-:W-:-:S07]  /*63620*/  MOV R9, R0 ;  /* 0x0000000000097202 */ /* 0x000fce0000000f00 */
[C---:B---3--:R-:W-:Y:S11]  /*63630*/  HMMA.16816.F32.BF16 R20, R12.reuse, R8, R20 ;  /* 0x000000080c14723c */ /* 0x048ff60000041814 */
[----:B------:R-:W-:Y:S11]  /*63640*/  @!UPT UIADD3 URZ, URZ, URZ, URZ ;  /* 0x0000003f3f3ff290 */ /* 0x000ff6000fffe03f */
[----:B------:R-:W-:Y:S01]  /*63650*/  @!UPT UIADD3 URZ, URZ, URZ, URZ ;  /* 0x0000003f3f3ff290 */ /* 0x000fe2000fffe03f */
[----:B------:R0:W-:Y:S01]  /*63660*/  STL.64 [R1+0x100], R20 ;  /* 0x0001001401007387 */ /* 0x0001e20000100a00 */
[----:B------:R-:W-:Y:S03]  /*63670*/  STL.64 [R1+0x108], R22 ;  /* 0x0001081601007387 */ /* 0x000fe60000100a00 */
[----:B0-----:R-:W2:Y:S01]  /*63680*/  LDL.LU.64 R20, [R1+0x24b8] ;  /* 0x0024b80001147983 */ /* 0x001ea20000300a00 */
[----:B------:R0:W-:Y:S03]  /*63690*/  STL.64 [R1+0x2438], R8 ;  /* 0x0024380801007387 */ /* 0x0001e60000100a00 */
[----:B0-----:R-:W3:Y:S01]  /*636a0*/  LDL.LU R8, [R1+0x4d0] ;  /* 0x0004d00001087983 */ /* 0x001ee20000300800 */
[----:B------:R-:W3:Y:S02]  /*636b0*/  LDL.LU R9, [R1+0x4d4] ;  /* 0x0004d40001097983 */ /* 0x000ee40000300800 */
[----:B------:R-:W3:Y:S02]  /*636c0*/  LDL.LU R10, [R1+0x4d8] ;  /* 0x0004d800010a7983 */ /* 0x000ee40000300800 */
[----:B------:R-:W3:Y:S01]  /*636d0*/  LDL.LU R11, [R1+0x4dc] ;  /* 0x0004dc00010b7983 */ /* 0x000ee20000300800 */
[----:B--2---:R-:W-:Y:S01]  /*636e0*/  HMMA.16816.F32.BF16 R24, R12, R20, R24 ;  /* 0x000000140c18723c */ /* 0x004fe20000041818 */
[----:B------:R-:W-:-:S02]  /*636f0*/  MOV R0, R20 ;  /* 0x0000001400007202 */ /* 0x000fc40000000f00 */
[----:B------:R-:W-:Y:S11]  /*63700*/  MOV R29, R21 ;  /* 0x00000015001d7202 */ /* 0x000ff60000000f00 */
[----:B------:R-:W-:Y:S09]  /*63710*/  @!UPT UIADD3 URZ, URZ, URZ, URZ ;  /* 0x0000003f3f3ff290 */ /* 0x000ff2000fffe03f */
[----:B------:R0:W-:Y:S01]  /*63720*/  STL.64 [R1+0x1d0], R24 ;  /* 0x0001d01801007387 */ /* 0x0001e20000100a00 */
[----:B------:R-:W-:Y:S03]  /*63730*/  STL.64 [R1+0x1d8], R26 ;  /* 0x0001d81a01007387 */ /* 0x000fe60000100a00 */
[----:B0-----:R-:W3:Y:S01]  /*63740*/  LDL.LU.64 R24, [R1+0x24b0] ;  /* 0x0024b00001187983 */ /* 0x001ee20000300a00 */
[----:B------:R-:W2:Y:S02]  /*63750*/  LDL.LU.64 R22, [R1+0x24a8] ;  /* 0x0024a80001167983 */ /* 0x000ea40000300a00 */
[----:B------:R-:W2:Y:S01]  /*63760*/  LDL.LU.64 R20, [R1+0x24a0] ;  /* 0x0024a00001147983 */ /* 0x000ea20000300a00 */
[C---:B---3--:R-:W-:Y:S08]  /*63770*/  HMMA.16816.F32.BF16 R8, R12.reuse, R24, R8 ;  /* 0x000000180c08723c */ /* 0x048ff00000041808 */
[----:B--2---:R-:W-:Y:S11]  /*63780*/  HMMA.16816.F32.BF16 R16, R12, R16, R20 ;  /* 0x000000100c10723c */ /* 0x004ff60000041814 */
[----:B------:R-:W-:Y:S04]  /*63790*/  @!UPT UIADD3 URZ, URZ, URZ, URZ ;  /* 0x0000003f3f3ff290 */ /* 0x000fe8000fffe03f */
[----:B------:R0:W-:Y:S01]  /*637a0*/  STL.64 [R1+0x2e0], R8 ;  /* 0x0002e00801007387 */ /* 0x0001e20000100a00 */
[----:B------:R-:W-:Y:S02]  /*637b0*/  STL.64 [R1+0x2e8], R10 ;  /* 0x0002e80a01007387 */ /* 0x000fe40000100a00 */
[----:B0-----:R-:W-:Y:S02]  /*637c0*/  IMAD.MOV.U32 R9, RZ, RZ, R24 ;  /* 0x000000ffff097224 */ /* 0x001fe400078e0018 */
[----:B------:R-:W2:Y:S03]  /*637d0*/  LDL.LU R24, [R1+0x380] ;  /* 0x0003800001187983 */ /* 0x000ea60000300800 */
[----:B------:R-:W-:Y:S01]  /*637e0*/  STL.64 [R1+0x400], R16 ;  /* 0x0004001001007387 */ /* 0x000fe20000100a00 */
[----:B------:R-:W-:Y:S01]  /*637f0*/  MOV R8, R25 ;  /* 0x0000001900087202 */ /* 0x000fe20000000f00 */
[----:B------:R-:W-:Y:S01]  /*63800*/  STL.64 [R1+0x408], R18 ;  /* 0x0004081201007387 */ /* 0x000fe20000100a00 */
[----:B------:R-:W2:Y:S01]  /*63810*/  LDL.LU R25, [R1+0x384] ;  /* 0x0003840001197983 */ /* 0x000ea20000300800 */
        /* <DEDUP_REMOVED lines=14> */
[----:B0-----:R-:W2:Y:S04]  /*63900*/  LDL.64 R20, [R1] ;  /* 0x0000000001147983 */ /* 0x001ea80000100a00 */
[----:B--2---:R0:W-:Y:S02]  /*63910*/  STL.64 [R1+0x2408], R20 ;  /* 0x0024081401007387 */ /* 0x0041e40000100a00 */
[----:B0-----:R-:W-:Y:S01]  /*63920*/  IMAD.MOV.U32 R21, RZ, RZ, R8 ;  /* 0x000000ffff157224 */ /* 0x001fe200078e0008 */
[----:B------:R-:W-:Y:S01]  /*63930*/  MOV R20, R9 ;  /* 0x0000000900147202 */ /* 0x000fe20000000f00 */
[----:B------:R-:W2:Y:S01]  /*63940*/  LDL.LU R8, [R1+0x440] ;  /* 0x0004400001087983 */ /* 0x000ea20000300800 */
[----:B------:R-:W2:Y:S02]  /*63950*/  LDL.LU R9, [R1+0x444] ;  /* 0x0004440001097983 */ /* 0x000ea40000300800 */
[----:B------:R-:W4:Y:S02]  /*63960*/  LDL.LU R10, [R1+0x448] ;  /* 0x00044800010a7983 */ /* 0x000f240000300800 */
[----:B------:R-:W4:Y:S01]  /*63970*/  LDL.LU R11, [R1+0x44c] ;  /* 0x00044c00010b7983 */ /* 0x000f220000300800 */
[----:B------:R-:W2:Y:S01]  /*63980*/  LDL.LU R16, [R1+0x3f0] ;  /* 0x0003f00001107983 */ /* 0x000ea20000300800 */
[----:B------:R-:W3:Y:S02]  /*63990*/  LDL.LU R17, [R1+0x3f4] ;  /* 0x0003f40001117983 */ /* 0x000ee40000300800 */
[----:B------:R-:W3:Y:S02]  /*639a0*/  LDL.LU R18, [R1+0x3f8] ;  /* 0x0003f80001127983 */ /* 0x000ee40000300800 */
[----:B------:R-:W3:Y:S01]  /*639b0*/  LDL.LU R19, [R1+0x3fc] ;  /* 0x0003fc0001137983 */ /* 0x000ee20000300800 */
[----:B----4-:R-:W-:Y:S01]  /*639c0*/  STL.64 [R1+0x2448], R10 ;  /* 0x0024480a01007387 */ /* 0x010fe20000100a00 */
[----:B--2---:R0:W-:Y:S02]  /*639d0*/  STL.64 [R1+0x2440], R8 ;  /* 0x0024400801007387 */ /* 0x0041e40000100a00 */
[----:B0-----:R-:W-:-:S02]  /*639e0*/  MOV R8, R6 ;  /* 0x0000000600087202 */ /* 0x001fc40000000f00 */
[----:B------:R-:W-:Y:S01]  /*639f0*/  MOV R9, R2 ;  /* 0x0000000200097202 */ /* 0x000fe20000000f00 */
[----:B------:R-:W2:Y:S01]  /*63a00*/  LDL.LU R6, [R1+0x249c] ;  /* 0x00249c0001067983 */ /* 0x000ea20000300800 */
[----:B------:R-:W4:Y:S03]  /*63a10*/  LDL.LU R2, [R1+0x2498] ;  /* 0x0024980001027983 */ /* 0x000f260000300800 */
[----:B------:R-:W-:Y:S01]  /*63a20*/  STL.64 [R1+0x2460], R8 ;  /* 0x0024600801007387 */ /* 0x000fe20000100a00 */
[----:B------:R0:W-:Y:S03]  /*63a30*/  STL.64 [R1+0x2420], R20 ;  /* 0x0024201401007387 */ /* 0x0001e60000100a00 */
[----:B0-----:R-:W2:Y:S01]  /*63a40*/  LDL.LU R20, [R1+0x420] ;  /* 0x0004200001147983 */ /* 0x001ea20000300800 */
[----:B------:R-:W2:Y:S02]  /*63a50*/  LDL.LU R21, [R1+0x424] ;  /* 0x0004240001157983 */ /* 0x000ea40000300800 */
[----:B------:R-:W2:Y:S02]  /*63a60*/  LDL.LU R22, [R1+0x428] ;  /* 0x0004280001167983 */ /* 0x000ea40000300800 */
[----:B------:R-:W2:Y:S02]  /*63a70*/  LDL.LU R23, [R1+0x42c] ;  /* 0x00042c0001177983 */ /* 0x000ea40000300800 */
[----:B------:R-:W-:Y:S01]  /*63a80*/  IMAD.MOV.U32 R8, RZ, RZ, R3 ;  /* 0x000000ffff087224 */ /* 0x000fe200078e0003 */
[----:B------:R-:W-:Y:S01]  /*63a90*/  MOV R9, R28 ;  /* 0x0000001c00097202 */ /* 0x000fe20000000f00 */
[----:B------:R-:W3:Y:S01]  /*63aa0*/  LDL.LU R3, [R1+0x2494] ;  /* 0x0024940001037983 */ /* 0x000ee20000300800 */
[----:B------:R-:W3:Y:S03]  /*63ab0*/  LDL.LU R28, [R1+0x2490] ;  /* 0x00249000011c7983 */ /* 0x000ee60000300800 */
        /* <DEDUP_REMOVED lines=12> */
[----:B---3--:R-:W-:Y:S01]  /*63b80*/  HMMA.16816.F32.BF16 R12, R12, R4, R16 ;  /* 0x000000040c0c723c */ /* 0x008fe20000041810 */
[----:B--2---:R-:W-:Y:S01]  /*63b90*/  STL.64 [R1+0x2470], R22 ;  /* 0x0024701601007387 */ /* 0x004fe20000100a00 */
[----:B------:R0:W-:Y:S03]  /*63ba0*/  STL.64 [R1+0x2468], R20 ;  /* 0x0024681401007387 */ /* 0x0001e60000100a00 */
[----:B0-----:R-:W2:Y:S01]  /*63bb0*/  LDL.LU R20, [R1+0x460] ;  /* 0x0004600001147983 */ /* 0x001ea20000300800 */
[----:B------:R-:W2:Y:S02]  /*63bc0*/  LDL.LU R21, [R1+0x464] ;  /* 0x0004640001157983 */ /* 0x000ea40000300800 */
[----:B------:R-:W2:Y:S02]  /*63bd0*/  LDL.LU R22, [R1+0x468] ;  /* 0x0004680001167983 */ /* 0x000ea40000300800 */
[----:B------:R-:W2:Y:S01]  /*63be0*/  LDL.LU R23, [R1+0x46c] ;  /* 0x00046c0001177983 */ /* 0x000ea20000300800 */
[----:B------:R-:W-:Y:S01]  /*63bf0*/  STL.64 [R1+0x23a8], R26 ;  /* 0x0023a81a01007387 */ /* 0x000fe20000100a00 */
[----:B------:R0:W-:Y:S03]  /*63c00*/  STL.64 [R1+0x23a0], R24 ;  /* 0x0023a01801007387 */ /* 0x0001e60000100a00 */
[----:B0-----:R-:W3:Y:S01]  /*63c10*/  LDL.64 R24, [R1+0x40] ;  /* 0x0000400001187983 */ /* 0x001ee20000100a00 */
[----:B------:R-:W2:Y:S02]  /*63c20*/  LDL.LU.64 R18, [R1+0x2488] ;  /* 0x0024880001127983 */ /* 0x000ea40000300a00 */
[----:B------:R-:W2:Y:S02]  /*63c30*/  LDL.LU.64 R16, [R1+0x2480] ;  /* 0x0024800001107983 */ /* 0x000ea40000300a00 */
[----:B------:R-:W-:Y:S01]  /*63c40*/  STL.64 [R1+0x2400], R6 ;  /* 0x0024000601007387 */ /* 0x000fe20000100a00 */
[----:B------:R0:W-:Y:S02]  /*63c50*/  STL.64 [R1+0x23f8], R4 ;  /* 0x0023f80401007387 */ /* 0x0001e40000100a00 */
[----:B------:R1:W-:Y:S02]  /*63c60*/  STL.64 [R1+0x3f0], R12 ;  /* 0x0003f00c01007387 */ /* 0x0003e40000100a00 */
[----:B------:R-:W-:Y:S01]  /*63c70*/  STL.64 [R1+0x3f8], R14 ;  /* 0x0003f80e01007387 */ /* 0x000fe20000100a00 */
[----:B0-----:R-:W3:Y:S01]  /*63c80*/  LDL.LU R4, [R1+0x3e0] ;  /* 0x0003e00001047983 */ /* 0x001ee20000300800 */
[----:B------:R-:W3:Y:S02]  /*63c90*/  LDL.LU R5, [R1+0x3e4] ;  /* 0x0003e40001057983 */ /* 0x000ee40000300800 */
[----:B------:R-:W3:Y:S02]  /*63ca0*/  LDL.LU R6, [R1+0x3e8] ;  /* 0x0003e80001067983 */ /* 0x000ee40000300800 */
[----:B------:R-:W3:Y:S01]  /*63cb0*/  LDL.LU R7, [R1+0x3ec] ;  /* 0x0003ec0001077983 */ /* 0x000ee20000300800 */
[----:B-1----:R-:W-:Y:S01]  /*63cc0*/  MOV R12, R0 ;  /* 0x00000000000c7202 */ /* 0x002fe20000000f00 */
[C---:B--2---:R-:W-:Y:S01]  /*63cd0*/  HMMA.16816.F32.BF16 R8, R16.reuse, R8, R20 ;  /* 0x000000081008723c */ /* 0x044fe20000041814 */
[----:B---3--:R-:W-:Y:S01]  /*63ce0*/  STL.64 [R1+0x2418], R6 ;  /* 0x0024180601007387 */ /* 0x008fe20000100a00 */
[----:B------:R0:W-:Y:S03]  /*63cf0*/  STL.64 [R1+0x2410], R4 ;  /* 0x0024100401007387 */ /* 0x0001e60000100a00 */
[----:B0-----:R-:W2:Y:S01]  /*63d00*/  LDL.LU R4, [R1+0x410] ;  /* 0x0004100001047983 */ /* 0x001ea20000300800 */
[----:B------:R-:W2:Y:S02]  /*63d10*/  LDL.LU R5, [R1+0x414] ;  /* 0x0004140001057983 */ /* 0x000ea40000300800 */
[----:B------:R-:W2:Y:S02]  /*63d20*/  LDL.LU R6, [R1+0x418] ;  /* 0x0004180001067983 */ /* 0x000ea40000300800 */
[----:B------:R-:W2:Y:S01]  /*63d30*/  LDL.LU R7, [R1+0x41c] ;  /* 0x00041c0001077983 */ /* 0x000ea20000300800 */
[----:B------:R-:W3:Y:S01]  /*63d40*/  LDL.LU R0, [R1+0x2478] ;  /* 0x0024780001007983 */ /* 0x000ee20000300800 */
[----:B------:R-:W2:Y:S02]  /*63d50*/  LDL.LU.64 R22, [R1+0x2470] ;  /* 0x0024700001167983 */ /* 0x000ea40000300a00 */
[----:B------:R-:W2:Y:S09]  /*63d60*/  LDL.LU.64 R20, [R1+0x2468] ;  /* 0x0024680001147983 */ /* 0x000eb20000300a00 */
        /* <DEDUP_REMOVED lines=15> */
[----:B------:R-:W-:Y:S03]  /*63e60*/  STL.64 [R1+0x458], R10 ;  /* 0x0004580a01007387 */ /* 0x000fe60000100a00 */
        /* <DEDUP_REMOVED lines=11> */
[----:B------:R-:W-:-:S07]  /*63f20*/  IMAD.MOV.U32 R13, RZ, RZ, R29 ;  /* 0x000000ffff0d7224 */ /* 0x000fce00078e001d */
[C---:B---3--:R-:W-:Y:S11]  /*63f30*/  HMMA.16816.F32.BF16 R20, R16.reuse, R12, R20 ;  /* 0x0000000c1014723c */ /* 0x048ff60000041814 */
        /* <DEDUP_REMOVED lines=16> */
[----:B------:R-:W2:Y:S01]  /*64040*/  LDL.LU R15, [R1+0x3bc] ;  /* 0x0003bc00010f7983 */ /* 0x000ea20000300800 */
[----:B------:R-:W3:Y:S01]  /*64050*/  LDL.LU.64 R6, [R1+0x2418] ;  /* 0x0024180001067983 */ /* 0x000ee20000300a00 */
[----:B------:R-:W3:Y:S11]  /*64060*/  LDL.LU.64 R4, [R1+0x2410] ;  /* 0x0024100001047983 */ /* 0x000ef60000300a00 */
[----:B------:R0:W-:Y:S02]  /*64070*/  STL.64 [R1+0x420], R20 ;  /* 0x0004201401007387 */ /* 0x0001e40000100a00 */
[----:B------:R-:W-:Y:S01]  /*64080*/  STL.64 [R1+0x428], R22 ;  /* 0x0004281601007387 */ /* 0x000fe20000100a00 */
[----:B0-----:R-:W3:Y:S02]  /*64090*/  LDL.LU.64 R20, [R1+0x2408] ;  /* 0x0024080001147983 */ /* 0x001ee40000300a00 */
[----:B---3--:R-:W-:Y:S01]  /*640a0*/  HMMA.16816.F32.BF16 R4, R16, R20, R4 ;  /* 0x000000141004723c */ /* 0x008fe20000041804 */
[----:B------:R-:W-:-:S02]  /*640b0*/  MOV R11, R20 ;  /* 0x00000014000b7202 */ /* 0x000fc40000000f00 */
[----:B------:R-:W-:Y:S11]  /*640c0*/  MOV R10, R21 ;  /* 0x00000015000a7202 */ /* 0x000ff60000000f00 */
[----:B------:R-:W-:Y:S09]  /*640d0*/  @!UPT UIADD3 URZ, URZ, URZ, URZ ;  /* 0x0000003f3f3ff290 */ /* 0x000ff2000fffe03f */
[----:B------:R-:W-:Y:S01]  /*640e0*/  STL.64 [R1+0x410], R4 ;  /* 0x0004100401007387 */ /* 0x000fe20000100a00 */
[----:B------:R0:W-:Y:S03]  /*640f0*/  STL.64 [R1+0x418], R6 ;  /* 0x0004180601007387 */ /* 0x0001e60000100a00 */
[----:B0-----:R-:W3:Y:S01]  /*64100*/  LDL.LU.64 R6, [R1+0x2400] ;  /* 0x0024000001067983 */ /* 0x001ee20000300a00 */
[----:B------:R-:W2:Y:S02]  /*64110*/  LDL.LU.64 R4, [R1+0x23f8] ;  /* 0x0023f80001047983 */ /* 0x000ea40000300a00 */
[----:B------:R-:W2:Y:S02]  /*64120*/  LDL.LU.64 R22, [R1+0x23f0] ;  /* 0x0023f00001167983 */ /* 0x000ea40000300a00 */
[----:B------:R-:W2:Y:S02]  /*64130*/  LDL.LU.64 R20, [R1+0x23e8] ;  /* 0x0023e80001147983 */ /* 0x000ea40000300a00 */
[----:B--2---:R-:W-:Y:S01]  /*64140*/  HMMA.16816.F32.BF16 R16, R16, R4, R20 ;  /* 0x000000041010723c */ /* 0x004fe20000041814 */
[----:B------:R-:W2:Y:S01]  /*64150*/  LDL.LU.64 R22, [R1+0x23e0] ;  /* 0x0023e00001167983 */ /* 0x000ea20000300a00 */
[----:B------:R-:W2:Y:S02]  /*64160*/  LDL.LU.64 R20, [R1+0x23d8] ;  /* 0x0023d80001147983 */ /* 0x000ea40000300a00 */
[----:B---3--:R-:W-:Y:S02]  /*64170*/  STL.64 [R1+0x2378], R6 ;  /* 0x0023780601007387 */ /* 0x008fe40000100a00 */
[----:B------:R0:W-:Y:S11]  /*64180*/  STL.64 [R1+0x2370], R4 ;  /* 0x0023700401007387 */ /* 0x0001f60000100a00 */
[----:B------:R-:W-:Y:S06]  /*64190*/  @!UPT UIADD3 URZ, URZ, URZ, URZ ;  /* 0x0000003f3f3ff290 */ /* 0x000fec000fffe03f */
[----:B------:R1:W-:Y:S01]  /*641a0*/  STL.64 [R1+0x3e0], R16 ;  /* 0x0003e01001007387 */ /* 0x0003e20000100a00 */
[----:B------:R-:W-:Y:S02]  /*641b0*/  STL.64 [R1+0x3e8], R18 ;  /* 0x0003e81201007387 */ /* 0x000fe40000100a00 */
[----:B0-----:R-:W2:Y:S02]  /*641c0*/  LDL.LU R4, [R1+0x3c0] ;  /* 0x0003c00001047983 */ /* 0x001ea40000300800 */
[----:B------:R-:W2:Y:S01]  /*641d0*/  LDL.LU R5, [R1+0x3c4] ;  /* 0x0003c40001057983 */ /* 0x000ea20000300800 */
[----:B------:R-:W2:Y:S01]  /*641e0*/  LDL.LU R6, [R1+0x3c8] ;  /* 0x0003c80001067983 */ /* 0x000ea20000300800 */
[----:B------:R-:W2:Y:S03]  /*641f0*/  LDL.LU R7, [R1+0x3cc] ;  /* 0x0003cc0001077983 */ /* 0x000ea60000300800 */
[----:B-1----:R-:W3:Y:S01]  /*64200*/  LDL.LU.64 R16, [R1+0x10] ;  /* 0x0000100001107983 */ /* 0x002ee20000300a00 */
[C---:B--2---:R-:W-:Y:S11]  /*64210*/  HMMA.16816.F32.BF16 R4, R20.reuse, R24, R4 ;  /* 0x000000181404723c */ /* 0x044ff60000041804 */
[----:B------:R-:W-:Y:S11]  /*64220*/  @!UPT UIADD3 URZ, URZ, URZ, URZ ;  /* 0x0000003f3f3ff290 */ /* 0x000ff6000fffe03f */
[----:B------:R-:W-:Y:S01]  /*64230*/  @!UPT UIADD3 URZ, URZ, URZ, URZ ;  /* 0x0000003f3f3ff290 */ /* 0x000fe2000fffe03f */
[----:B------:R0:W-:Y:S01]  /*64240*/  STL.64 [R1+0x3d0], R4 ;  /* 0x0003d00401007387 */ /* 0x0001e20000100a00 */
[----:B------:R1:W-:Y:S02]  /*64250*/  STL.64 [R1+0x3d8], R6 ;  /* 0x0003d80601007387 */ /* 0x0003e40000100a00 */
[----:B0-----:R-:W-:Y:S01]  /*64260*/  IMAD.MOV.U32 R5, RZ, RZ, R24 ;  /* 0x000000ffff057224 */ /* 0x001fe200078e0018 */
[----:B------:R-:W-:Y:S02]  /*64270*/  MOV R4, R25 ;  /* 0x0000001900047202 */ /* 0x000fe40000000f00 */
[----:B------:R-:W2:Y:S02]  /*64280*/  LDL.LU.64 R24, [R1+0x23d0] ;  /* 0x0023d00001187983 */ /* 0x000ea40000300a00 */
[C---:B--2---:R-:W-:Y:S01]  /*64290*/  HMMA.16816.F32.BF16 R12, R20.reuse, R24, R12 ;  /* 0x00000018140c723c */ /* 0x044fe2000004180c */
[----:B-1----:R-:W-:Y:S01]  /*642a0*/  MOV R7, R24 ;  /* 0x0000001800077202 */ /* 0x002fe20000000f00 */
[----:B------:R-:W-:Y:S11]  /*642b0*/  IMAD.MOV.U32 R6, RZ, RZ, R25 ;  /* 0x000000ffff067224 */ /* 0x000ff600078e0019 */
[----:B------:R-:W-:Y:S10]  /*642c0*/  @!UPT UIADD3 URZ, URZ, URZ, URZ ;  /* 0x0000003f3f3ff290 */ /* 0x000ff4000fffe03f */
        /* <DEDUP_REMOVED lines=8> */
[----:B------:R0:W-:Y:S01]  /*64350*/  STL.64 [R1+0x3b0], R12 ;  /* 0x0003b00c01007387 */ /* 0x0001e20000100a00 */
[----:B------:R1:W-:Y:S03]  /*64360*/  STL.64 [R1+0x3b8], R14 ;  /* 0x0003b80e01007387 */ /* 0x0003e60000100a00 */
[----:B0-----:R-:W2:Y:S01]  /*64370*/  LDL.LU.64 R12, [R1+0x23b0] ;  /* 0x0023b000010c7983 */ /* 0x001ea20000300a00 */
[----:B-1----:R-:W-:Y:S02]  /*64380*/  MOV R15, R24 ;  /* 0x00000018000f7202 */ /* 0x002fe40000000f00 */
[----:B------:R-:W-:Y:S01]  /*64390*/  MOV R14, R25 ;  /* 0x00000019000e7202 */ /* 0x000fe20000000f00 */
        /* <DEDUP_REMOVED lines=10> */
[----:B0-----:R-:W-:Y:S01]  /*64440*/  IMAD.MOV.U32 R8, RZ, RZ, R15 ;  /* 0x000000ffff087224 */ /* 0x001fe200078e000f */
[----:B------:R-:W-:-:S05]  /*64450*/  MOV R9, R14 ;  /* 0x0000000e00097202 */ /* 0x000fca0000000f00 */
[----:B------:R0:W-:Y:S02]  /*64460*/  STL.64 [R1+0x2330], R8 ;  /* 0x0023300801007387 */ /* 0x0001e40000100a00 */
[----:B0-----:R-:W-:Y:S01]  /*64470*/  MOV R8, R7 ;  /* 0x0000000700087202 */ /* 0x001fe20000000f00 */
[----:B------:R-:W-:-:S05]  /*64480*/  IMAD.MOV.U32 R9, RZ, RZ, R6 ;  /* 0x000000ffff097224 */ /* 0x000fca00078e0006 */
[----:B------:R0:W-:Y:S02]  /*64490*/  STL.64 [R1+0x2348], R8 ;  /* 0x0023480801007387 */ /* 0x0001e40000100a00 */
[----:B0-----:R-:W-:Y:S02]  /*644a0*/  MOV R8, R5 ;  /* 0x0000000500087202 */ /* 0x001fe40000000f00 */
[----:B------:R-:W-:Y:S01]  /*644b0*/  MOV R9, R4 ;  /* 0x0000000400097202 */ /* 0x000fe20000000f00 */
[----:B------:R-:W-:Y:S01]  /*644c0*/  IMAD.MOV.U32 R4, RZ, RZ, R11 ;  /* 0x000000ffff047224 */ /* 0x000fe200078e000b */
[----:B------:R-:W-:-:S03]  /*644d0*/  MOV R5, R10 ;  /* 0x0000000a00057202 */ /* 0x000fc60000000f00 */
[----:B------:R-:W-:Y:S01]  /*644e0*/  STL.64 [R1+0x2380], R8 ;  /* 0x0023800801007387 */ /* 0x000fe20000100a00 */
[C---:B--2---:R-:W-:Y:S11]  /*644f0*/  HMMA.16816.F32.BF16 R24, R20.reuse, R12, R24 ;  /* 0x0000000c1418723c */ /* 0x044ff60000041818 */
[----:B------:R-:W-:Y:S11]  /*64500*/  @!UPT UIADD3 URZ, URZ, URZ, URZ ;  /* 0x0000003f3f3ff290 */ /* 0x000ff6000fffe03f */
[----:B------:R-:W-:Y:S01]  /*64510*/  @!UPT UIADD3 URZ, URZ, URZ, URZ ;  /* 0x0000003f3f3ff290 */ /* 0x000fe2000fffe03f */
[----:B------:R-:W-:Y:S01]  /*64520*/  STL.64 [R1+0x390], R24 ;  /* 0x0003901801007387 */ /* 0x000fe20000100a00 */
[----:B------:R-:W-:Y:S02]  /*64530*/  STL.64 [R1+0x398], R26 ;  /* 0x0003981a01007387 */ /* 0x000fe40000100a00 */
[----:B------:R0:W-:Y:S02]  /*64540*/  STL.64 [R1+0x2388], R4 ;  /* 0x0023880401007387 */ /* 0x0001e40000100a00 */
[----:B0-----:R-:W3:Y:S01]  /*64550*/  LDL.LU R4, [R1+0x2d0] ;  /* 0x0002d00001047983 */ /* 0x001ee20000300800 */
[----:B------:R-:W3:Y:S02]  /*64560*/  LDL.LU R5, [R1+0x2d4] ;  /* 0x0002d40001057983 */ /* 0x000ee40000300800 */
[----:B------:R-:W3:Y:S02]  /*64570*/  LDL.LU R6, [R1+0x2d8] ;  /* 0x0002d80001067983 */ /* 0x000ee40000300800 */
[----:B------:R-:W3:Y:S01]  /*64580*/  LDL.LU R7, [R1+0x2dc] ;  /* 0x0002dc0001077983 */ /* 0x000ee20000300800 */
[----:B------:R-:W2:Y:S01]  /*64590*/  LDL.LU R8, [R1+0x2c0] ;  /* 0x0002c00001087983 */ /* 0x000ea20000300800 */
[----:B------:R-:W2:Y:S02]  /*645a0*/  LDL.LU R9, [R1+0x2c4] ;  /* 0x0002c40001097983 */ /* 0x000ea40000300800 */
[----:B------:R-:W2:Y:S02]  /*645b0*/  LDL.LU R10, [R1+0x2c8] ;  /* 0x0002c800010a7983 */ /* 0x000ea40000300800 */
[----:B------:R-:W2:Y:S01]  /*645c0*/  LDL.LU R11, [R1+0x2cc] ;  /* 0x0002cc00010b7983 */ /* 0x000ea20000300800 */
[----:B------:R-:W2:Y:S01]  /*645d0*/  LDL.LU R24, [R1+0x1b0] ;  /* 0x0001b00001187983 */ /* 0x000ea20000300800 */
[----:B------:R-:W2:Y:S02]  /*645e0*/  LDL.LU R25, [R1+0x1b4] ;  /* 0x0001b40001197983 */ /* 0x000ea40000300800 */
[----:B------:R-:W2:Y:S02]  /*645f0*/  LDL.LU R26, [R1+0x1b8] ;  /* 0x0001b800011a7983 */ /* 0x000ea40000300800 */
[----:B------:R-:W2:Y:S01]  /*64600*/  LDL.LU R27, [R1+0x1bc] ;  /* 0x0001bc00011b7983 */ /* 0x000ea20000300800 */
[----:B------:R0:W-:Y:S04]  /*64610*/  STL.64 [R1+0x2310], R12 ;  /* 0x0023100c01007387 */ /* 0x0001e80000100a00 */
        /* <DEDUP_REMOVED lines=32> */
[----:B------:R-:W2:Y:S11]  /*64820*/  LDL.LU.64 R8, [R1+0x2380] ;  /* 0x0023800001087983 */ /* 0x000eb60000300a00 */
[----:B------:R-:W-:Y:S11]  /*64830*/  @!UPT UIADD3 URZ, URZ, URZ, URZ ;  /* 0x0000003f3f3ff290 */ /* 0x000ff6000fffe03f */
[----:B------:R-:W-:Y:S01]  /*64840*/  STL.64 [R1+0x370], R4 ;  /* 0x0003700401007387 */ /* 0x000fe20000100a00 */
[----:B------:R0:W-:Y:S03]  /*64850*/  STL.64 [R1+0x378], R6 ;  /* 0x0003780601007387 */ /* 0x0001e60000100a00 */
[----:B0-----:R-:W3:Y:S01]  /*64860*/  LDL.LU.64 R6, [R1+0x2378] ;  /* 0x0023780001067983 */ /* 0x001ee20000300a00 */
[----:B------:R-:W2:Y:S02]  /*64870*/  LDL.LU.64 R4, [R1+0x2370] ;  /* 0x0023700001047983 */ /* 0x000ea40000300a00 */
[----:B--2---:R-:W-:Y:S01]  /*64880*/  HMMA.16816.F32.BF16 R20, R20, R4, R24 ;  /* 0x000000041414723c */ /* 0x004fe20000041818 */
        /* <DEDUP_REMOVED lines=30> */
[----:B--2---:R-:W-:Y:S02]  /*64a70*/  HMMA.16816.F32.BF16 R8, R24, R8, R12 ;  /* 0x000000081808723c */ /* 0x004fe4000004180c */
[----:B------:R-:W2:Y:S11]  /*64a80*/  LDL.LU.64 R12, [R1+0x2310] ;  /* 0x00231000010c7983 */ /* 0x000eb60000300a00 */
[----:B------:R-:W-:Y:S10]  /*64a90*/  @!UPT UIADD3 URZ, URZ, URZ, URZ ;  /* 0x0000003f3f3ff290 */ /* 0x000ff4000fffe03f */
[----:B------:R-:W-:Y:S01]  /*64aa0*/  STL.64 [R1+0x290], R8 ;  /* 0x0002900801007387 */ /* 0x000fe20000100a00 */
[----:B------:R-:W-:Y:S02]  /*64ab0*/  STL.64 [R1+0x298], R10 ;  /* 0x0002980a01007387 */ /* 0x000fe40000100a00 */
[----:B----4-:R-:W0:Y:S02]  /*64ac0*/  LDSM.16.M88.4 R8, [R2+0x26080] ;  /* 0x026080000208783b */ /* 0x010e240000000200 */
[----:B0-----:R-:W-:Y:S02]  /*64ad0*/  STL.64 [R1+0x22e8], R10 ;  /* 0x0022e80a01007387 */ /* 0x001fe40000100a00 */
[----:B------:R0:W-:Y:S02]  /*64ae0*/  STL.64 [R1+0x22e0], R8 ;  /* 0x0022e00801007387 */ /* 0x0001e40000100a00 */
[----:B0-----:R-:W4:Y:S01]  /*64af0*/  LDL.LU R8, [R1+0x4b0] ;  /* 0x0004b00001087983 */ /* 0x001f220000300800 */
[----:B------:R-:W4:Y:S02]  /*64b00*/  LDL.LU R9, [R1+0x4b4] ;  /* 0x0004b40001097983 */ /* 0x000f240000300800 */
[----:B------:R-:W4:Y:S01]  /*64b10*/  LDL.LU R10, [R1+0x4b8] ;  /* 0x0004b800010a7983 */ /* 0x000f220000300800 */
[----:B------:R-:W-:-:S02]  /*64b20*/  MOV R11, R0 ;  /* 0x00000000000b7202 */ /* 0x000fc40000000f00 */
[----:B------:R-:W3:Y:S01]  /*64b30*/  LDL.LU R0, [R1+0x2308] ;  /* 0x0023080001007983 */ /* 0x000ee20000300800 */
[C---:B--2---:R-:W-:Y:S03]  /*64b40*/  HMMA.16816.F32.BF16 R12, R24.reuse, R12, R16 ;  /* 0x0000000c180c723c */ /* 0x044fe60000041810 */
[----:B------:R-:W3:Y:S11]  /*64b50*/  LDL.LU.64 R16, [R1+0x2300] ;  /* 0x0023000001107983 */ /* 0x000ef60000300a00 */
[----:B------:R-:W-:Y:S09]  /*64b60*/  @!UPT UIADD3 URZ, URZ, URZ, URZ ;  /* 0x0000003f3f3ff290 */ /* 0x000ff2000fffe03f */
[----:B------:R-:W-:Y:S01]  /*64b70*/  STL.64 [R1+0x280], R12 ;  /* 0x0002800c01007387 */ /* 0x000fe20000100a00 */
[----:B------:R-:W-:Y:S02]  /*64b80*/  STL.64 [R1+0x288], R14 ;  /* 0x0002880e01007387 */ /* 0x000fe40000100a00 */
[----:B------:R0:W1:Y:S02]  /*64b90*/  LDSM.16.M88.4 R12, [R2+0x27080] ;  /* 0x02708000020c783b */ /* 0x0000640000000200 */
[----:B0-----:R-:W2:Y:S04]  /*64ba0*/  LDL.LU R2, [R1+0x22fc] ;  /* 0x0022fc0001027983 */ /* 0x001ea80000300800 */
[----:B-1----:R-:W-:Y:S01]  /*64bb0*/  STL.64 [R1+0x2270], R14 ;  /* 0x0022700e01007387 */ /* 0x002fe20000100a00 */
[----:B------:R0:W-:Y:S03]  /*64bc0*/  STL.64 [R1+0x2268], R12 ;  /* 0x0022680c01007387 */ /* 0x0001e60000100a00 */
[----:B0-----:R-:W4:Y:S01]  /*64bd0*/  LDL.LU.64 R12, [R1] ;  /* 0x00000000010c7983 */ /* 0x001f220000300a00 */
[C---:B---3--:R-:W-:Y:S01]  /*64be0*/  HMMA.16816.F32.BF16 R20, R24.reuse, R16, R20 ;  /* 0x000000101814723c */ /* 0x048fe20000041814 */
[----:B------:R-:W-:Y:S11]  /*64bf0*/  MOV R29, R16 ;  /* 0x00000010001d7202 */ /* 0x000ff60000000f00 */
[----:B------:R-:W-:Y:S11]  /*64c00*/  @!UPT UIADD3 URZ, URZ, URZ, URZ ;  /* 0x0000003f3f3ff290 */ /* 0x000ff6000fffe03f */
[----:B------:R0:W-:Y:S02]  /*64c10*/  STL.64 [R1+0x270], R20 ;  /* 0x0002701401007387 */ /* 0x0001e40000100a00 */
[----:B0-----:R-:W-:Y:S02]  /*64c20*/  IMAD.MOV.U32 R20, RZ, RZ, R17 ;  /* 0x000000ffff147224 */ /* 0x001fe400078e0011 */
[----:B------:R-:W0:Y:S04]  /*64c30*/  LDSM.16.M88.4 R16, [R0+0x20080] ;  /* 0x020080000010783b */ /* 0x000e280000000200 */
[----:B------:R-:W-:Y:S01]  /*64c40*/  STL.64 [R1+0x278], R22 ;  /* 0x0002781601007387 */ /* 0x000fe20000100a00 */
[----:B----4-:R-:W-:Y:S03]  /*64c50*/  HMMA.16816.F32.BF16 R8, R24, R12, R8 ;  /* 0x0000000c1808723c */ /* 0x010fe60000041808 */
[----:B0-----:R-:W-:Y:S01]  /*64c60*/  STL.64 [R1+0x21e0], R18 ;  /* 0x0021e01201007387 */ /* 0x001fe20000100a00 */
[----:B------:R0:W-:Y:S02]  /*64c70*/  STL.64 [R1+0x21d8], R16 ;  /* 0x0021d81001007387 */ /* 0x0001e40000100a00 */
[----:B------:R-:W-:Y:S01]  /*64c80*/  STL.64 [R1+0x22d8], R12 ;  /* 0x0022d80c01007387 */ /* 0x000fe20000100a00 */
[----:B0-----:R-:W3:Y:S11]  /*64c90*/  LDL.LU R16, [R1+0x160] ;  /* 0x0001600001107983 */ /* 0x001ef60000300800 */
[----:B------:R-:W-:Y:S05]  /*64ca0*/  @!UPT UIADD3 URZ, URZ, URZ, URZ ;  /* 0x0000003f3f3ff290 */ /* 0x000fea000fffe03f */
[----:B------:R0:W-:Y:S01]  /*64cb0*/  STL.64 [R1+0x260], R8 ;  /* 0x0002600801007387 */ /* 0x0001e20000100a00 */
[----:B------:R1:W-:Y:S02]  /*64cc0*/  STL.64 [R1+0x268], R10 ;  /* 0x0002680a01007387 */ /* 0x0003e40000100a00 */
[----:B------:R-:W3:Y:S02]  /*64cd0*/  LDL.LU R17, [R1+0x164] ;  /* 0x0001640001117983 */ /* 0x000ee40000300800 */
[----:B------:R-:W4:Y:S01]  /*64ce0*/  LDL.LU R18, [R1+0x168] ;  /* 0x0001680001127983 */ /* 0x000f220000300800 */
[----:B--2---:R-:W-:Y:S02]  /*64cf0*/  MOV R19, R2 ;  /* 0x0000000200137202 */ /* 0x004fe40000000f00 */
[----:B------:R-:W2:Y:S04]  /*64d00*/  LDL.LU R2, [R1+0x22f8] ;  /* 0x0022f80001027983 */ /* 0x000ea80000300800 */
[----:B0-----:R-:W2:Y:S01]  /*64d10*/  LDL.LU R8, [R1+0x190] ;  /* 0x0001900001087983 */ /* 0x001ea20000300800 */
[----:B------:R-:W2:Y:S02]  /*64d20*/  LDL.LU R9, [R1+0x194] ;  /* 0x0001940001097983 */ /* 0x000ea40000300800 */
[----:B-1----:R-:W2:Y:S02]  /*64d30*/  LDL.LU R10, [R1+0x198] ;  /* 0x00019800010a7983 */ /* 0x002ea40000300800 */
[----:B------:R-:W2:Y:S01]  /*64d40*/  LDL.LU R11, [R1+0x19c] ;  /* 0x00019c00010b7983 */ /* 0x000ea20000300800 */
        /* <DEDUP_REMOVED lines=10> */
[----:B----4-:R-:W-:Y:S01]  /*64df0*/  STL.64 [R1+0x22a0], R18 ;  /* 0x0022a01201007387 */ /* 0x010fe20000100a00 */
[----:B---3--:R0:W-:Y:S03]  /*64e00*/  STL.64 [R1+0x2298], R16 ;  /* 0x0022981001007387 */ /* 0x0081e60000100a00 */
[----:B0-----:R-:W3:Y:S04]  /*64e10*/  LDL.LU.64 R16, [R1+0x30] ;  /* 0x0000300001107983 */ /* 0x001ee80000300a00 */
[----:B---3--:R0:W-:Y:S04]  /*64e20*/  STL.64 [R1+0x22b0], R16 ;  /* 0x0022b01001007387 */ /* 0x0081e80000100a00 */
[----:B0-----:R-:W3:Y:S01]  /*64e30*/  LDL.LU.64 R16, [R1+0x40] ;  /* 0x0000400001107983 */ /* 0x001ee20000300a00 */
[----:B------:R-:W-:-:S02]  /*64e40*/  IMAD.MOV.U32 R19, RZ, RZ, R20 ;  /* 0x000000ffff137224 */ /* 0x000fc400078e0014 */
[----:B------:R-:W0:Y:S01]  /*64e50*/  LDSM.16.M88.4 R20, [R0+0x21080] ;  /* 0x021080000014783b */ /* 0x000e220000000200 */
[----:B---3--:R1:W-:Y:S04]  /*64e60*/  STL.64 [R1+0x22c8], R16 ;  /* 0x0022c81001007387 */ /* 0x0083e80000100a00 */
[----:B-1----:R-:W3:Y:S04]  /*64e70*/  LDL.LU.64 R16, [R1+0x50] ;  /* 0x0000500001107983 */ /* 0x002ee80000300a00 */
[----:B---3--:R1:W-:Y:S04]  /*64e80*/  STL.64 [R1+0x22d0], R16 ;  /* 0x0022d01001007387 */ /* 0x0083e80000100a00 */
[----:B-1----:R-:W3:Y:S01]  /*64e90*/  LDL.LU.64 R16, [R1+0x60] ;  /* 0x0000600001107983 */ /* 0x002ee20000300a00 */
[----:B0-----:R-:W-:Y:S02]  /*64ea0*/  STL.64 [R1+0x2158], R22 ;  /* 0x0021581601007387 */ /* 0x001fe40000100a00 */
[----:B------:R0:W-:Y:S02]  /*64eb0*/  STL.64 [R1+0x2150], R20 ;  /* 0x0021501401007387 */ /* 0x0001e40000100a00 */
[----:B0-----:R-:W-:-:S02]  /*64ec0*/  MOV R20, R29 ;  /* 0x0000001d00147202 */ /* 0x001fc40000000f00 */
[----:B------:R-:W-:Y:S01]  /*64ed0*/  MOV R21, R19 ;  /* 0x0000001300157202 */ /* 0x000fe20000000f00 */
[----:B------:R-:W4:Y:S04]  /*64ee0*/  LDL.LU R29, [R1+0x22f4] ;  /* 0x0022f400011d7983 */ /* 0x000f280000300800 */
[----:B------:R0:W-:Y:S04]  /*64ef0*/  STL.64 [R1+0x22a8], R20 ;  /* 0x0022a81401007387 */ /* 0x0001e80000100a00 */
[----:B0-----:R-:W3:Y:S01]  /*64f00*/  LDL.LU R20, [R1+0x180] ;  /* 0x0001800001147983 */ /* 0x001ee20000300800 */
[----:B------:R-:W3:Y:S02]  /*64f10*/  LDL.LU R21, [R1+0x184] ;  /* 0x0001840001157983 */ /* 0x000ee40000300800 */
[----:B------:R-:W3:Y:S02]  /*64f20*/  LDL.LU R22, [R1+0x188] ;  /* 0x0001880001167983 */ /* 0x000ee40000300800 */
[----:B--2---:R-:W-:-:S02]  /*64f30*/  IMAD.MOV.U32 R23, RZ, RZ, R2 ;  /* 0x000000ffff177224 */ /* 0x004fc400078e0002 */
[----:B------:R-:W2:Y:S01]  /*64f40*/  LDL.LU R2, [R1+0x22f0] ;  /* 0x0022f00001027983 */ /* 0x000ea20000300800 */
[----:B------:R-:W-:Y:S03]  /*64f50*/  HMMA.16816.F32.BF16 R24, R24, R4, R8 ;  /* 0x000000041818723c */ /* 0x000fe60000041808 */
[----:B---3--:R-:W-:Y:S01]  /*64f60*/  STL.64 [R1+0x22c0], R22 ;  /* 0x0022c01601007387 */ /* 0x008fe20000100a00 */
[----:B------:R0:W-:Y:S03]  /*64f70*/  STL.64 [R1+0x22b8], R20 ;  /* 0x0022b81401007387 */ /* 0x0001e60000100a00 */
[----:B0-----:R-:W3:Y:S01]  /*64f80*/  LDL.LU R20, [R1+0x520] ;  /* 0x0005200001147983 */ /* 0x001ee20000300800 */
[----:B------:R-:W3:Y:S02]  /*64f90*/  LDL.LU R21, [R1+0x524] ;  /* 0x0005240001157983 */ /* 0x000ee40000300800 */
[----:B------:R-:W3:Y:S02]  /*64fa0*/  LDL.LU R22, [R1+0x528] ;  /* 0x0005280001167983 */ /* 0x000ee40000300800 */
[----:B------:R-:W3:Y:S01]  /*64fb0*/  LDL.LU R23, [R1+0x52c] ;  /* 0x00052c0001177983 */ /* 0x000ee20000300800 */
[----:B------:R-:W2:Y:S01]  /*64fc0*/  LDL.LU.64 R10, [R1+0x22e8] ;  /* 0x0022e800010a7983 */ /* 0x000ea20000300a00 */
[----:B------:R-:W2:Y:S02]  /*64fd0*/  LDL.LU.64 R8, [R1+0x22e0] ;  /* 0x0022e00001087983 */ /* 0x000ea40000300a00 */
[----:B------:R-:W-:Y:S02]  /*64fe0*/  STL.64 [R1+0x2280], R6 ;  /* 0x0022800601007387 */ /* 0x000fe40000100a00 */
[----:B------:R0:W-:Y:S05]  /*64ff0*/  STL.64 [R1+0x2278], R4 ;  /* 0x0022780401007387 */ /* 0x0001ea0000100a00 */
[----:B------:R-:W-:Y:S01]  /*65000*/  STL.64 [R1+0x1c0], R24 ;  /* 0x0001c01801007387 */ /* 0x000fe20000100a00 */
[----:B------:R-:W-:Y:S02]  /*65010*/  STL.64 [R1+0x1c8], R26 ;  /* 0x0001c81a01007387 */ /* 0x000fe40000100a00 */
[----:B------:R-:W1:Y:S01]  /*65020*/  LDSM.16.M88.4 R24, [R0+0x22080] ;  /* 0x022080000018783b */ /* 0x000e620000000200 */
[----:B0-----:R-:W3:Y:S03]  /*65030*/  LDL.LU R4, [R1+0x530] ;  /* 0x0005300001047983 */ /* 0x001ee60000300800 */
[----:B------:R-:W3:Y:S02]  /*65040*/  LDL.LU R5, [R1+0x534] ;  /* 0x0005340001057983 */ /* 0x000ee40000300800 */
[----:B------:R-:W3:Y:S01]  /*65050*/  LDL.LU R6, [R1+0x538] ;  /* 0x0005380001067983 */ /* 0x000ee20000300800 */
[----:B-1----:R-:W-:Y:S01]  /*65060*/  STL.64 [R1+0x20e0], R26 ;  /* 0x0020e01a01007387 */ /* 0x002fe20000100a00 */
[----:B------:R0:W-:Y:S03]  /*65070*/  STL.64 [R1+0x20d8], R24 ;  /* 0x0020d81801007387 */ /* 0x0001e60000100a00 */
[----:B0-----:R-:W3:Y:S01]  /*65080*/  LDL.LU.64 R24, [R1+0x20] ;  /* 0x0000200001187983 */ /* 0x001ee20000300a00 */
[----:B--2---:R-:W-:Y:S11]  /*65090*/  HMMA.16816.F32.BF16 R12, R8, R16, R12 ;  /* 0x00000010080c723c */ /* 0x004ff6000004180c */
[----:B------:R-:W-:Y:S11]  /*650a0*/  @!UPT UIADD3 URZ, URZ, URZ, URZ ;  /* 0x0000003f3f3ff290 */ /* 0x000ff6000fffe03f */
[----:B------:R-:W-:Y:S01]  /*650b0*/  @!UPT UIADD3 URZ, URZ, URZ, URZ ;  /* 0x0000003f3f3ff290 */ /* 0x000fe2000fffe03f */
[----:B------:R0:W-:Y:S01]  /*650c0*/  STL.64 [R1+0x1b0], R12 ;  /* 0x0001b00c01007387 */ /* 0x0001e20000100a00 */
[----:B------:R1:W-:Y:S03]  /*650d0*/  STL.64 [R1+0x1b8], R14 ;  /* 0x0001b80e01007387 */ /* 0x0003e60000100a00 */
[----:B0-----:R-:W2:Y:S01]  /*650e0*/  LDL.LU.64 R12, [R1+0x22d8] ;  /* 0x0022d800010c7983 */ /* 0x001ea20000300a00 */
[----:B-1----:R-:W-:Y:S01]  /*650f0*/  MOV R15, R16 ;  /* 0x00000010000f7202 */ /* 0x002fe20000000f00 */
[----:B------:R-:W-:Y:S02]  /*65100*/  IMAD.MOV.U32 R14, RZ, RZ, R17 ;  /* 0x000000ffff0e7224 */ /* 0x000fe400078e0011 */
[----:B------:R-:W3:Y:S01]  /*65110*/  LDL.LU.64 R16, [R1+0x22d0] ;  /* 0x0022d00001107983 */ /* 0x000ee20000300a00 */
[----:B------:R-:W-:-:S07]  /*65120*/  MOV R7, R2 ;  /* 0x0000000200077202 */ /* 0x000fce0000000f00 */
[C---:B---3--:R-:W-:Y:S11]  /*65130*/  HMMA.16816.F32.BF16 R4, R8.reuse, R16, R4 ;  /* 0x000000100804723c */ /* 0x048ff60000041804 */
[----:B------:R-:W-:Y:S11]  /*65140*/  @!UPT UIADD3 URZ, URZ, URZ, URZ ;  /* 0x0000003f3f3ff290 */ /* 0x000ff6000fffe03f */
[----:B------:R-:W-:Y:S01]  /*65150*/  @!UPT UIADD3 URZ, URZ, URZ, URZ ;  /* 0x0000003f3f3ff290 */ /* 0x000fe2000fffe03f */
[----:B------:R0:W-:Y:S01]  /*65160*/  STL.64 [R1+0x1a0], R4 ;  /* 0x0001a00401007387 */ /* 0x0001e20000100a00 */
[----:B------:R1:W-:Y:S01]  /*65170*/  STL.64 [R1+0x1a8], R6 ;  /* 0x0001a80601007387 */ /* 0x0003e20000100a00 */
[----:B0-----:R-:W-:Y:S02]  /*65180*/  MOV R5, R16 ;  /* 0x0000001000057202 */ /* 0x001fe40000000f00 */
[----:B------:R-:W-:Y:S02]  /*65190*/  MOV R4, R17 ;  /* 0x0000001100047202 */ /* 0x000fe40000000f00 */
[----:B------:R-:W3:Y:S02]  /*651a0*/  LDL.LU.64 R16, [R1+0x22c8] ;  /* 0x0022c80001107983 */ /* 0x000ee40000300a00 */
[C---:B---3--:R-:W-:Y:S01]  /*651b0*/  HMMA.16816.F32.BF16 R20, R8.reuse, R16, R20 ;  /* 0x000000100814723c */ /* 0x048fe20000041814 */
[----:B-1----:R-:W-:Y:S01]  /*651c0*/  IMAD.MOV.U32 R7, RZ, RZ, R16 ;  /* 0x000000ffff077224 */ /* 0x002fe200078e0010 */
[----:B------:R-:W-:Y:S11]  /*651d0*/  MOV R6, R17 ;  /* 0x0000001100067202 */ /* 0x000ff60000000f00 */
[----:B------:R-:W-:Y:S10]  /*651e0*/  @!UPT UIADD3 URZ, URZ, URZ, URZ ;  /* 0x0000003f3f3ff290 */ /* 0x000ff4000fffe03f */
[----:B------:R-:W-:Y:S01]  /*651f0*/  STL.64 [R1+0x190], R20 ;  /* 0x0001901401007387 */ /* 0x000fe20000100a00 */
[----:B------:R0:W-:Y:S03]  /*65200*/  STL.64 [R1+0x198], R22 ;  /* 0x0001981601007387 */ /* 0x0001e60000100a00 */
[----:B0-----:R-:W3:Y:S01]  /*65210*/  LDL.LU.64 R22, [R1+0x22c0] ;  /* 0x0022c00001167983 */ /* 0x001ee20000300a00 */
[----:B------:R-:W3:Y:S02]  /*65220*/  LDL.LU.64 R20, [R1+0x22b8] ;  /* 0x0022b80001147983 */ /* 0x000ee40000300a00 */
[----:B------:R-:W3:Y:S02]  /*65230*/  LDL.LU.64 R16, [R1+0x22b0] ;  /* 0x0022b00001107983 */ /* 0x000ee40000300a00 */
[C---:B---3--:R-:W-:Y:S01]  /*65240*/  HMMA.16816.F32.BF16 R20, R8.reuse, R16, R20 ;  /* 0x000000100814723c */ /* 0x048fe20000041814 */
[----:B------:R-:W-:Y:S01]  /*65250*/  MOV R2, R16 ;  /* 0x0000001000027202 */ /* 0x000fe20000000f00 */
[----:B------:R-:W-:Y:S11]  /*65260*/  IMAD.MOV.U32 R0, RZ, RZ, R17 ;  /* 0x000000ffff007224 */ /* 0x000ff600078e0011 */
[----:B------:R-:W-:Y:S10]  /*65270*/  @!UPT UIADD3 URZ, URZ, URZ, URZ ;  /* 0x0000003f3f3ff290 */ /* 0x000ff4000fffe03f */
[----:B------:R0:W-:Y:S01]  /*65280*/  STL.64 [R1+0x180], R20 ;  /* 0x0001801401007387 */ /* 0x0001e20000100a00 */
[----:B------:R1:W-:Y:S03]  /*65290*/  STL.64 [R1+0x188], R22 ;  /* 0x0001881601007387 */ /* 0x0003e60000100a00 */
[----:B0-----:R-:W3:Y:S01]  /*652a0*/  LDL.LU.64 R20, [R1+0x22a8] ;  /* 0x0022a80001147983 */ /* 0x001ee20000300a00 */
[----:B------:R-:W2:Y:S02]  /*652b0*/  LDL.LU.64 R18, [R1+0x22a0] ;  /* 0x0022a00001127983 */ /* 0x000ea40000300a00 */
[----:B------:R-:W2:Y:S01]  /*652c0*/  LDL.LU.64 R16, [R1+0x2298] ;  /* 0x0022980001107983 */ /* 0x000ea20000300a00 */
[----:B-1----:R-:W-:Y:S02]  /*652d0*/  MOV R23, R24 ;  /* 0x0000001800177202 */ /* 0x002fe40000000f00 */
[----:B------:R-:W-:Y:S01]  /*652e0*/  MOV R22, R25 ;  /* 0x0000001900167202 */ /* 0x000fe20000000f00 */
[C---:B--2---:R-:W-:Y:S11]  /*652f0*/  HMMA.16816.F32.BF16 R16, R8.reuse, R24, R16 ;  /* 0x000000180810723c */ /* 0x044ff60000041810 */
[----:B------:R-:W-:Y:S11]  /*65300*/  @!UPT UIADD3 URZ, URZ, URZ, URZ ;  /* 0x0000003f3f3ff290 */ /* 0x000ff6000fffe03f */
[----:B------:R-:W-:Y:S01]  /*65310*/  @!UPT UIADD3 URZ, URZ, URZ, URZ ;  /* 0x0000003f3f3ff290 */ /* 0x000fe2000fffe03f */
[----:B------:R-:W-:Y:S01]  /*65320*/  STL.64 [R1+0x170], R16 ;  /* 0x0001701001007387 */ /* 0x000fe20000100a00 */
[----:B------:R0:W-:Y:S03]  /*65330*/  STL.64 [R1+0x178], R18 ;  /* 0x0001781201007387 */ /* 0x0001e60000100a00 */
[----:B0-----:R-:W3:Y:S01]  /*65340*/  LDL.LU.64 R18, [R1+0x2290] ;  /* 0x0022900001127983 */ /* 0x001ee20000300a00 */
[----:B------:R-:W3:Y:S02]  /*65350*/  LDL.LU.64 R16, [R1+0x2288] ;  /* 0x0022880001107983 */ /* 0x000ee40000300a00 */
[----:B------:R-:W2:Y:S02]  /*65360*/  LDL.LU R24, [R1+0x90] ;  /* 0x0000900001187983 */ /* 0x000ea40000300800 */
[----:B------:R-:W2:Y:S01]  /*65370*/  LDL.LU R25, [R1+0x94] ;  /* 0x0000940001197983 */ /* 0x000ea20000300800 */
[----:B------:R-:W2:Y:S01]  /*65380*/  LDL.LU R26, [R1+0x98] ;  /* 0x00009800011a7983 */ /* 0x000ea20000300800 */
[----:B------:R-:W2:Y:S01]  /*65390*/  LDL.LU R27, [R1+0x9c] ;  /* 0x00009c00011b7983 */ /* 0x000ea20000300800 */
[----:B---3--:R-:W-:Y:S02]  /*653a0*/  HMMA.16816.F32.BF16 R16, R8, R20, R16 ;  /* 0x000000140810723c */ /* 0x008fe40000041810 */
[----:B--2---:R-:W-:Y:S01]  /*653b0*/  STL.64 [R1+0x21f8], R26 ;  /* 0x0021f81a01007387 */ /* 0x004fe20000100a00 */
[----:B------:R0:W-:Y:S02]  /*653c0*/  STL.64 [R1+0x21f0], R24 ;  /* 0x0021f01801007387 */ /* 0x0001e40000100a00 */
[----:B0-----:R-:W-:Y:S01]  /*653d0*/  IMAD.MOV.U32 R24, RZ, RZ, R23 ;  /* 0x000000ffff187224 */ /* 0x001fe200078e0017 */
[----:B------:R-:W-:-:S05]  /*653e0*/  MOV R25, R22 ;  /* 0x0000001600197202 */ /* 0x000fca0000000f00 */
[----:B------:R0:W-:Y:S02]  /*653f0*/  STL.64 [R1+0x2208], R24 ;  /* 0x0022081801007387 */ /* 0x0001e40000100a00 */
[----:B0-----:R-:W-:Y:S01]  /*65400*/  MOV R24, R2 ;  /* 0x0000000200187202 */ /* 0x001fe20000000f00 */
[----:B------:R-:W-:-:S05]  /*65410*/  IMAD.MOV.U32 R25, RZ, RZ, R0 ;  /* 0x000000ffff197224 */ /* 0x000fca00078e0000 */
[----:B------:R0:W-:Y:S04]  /*65420*/  STL.64 [R1+0x2220], R24 ;  /* 0x0022201801007387 */ /* 0x0001e80000100a00 */
[----:B------:R-:W-:Y:S02]  /*65430*/  STL.64 [R1+0x160], R16 ;  /* 0x0001601001007387 */ /* 0x000fe40000100a00 */
[----:B0-----:R-:W-:Y:S01]  /*65440*/  IMAD.MOV.U32 R24, RZ, RZ, R7 ;  /* 0x000000ffff187224 */ /* 0x001fe200078e0007 */
[----:B------:R-:W-:-:S05]  /*65450*/  MOV R25, R6 ;  /* 0x0000000600197202 */ /* 0x000fca0000000f00 */
[----:B------:R0:W-:Y:S02]  /*65460*/  STL.64 [R1+0x2238], R24 ;  /* 0x0022381801007387 */ /* 0x0001e40000100a00 */
[----:B0-----:R-:W-:Y:S01]  /*65470*/  MOV R24, R5 ;  /* 0x0000000500187202 */ /* 0x001fe20000000f00 */
[----:B------:R-:W-:-:S05]  /*65480*/  IMAD.MOV.U32 R25, RZ, RZ, R4 ;  /* 0x000000ffff197224 */ /* 0x000fca00078e0004 */
[----:B------:R-:W-:Y:S01]  /*65490*/  STL.64 [R1+0x2250], R24 ;  /* 0x0022501801007387 */ /* 0x000fe20000100a00 */
[----:B------:R0:W-:Y:S03]  /*654a0*/  STL.64 [R1+0x2200], R20 ;  /* 0x0022001401007387 */ /* 0x0001e60000100a00 */
        /* <DEDUP_REMOVED lines=8> */
[----:B------:R-:W4:Y:S01]  /*65530*/  LDL.LU R16, [R1+0x4a0] ;  /* 0x0004a00001107983 */ /* 0x000f220000300800 */
[----:B------:R-:W-:Y:S01]  /*65540*/  MOV R2, R18 ;  /* 0x0000001200027202 */ /* 0x000fe20000000f00 */
[----:B------:R-:W4:Y:S01]  /*65550*/  LDL.LU R17, [R1+0x4a4] ;  /* 0x0004a40001117983 */ /* 0x000f220000300800 */
[----:B------:R-:W-:Y:S01]  /*65560*/  MOV R0, R19 ;  /* 0x0000001300007202 */ /* 0x000fe20000000f00 */
[----:B------:R-:W4:Y:S01]  /*65570*/  LDL.LU R18, [R1+0x4a8] ;  /* 0x0004a80001127983 */ /* 0x000f220000300800 */
[----:B------:R-:W4:Y:S03]  /*65580*/  LDL.LU R19, [R1+0x4ac] ;  /* 0x0004ac0001137983 */ /* 0x000f260000300800 */
        /* <DEDUP_REMOVED lines=18> */
[----:B------:R-:W3:Y:S01]  /*656b0*/  LDL.LU R23, [R1+0x48c] ;  /* 0x00048c0001177983 */ /* 0x000ee20000300800 */
[----:B------:R-:W-:-:S02]  /*656c0*/  MOV R24, R15 ;  /* 0x0000000f00187202 */ /* 0x000fc40000000f00 */
        /* <DEDUP_REMOVED lines=9> */
[----:B------:R-:W-:Y:S02]  /*65760*/  STL.64 [R1+0x150], R4 ;  /* 0x0001500401007387 */ /* 0x000fe40000100a00 */
[----:B------:R0:W-:Y:S02]  /*65770*/  STL.64 [R1+0x158], R6 ;  /* 0x0001580601007387 */ /* 0x0001e40000100a00 */
[----:B0-----:R-:W3:Y:S01]  /*65780*/  LDL.LU.64 R6, [R1+0x2280] ;  /* 0x0022800001067983 */ /* 0x001ee20000300a00 */
[----:B------:R-:W4:Y:S02]  /*65790*/  LDL.LU.64 R4, [R1+0x2278] ;  /* 0x0022780001047983 */ /* 0x000f240000300a00 */
[----:B------:R-:W-:Y:S01]  /*657a0*/  IMAD.MOV.U32 R2, RZ, RZ, R12 ;  /* 0x000000ffff027224 */ /* 0x000fe200078e000c */
[----:B------:R-:W-:Y:S01]  /*657b0*/  MOV R0, R13 ;  /* 0x0000000d00007202 */ /* 0x000fe20000000f00 */
[----:B------:R-:W2:Y:S01]  /*657c0*/  LDL.LU.64 R14, [R1+0x2270] ;  /* 0x00227000010e7983 */ /* 0x000ea20000300a00 */
[----:B------:R-:W2:Y:S01]  /*657d0*/  LDL.LU.64 R12, [R1+0x2268] ;  /* 0x00226800010c7983 */ /* 0x000ea20000300a00 */
[----:B----4-:R-:W-:Y:S08]  /*657e0*/  HMMA.16816.F32.BF16 R8, R8, R4, R16 ;  /* 0x000000040808723c */ /* 0x010ff00000041810 */
[C---:B--2---:R-:W-:Y:S01]  /*657f0*/  HMMA.16816.F32.BF16 R24, R12.reuse, R24, R20 ;  /* 0x000000180c18723c */ /* 0x044fe20000041814 */
[----:B------:R-:W2:Y:S11]  /*65800*/  LDL.LU R16, [R1+0x360] ;  /* 0x0003600001107983 */ /* 0x000eb60000300800 */
[----:B------:R-:W-:Y:S03]  /*65810*/  @!UPT UIADD3 URZ, URZ, URZ, URZ ;  /* 0x0000003f3f3ff290 */ /* 0x000fe6000fffe03f */
[----:B------:R-:W-:Y:S01]  /*65820*/  STL.64 [R1+0xf0], R8 ;  /* 0x0000f00801007387 */ /* 0x000fe20000100a00 */
[----:B------:R-:W-:Y:S02]  /*65830*/  STL.64 [R1+0xf8], R10 ;  /* 0x0000f80a01007387 */ /* 0x000fe40000100a00 */
[----:B------:R-:W2:Y:S02]  /*65840*/  LDL.LU R17, [R1+0x364] ;  /* 0x0003640001117983 */ /* 0x000ea40000300800 */
[----:B------:R-:W2:Y:S01]  /*65850*/  LDL.LU R18, [R1+0x368] ;  /* 0x0003680001127983 */ /* 0x000ea20000300800 */
[----:B------:R-:W4:Y:S01]  /*65860*/  LDL.LU.64 R22, [R1+0x2260] ;  /* 0x0022600001167983 */ /* 0x000f220000300a00 */
[----:B------:R-:W4:Y:S02]  /*65870*/  LDL.LU.64 R20, [R1+0x2258] ;  /* 0x0022580001147983 */ /* 0x000f240000300a00 */
[----:B------:R0:W-:Y:S02]  /*65880*/  STL.64 [R1+0xe0], R24 ;  /* 0x0000e01801007387 */ /* 0x0001e40000100a00 */
[----:B------:R4:W-:Y:S01]  /*65890*/  STL.64 [R1+0xe8], R26 ;  /* 0x0000e81a01007387 */ /* 0x0009e20000100a00 */
[----:B0-----:R-:W4:Y:S01]  /*658a0*/  LDL.LU.64 R24, [R1+0x2250] ;  /* 0x0022500001187983 */ /* 0x001f220000300a00 */
[----:B------:R-:W-:Y:S01]  /*658b0*/  MOV R19, R29 ;  /* 0x0000001d00137202 */ /* 0x000fe20000000f00 */
[----:B----4-:R-:W-:Y:S02]  /*658c0*/  HMMA.16816.F32.BF16 R24, R12, R24, R20 ;  /* 0x000000180c18723c */ /* 0x010fe40000041814 */
[----:B------:R-:W4:Y:S01]  /*658d0*/  LDL.LU.64 R22, [R1+0x2248] ;  /* 0x0022480001167983 */ /* 0x000f220000300a00 */
[----:B------:R-:W4:Y:S11]  /*658e0*/  LDL.LU.64 R20, [R1+0x2240] ;  /* 0x0022400001147983 */ /* 0x000f360000300a00 */
[----:B------:R-:W-:Y:S09]  /*658f0*/  @!UPT UIADD3 URZ, URZ, URZ, URZ ;  /* 0x0000003f3f3ff290 */ /* 0x000ff2000fffe03f */
[----:B------:R0:W-:Y:S01]  /*65900*/  STL [R1+0xd0], R24 ;  /* 0x0000d01801007387 */ /* 0x0001e20000100800 */
[----:B------:R-:W-:-:S03]  /*65910*/  MOV R29, R25 ;  /* 0x00000019001d7202 */ /* 0x000fc60000000f00 */
[----:B0-----:R-:W4:Y:S01]  /*65920*/  LDL.LU.64 R24, [R1+0x2238] ;  /* 0x0022380001187983 */ /* 0x001f220000300a00 */
[----:B------:R-:W-:Y:S01]  /*65930*/  MOV R10, R28 ;  /* 0x0000001c000a7202 */ /* 0x000fe20000000f00 */
[----:B------:R-:W-:Y:S01]  /*65940*/  IMAD.MOV.U32 R11, RZ, RZ, R3 ;  /* 0x000000ffff0b7224 */ /* 0x000fe200078e0003 */
[----:B------:R-:W-:Y:S01]  /*65950*/  MOV R28, R26 ;  /* 0x0000001a001c7202 */ /* 0x000fe20000000f00 */
[----:B------:R-:W-:-:S05]  /*65960*/  IMAD.MOV.U32 R3, RZ, RZ, R27 ;  /* 0x000000ffff037224 */ /* 0x000fca00078e001b */
[----:B------:R-:W-:Y:S01]  /*65970*/  STL [R1+0x1e38], R3 ;  /* 0x001e380301007387 */ /* 0x000fe20000100800 */
[----:B------:R-:W-:Y:S02]  /*65980*/  STL [R1+0x1e34], R28 ;  /* 0x001e341c01007387 */ /* 0x000fe40000100800 */
[----:B------:R-:W-:Y:S01]  /*65990*/  STL [R1+0x1e30], R29 ;  /* 0x001e301d01007387 */ /* 0x000fe20000100800 */
[C---:B----4-:R-:W-:Y:S01]  /*659a0*/  HMMA.16816.F32.BF16 R24, R12.reuse, R24, R20 ;  /* 0x000000180c18723c */ /* 0x050fe20000041814 */
[----:B------:R-:W4:Y:S01]  /*659b0*/  LDL.LU.64 R22, [R1+0x2230] ;  /* 0x0022300001167983 */ /* 0x000f220000300a00 */
[----:B------:R-:W4:Y:S11]  /*659c0*/  LDL.LU.64 R20, [R1+0x2228] ;  /* 0x0022280001147983 */ /* 0x000f360000300a00 */
[----:B------:R-:W-:Y:S10]  /*659d0*/  @!UPT UIADD3 URZ, URZ, URZ, URZ ;  /* 0x0000003f3f3ff290 */ /* 0x000ff4000fffe03f */
[----:B------:R0:W-:Y:S01]  /*659e0*/  STL.64 [R1+0xc0], R24 ;  /* 0x0000c01801007387 */ /* 0x0001e20000100a00 */
[----:B------:R4:W-:Y:S03]  /*659f0*/  STL.64 [R1+0xc8], R26 ;  /* 0x0000c81a01007387 */ /* 0x0009e60000100a00 */
[----:B0-----:R-:W4:Y:S02]  /*65a00*/  LDL.LU.64 R24, [R1+0x2220] ;  /* 0x0022200001187983 */ /* 0x001f240000300a00 */
        /* <DEDUP_REMOVED lines=8> */
[----:B------:R-:W-:-:S05]  /*65a90*/  IMAD.MOV.U32 R29, RZ, RZ, R27 ;  /* 0x000000ffff1d7224 */ /* 0x000fca00078e001b */
[----:B------:R-:W-:Y:S01]  /*65aa0*/  STL [R1+0x1ed8], R29 ;  /* 0x001ed81d01007387 */ /* 0x000fe20000100800 */
[----:B------:R-:W-:Y:S02]  /*65ab0*/  STL [R1+0x1ed4], R28 ;  /* 0x001ed41c01007387 */ /* 0x000fe40000100800 */
[----:B------:R-:W-:Y:S01]  /*65ac0*/  STL [R1+0x1ed0], R3 ;  /* 0x001ed00301007387 */ /* 0x000fe20000100800 */
[----:B----4-:R-:W-:Y:S01]  /*65ad0*/  HMMA.16816.F32.BF16 R24, R12, R24, R20 ;  /* 0x000000180c18723c */ /* 0x010fe20000041814 */
[----:B------:R-:W4:Y:S11]  /*65ae0*/  LDL.LU.64 R20, [R1+0x2200] ;  /* 0x0022000001147983 */ /* 0x000f360000300a00 */
[----:B------:R-:W-:Y:S11]  /*65af0*/  @!UPT UIADD3 URZ, URZ, URZ, URZ ;  /* 0x0000003f3f3ff290 */ /* 0x000ff6000fffe03f */
[----:B------:R-:W-:Y:S01]  /*65b00*/  STL.64 [R1+0xa0], R24 ;  /* 0x0000a01801007387 */ /* 0x000fe20000100a00 */
[----:B------:R0:W-:Y:S03]  /*65b10*/  STL.64 [R1+0xa8], R26 ;  /* 0x0000a81a01007387 */ /* 0x0001e60000100a00 */
[----:B0-----:R-:W4:Y:S01]  /*65b20*/  LDL.LU.64 R26, [R1+0x21f8] ;  /* 0x0021f800011a7983 */ /* 0x001f220000300a00 */
[----:B------:R-:W4:Y:S02]  /*65b30*/  LDL.LU.64 R24, [R1+0x21f0] ;  /* 0x0021f00001187983 */ /* 0x000f240000300a00 */
[----:B------:R-:W-:Y:S01]  /*65b40*/  IMAD.MOV.U32 R8, RZ, RZ, R2 ;  /* 0x000000ffff087224 */ /* 0x000fe200078e0002 */
[----:B------:R-:W-:-:S07]  /*65b50*/  MOV R9, R0 ;  /* 0x0000000000097202 */ /* 0x000fce0000000f00 */
[C---:B--2---:R-:W-:Y:S08]  /*65b60*/  HMMA.16816.F32.BF16 R16, R12.reuse, R8, R16 ;  /* 0x000000080c10723c */ /* 0x044ff00000041810 */
[C---:B----4-:R-:W-:Y:S11]  /*65b70*/  HMMA.16816.F32.BF16 R20, R12.reuse, R20, R24 ;  /* 0x000000140c14723c */ /* 0x050ff60000041818 */
[----:B------:R-:W-:Y:S11]  /*65b80*/  @!UPT UIADD3 URZ, URZ, URZ, URZ ;  /* 0x0000003f3f3ff290 */ /* 0x000ff6000fffe03f */
[----:B------:R-:W-:Y:S02]  /*65b90*/  @!UPT UIADD3 URZ, URZ, URZ, URZ ;  /* 0x0000003f3f3ff290 */ /* 0x000fe4000fffe03f */
[----:B------:R-:W-:Y:S01]  /*65ba0*/  MOV R2, R23 ;  /* 0x0000001700027202 */ /* 0x000fe20000000f00 */
[----:B------:R-:W-:Y:S01]  /*65bb0*/  IMAD.MOV.U32 R0, RZ, RZ, R22 ;  /* 0x000000ffff007224 */ /* 0x000fe200078e0016 */
[----:B------:R-:W-:Y:S02]  /*65bc0*/  MOV R3, R21 ;  /* 0x0000001500037202 */ /* 0x000fe40000000f00 */
[----:B------:R-:W-:Y:S01]  /*65bd0*/  MOV R28, R20 ;  /* 0x00000014001c7202 */ /* 0x000fe20000000f00 */
[----:B------:R-:W-:Y:S01]  /*65be0*/  STL [R1+0x1ee8], R2 ;  /* 0x001ee80201007387 */ /* 0x000fe20000100800 */
[----:B------:R-:W-:Y:S02]  /*65bf0*/  STL [R1+0x1ee4], R0 ;  /* 0x001ee40001007387 */ /* 0x000fe40000100800 */
[----:B------:R-:W-:Y:S02]  /*65c00*/  STL [R1+0x1ee0], R3 ;  /* 0x001ee00301007387 */ /* 0x000fe40000100800 */
[----:B------:R-:W-:Y:S01]  /*65c10*/  STL [R1+0x1edc], R28 ;  /* 0x001edc1c01007387 */ /* 0x000fe20000100800 */
[----:B------:R-:W-:Y:S01]  /*65c20*/  STL.64 [R1+0x80], R16 ;  /* 0x0000801001007387 */ /* 0x000fe20000100a00 */
[----:B------:R-:W-:Y:S02]  /*65c30*/  STL [R1+0x88], R18 ;  /* 0x0000881201007387 */ /* 0x000fe40000100800 */
[----:B------:R-:W-:Y:S02]  /*65c40*/  STL.64 [R1+0x2178], R10 ;  /* 0x0021780a01007387 */ /* 0x000fe40000100a00 */
[----:B------:R-:W2:Y:S01]  /*65c50*/  LDL.LU R24, [R1+0x200] ;  /* 0x0002000001187983 */ /* 0x000ea20000300800 */
[----:B------:R-:W2:Y:S01]  /*65c60*/  LDL.LU R25, [R1+0x204] ;  /* 0x0002040001197983 */ /* 0x000ea20000300800 */
[----:B---3--:R-:W-:Y:S01]  /*65c70*/  IMAD.MOV.U32 R26, RZ, RZ, R6 ;  /* 0x000000ffff1a7224 */ /* 0x008fe200078e0006 */
[----:B------:R-:W-:Y:S01]  /*65c80*/  MOV R27, R7 ;  /* 0x00000007001b7202 */ /* 0x000fe20000000f00 */
[----:B------:R-:W3:Y:S01]  /*65c90*/  LDL.LU R6, [R1+0x21ec] ;  /* 0x0021ec0001067983 */ /* 0x000ee20000300800 */
[----:B------:R-:W3:Y:S03]  /*65ca0*/  LDL.LU R7, [R1+0x21e8] ;  /* 0x0021e80001077983 */ /* 0x000ee60000300800 */
[----:B------:R-:W-:Y:S01]  /*65cb0*/  STL.64 [R1+0x2100], R26 ;  /* 0x0021001a01007387 */ /* 0x000fe20000100a00 */
[----:B------:R-:W-:Y:S01]  /*65cc0*/  MOV R29, R19 ;  /* 0x00000013001d7202 */ /* 0x000fe20000000f00 */
[----:B--2---:R0:W-:Y:S04]  /*65cd0*/  STL.64 [R1+0x20f8], R24 ;  /* 0x0020f81801007387 */ /* 0x0041e80000100a00 */
        /* <DEDUP_REMOVED lines=18> */
[----:B0-----:R-:W2:Y:S04]  /*65e00*/  LDL.64 R22, [R1+0x58] ;  /* 0x0000580001167983 */ /* 0x001ea80000100a00 */
[----:B--2---:R0:W-:Y:S04]  /*65e10*/  STL.64 [R1+0x21c0], R22 ;  /* 0x0021c01601007387 */ /* 0x0041e80000100a00 */
[----:B0-----:R-:W2:Y:S01]  /*65e20*/  LDL.64 R22, [R1+0x68] ;  /* 0x0000680001167983 */ /* 0x001ea20000100a00 */
[----:B------:R0:W-:Y:S02]  /*65e30*/  STL.64 [R1+0x2188], R10 ;  /* 0x0021880a01007387 */ /* 0x0001e40000100a00 */
[----:B------:R-:W-:Y:S01]  /*65e40*/  STL.64 [R1+0x2180], R8 ;  /* 0x0021800801007387 */ /* 0x000fe20000100a00 */
[----:B0-----:R-:W2:Y:S04]  /*65e50*/  LDL.64 R10, [R1+0x28] ;  /* 0x00002800010a7983 */ /* 0x001ea80000100a00 */
[----:B--2---:R0:W-:Y:S04]  /*65e60*/  STL.64 [R1+0x2198], R10 ;  /* 0x0021980a01007387 */ /* 0x0041e80000100a00 */
[----:B0-----:R-:W2:Y:S04]  /*65e70*/  LDL.64 R10, [R1+0x38] ;  /* 0x00003800010a7983 */ /* 0x001ea80000100a00 */
[----:B--2---:R0:W-:Y:S01]  /*65e80*/  STL.64 [R1+0x21b8], R10 ;  /* 0x0021b80a01007387 */ /* 0x0041e20000100a00 */
[----:B------:R-:W2:Y:S02]  /*65e90*/  LDL.LU R8, [R1+0x340] ;  /* 0x0003400001087983 */ /* 0x000ea40000300800 */
[----:B------:R-:W2:Y:S01]  /*65ea0*/  LDL.LU R9, [R1+0x344] ;  /* 0x0003440001097983 */ /* 0x000ea20000300800 */
[----:B0-----:R-:W2:Y:S01]  /*65eb0*/  LDL.LU R10, [R1+0x348] ;  /* 0x00034800010a7983 */ /* 0x001ea20000300800 */
[----:B------:R-:W2:Y:S01]  /*65ec0*/  LDL.LU R11, [R1+0x34c] ;  /* 0x00034c00010b7983 */ /* 0x000ea20000300800 */
[----:B------:R-:W-:Y:S11]  /*65ed0*/  HMMA.16816.F32.BF16 R12, R12, R4, R16 ;  /* 0x000000040c0c723c */ /* 0x000ff60000041810 */
[----:B------:R-:W-:Y:S11]  /*65ee0*/  @!UPT UIADD3 URZ, URZ, URZ, URZ ;  /* 0x0000003f3f3ff290 */ /* 0x000ff6000fffe03f */
[----:B------:R-:W-:Y:S02]  /*65ef0*/  @!UPT UIADD3 URZ, URZ, URZ, URZ ;  /* 0x0000003f3f3ff290 */ /* 0x000fe4000fffe03f */
[----:B------:R-:W-:Y:S02]  /*65f00*/  MOV R3, R14 ;  /* 0x0000000e00037202 */ /* 0x000fe40000000f00 */
[----:B------:R-:W-:Y:S01]  /*65f10*/  MOV R28, R15 ;  /* 0x0000000f001c7202 */ /* 0x000fe20000000f00 */
[----:B--2---:R-:W-:Y:S01]  /*65f20*/  STL.64 [R1+0x21d0], R10 ;  /* 0x0021d00a01007387 */ /* 0x004fe20000100a00 */
[----:B------:R0:W-:Y:S03]  /*65f30*/  STL.64 [R1+0x21c8], R8 ;  /* 0x0021c80801007387 */ /* 0x0001e60000100a00 */
[----:B0-----:R-:W2:Y:S01]  /*65f40*/  LDL.LU R8, [R1+0x350] ;  /* 0x0003500001087983 */ /* 0x001ea20000300800 */
[----:B------:R-:W2:Y:S02]  /*65f50*/  LDL.LU R9, [R1+0x354] ;  /* 0x0003540001097983 */ /* 0x000ea40000300800 */
[----:B------:R-:W2:Y:S02]  /*65f60*/  LDL.LU R10, [R1+0x358] ;  /* 0x00035800010a7983 */ /* 0x000ea40000300800 */
[----:B------:R-:W2:Y:S01]  /*65f70*/  LDL.LU R11, [R1+0x35c] ;  /* 0x00035c00010b7983 */ /* 0x000ea20000300800 */
[----:B----4-:R0:W-:Y:S01]  /*65f80*/  STL.64 [R1+0x2110], R26 ;  /* 0x0021101a01007387 */ /* 0x0101e20000100a00 */
[----:B------:R-:W-:Y:S03]  /*65f90*/  STL.64 [R1+0x2108], R24 ;  /* 0x0021081801007387 */ /* 0x000fe60000100a00 */
[----:B0-----:R-:W4:Y:S01]  /*65fa0*/  LDL.64 R26, [R1+0x48] ;  /* 0x00004800011a7983 */ /* 0x001f220000100a00 */
[----:B------:R-:W-:Y:S02]  /*65fb0*/  STL [R1+0x2050], R29 ;  /* 0x0020501d01007387 */ /* 0x000fe40000100800 */
[----:B------:R-:W2:Y:S02]  /*65fc0*/  LDL.LU.64 R18, [R1+0x21e0] ;  /* 0x0021e00001127983 */ /* 0x000ea40000300a00 */
[----:B------:R-:W2:Y:S01]  /*65fd0*/  LDL.LU.64 R16, [R1+0x21d8] ;  /* 0x0021d80001107983 */ /* 0x000ea20000300a00 */
[----:B---3--:R0:W-:Y:S01]  /*65fe0*/  STL.64 [R1+0x21a0], R6 ;  /* 0x0021a00601007387 */ /* 0x0081e20000100a00 */
[----:B------:R-:W3:Y:S02]  /*65ff0*/  LDL.LU R4, [R1+0x320] ;  /* 0x0003200001047983 */ /* 0x000ee40000300800 */
[----:B------:R-:W3:Y:S01]  /*66000*/  LDL.LU R5, [R1+0x324] ;  /* 0x0003240001057983 */ /* 0x000ee20000300800 */
[----:B0-----:R-:W3:Y:S01]  /*66010*/  LDL.LU R6, [R1+0x328] ;  /* 0x0003280001067983 */ /* 0x001ee20000300800 */
[----:B------:R-:W3:Y:S02]  /*66020*/  LDL.LU R7, [R1+0x32c] ;  /* 0x00032c0001077983 */ /* 0x000ee40000300800 */
[----:B------:R-:W3:Y:S01]  /*66030*/  LDL.64 R14, [R1+0x18] ;  /* 0x00001800010e7983 */ /* 0x000ee20000100a00 */
[----:B------:R-:W-:Y:S01]  /*66040*/  MOV R2, R12 ;  /* 0x0000000c00027202 */ /* 0x000fe20000000f00 */
[----:B------:R-:W-:Y:S01]  /*66050*/  IMAD.MOV.U32 R0, RZ, RZ, R13 ;  /* 0x000000ffff007224 */ /* 0x000fe200078e000d */
[C---:B--2---:R-:W-:Y:S01]  /*66060*/  HMMA.16816.F32.BF16 R8, R16.reuse, R22, R8 ;  /* 0x000000161008723c */ /* 0x044fe20000041808 */
[----:B---3--:R0:W-:Y:S01]  /*66070*/  STL.64 [R1+0x2190], R14 ;  /* 0x0021900e01007387 */ /* 0x0081e20000100a00 */
[----:B------:R-:W2:Y:S02]  /*66080*/  LDL.LU R12, [R1+0x310] ;  /* 0x00031000010c7983 */ /* 0x000ea40000300800 */
[----:B------:R-:W2:Y:S01]  /*66090*/  LDL.LU R13, [R1+0x314] ;  /* 0x00031400010d7983 */ /* 0x000ea20000300800 */
[----:B0-----:R-:W2:Y:S01]  /*660a0*/  LDL.LU R14, [R1+0x318] ;  /* 0x00031800010e7983 */ /* 0x001ea20000300800 */
[----:B------:R-:W2:Y:S02]  /*660b0*/  LDL.LU R15, [R1+0x31c] ;  /* 0x00031c00010f7983 */ /* 0x000ea40000300800 */
[----:B------:R-:W-:Y:S02]  /*660c0*/  STL [R1+0x2060], R28 ;  /* 0x0020601c01007387 */ /* 0x000fe40000100800 */
[----:B------:R-:W-:Y:S01]  /*660d0*/  STL [R1+0x205c], R3 ;  /* 0x00205c0301007387 */ /* 0x000fe20000100800 */
[----:B------:R0:W-:Y:S01]  /*660e0*/  STL [R1+0x2058], R0 ;  /* 0x0020580001007387 */ /* 0x0001e20000100800 */
[----:B------:R1:W-:Y:S11]  /*660f0*/  STL [R1+0x2054], R2 ;  /* 0x0020540201007387 */ /* 0x0003f60000100800 */
[----:B------:R-:W-:Y:S02]  /*66100*/  STL.64 [R1+0xac0], R8 ;  /* 0x000ac00801007387 */ /* 0x000fe40000100a00 */
[----:B------:R3:W-:Y:S01]  /*66110*/  STL.64 [R1+0xac8], R10 ;  /* 0x000ac80a01007387 */ /* 0x0007e20000100a00 */
[----:B0-----:R-:W-:Y:S01]  /*66120*/  MOV R0, R23 ;  /* 0x0000001700007202 */ /* 0x001fe20000000f00 */
[----:B-1----:R-:W-:Y:S01]  /*66130*/  IMAD.MOV.U32 R2, RZ, RZ, R22 ;  /* 0x000000ffff027224 */ /* 0x002fe200078e0016 */
[----:B---3--:R-:W3:Y:S01]  /*66140*/  LDL.LU.64 R10, [R1+0x21d0] ;  /* 0x0021d000010a7983 */ /* 0x008ee20000300a00 */
[----:B------:R-:W3:Y:S02]  /*66150*/  LDL.LU.64 R8, [R1+0x21c8] ;  /* 0x0021c80001087983 */ /* 0x000ee40000300a00 */
[----:B------:R-:W3:Y:S02]  /*66160*/  LDL.LU.64 R22, [R1+0x21c0] ;  /* 0x0021c00001167983 */ /* 0x000ee40000300a00 */
[C---:B---3--:R-:W-:Y:S01]  /*66170*/  HMMA.16816.F32.BF16 R8, R16.reuse, R22, R8 ;  /* 0x000000161008723c */ /* 0x048fe20000041808 */
[----:B------:R-:W-:Y:S11]  /*66180*/  IMAD.MOV.U32 R3, RZ, RZ, R23 ;  /* 0x000000ffff037224 */ /* 0x000ff600078e0017 */
[----:B------:R-:W-:Y:S11]  /*66190*/  @!UPT UIADD3 URZ, URZ, URZ, URZ ;  /* 0x0000003f3f3ff290 */ /* 0x000ff6000fffe03f */
[----:B------:R0:W-:Y:S01]  /*661a0*/  STL.64 [R1+0xad0], R8 ;  /* 0x000ad00801007387 */ /* 0x0001e20000100a00 */
[----:B------:R1:W-:Y:S01]  /*661b0*/  STL.64 [R1+0xad8], R10 ;  /* 0x000ad80a01007387 */ /* 0x0003e20000100a00 */
[----:B0-----:R-:W-:Y:S02]  /*661c0*/  MOV R8, R22 ;  /* 0x0000001600087202 */ /* 0x001fe40000000f00 */
[----:B-1----:R-:W3:Y:S01]  /*661d0*/  LDL.LU.64 R10, [R1+0x21b8] ;  /* 0x0021b800010a7983 */ /* 0x002ee20000300a00 */
[----:B------:R-:W2:Y:S02]  /*661e0*/  LDL.LU.64 R22, [R1+0x21b0] ;  /* 0x0021b00001167983 */ /* 0x000ea40000300a00 */
[----:B------:R-:W2:Y:S02]  /*661f0*/  LDL.LU.64 R20, [R1+0x21a8] ;  /* 0x0021a80001147983 */ /* 0x000ea40000300a00 */
[----:B----4-:R0:W-:Y:S01]  /*66200*/  STL.64 [R1+0x2120], R26 ;  /* 0x0021201a01007387 */ /* 0x0101e20000100a00 */
[C---:B--2---:R-:W-:Y:S08]  /*66210*/  HMMA.16816.F32.BF16 R20, R16.reuse, R26, R20 ;  /* 0x0000001a1014723c */ /* 0x044ff00000041814 */
[----:B---3--:R-:W-:Y:S01]  /*66220*/  HMMA.16816.F32.BF16 R4, R16, R10, R4 ;  /* 0x0000000a1004723c */ /* 0x008fe20000041804 */
[----:B0-----:R-:W-:-:S02]  /*66230*/  MOV R26, R8 ;  /* 0x00000008001a7202 */ /* 0x001fc40000000f00 */
[----:B------:R-:W-:Y:S11]  /*66240*/  MOV R27, R3 ;  /* 0x00000003001b7202 */ /* 0x000ff60000000f00 */
[----:B------:R-:W-:Y:S01]  /*66250*/  @!UPT UIADD3 URZ, URZ, URZ, URZ ;  /* 0x0000003f3f3ff290 */ /* 0x000fe2000fffe03f */
[----:B------:R-:W-:Y:S01]  /*66260*/  STL.64 [R1+0xae0], R20 ;  /* 0x000ae01401007387 */ /* 0x000fe20000100a00 */
[----:B------:R-:W-:Y:S02]  /*66270*/  STL.64 [R1+0xae8], R22 ;  /* 0x000ae81601007387 */ /* 0x000fe40000100a00 */
[----:B------:R0:W-:Y:S02]  /*66280*/  STL.64 [R1+0x2138], R26 ;  /* 0x0021381a01007387 */ /* 0x0001e40000100a00 */
[----:B0-----:R-:W-:Y:S01]  /*66290*/  IMAD.MOV.U32 R26, RZ, RZ, R2 ;  /* 0x000000ffff1a7224 */ /* 0x001fe200078e0002 */
[----:B------:R-:W-:-:S05]  /*662a0*/  MOV R27, R0 ;  /* 0x00000000001b7202 */ /* 0x000fca0000000f00 */
[----:B------:R0:W-:Y:S01]  /*662b0*/  STL.64 [R1+0x2160], R26 ;  /* 0x0021601a01007387 */ /* 0x0001e20000100a00 */
[----:B------:R-:W2:Y:S02]  /*662c0*/  LDL.LU R24, [R1+0x2f0] ;  /* 0x0002f00001187983 */ /* 0x000ea40000300800 */
[----:B------:R-:W2:Y:S02]  /*662d0*/  LDL.LU R25, [R1+0x2f4] ;  /* 0x0002f40001197983 */ /* 0x000ea40000300800 */
[----:B------:R-:W-:Y:S01]  /*662e0*/  IMAD.MOV.U32 R3, RZ, RZ, R11 ;  /* 0x000000ffff037224 */ /* 0x000fe200078e000b */
[----:B0-----:R-:W2:Y:S01]  /*662f0*/  LDL.LU R26, [R1+0x2f8] ;  /* 0x0002f800011a7983 */ /* 0x001ea20000300800 */
[----:B------:R-:W2:Y:S02]  /*66300*/  LDL.LU R27, [R1+0x2fc] ;  /* 0x0002fc00011b7983 */ /* 0x000ea40000300800 */
[----:B------:R-:W3:Y:S02]  /*66310*/  LDL.LU R20, [R1+0x250] ;  /* 0x0002500001147983 */ /* 0x000ee40000300800 */
[----:B------:R-:W3:Y:S01]  /*66320*/  LDL.LU R21, [R1+0x254] ;  /* 0x0002540001157983 */ /* 0x000ee20000300800 */
[----:B------:R-:W3:Y:S01]  /*66330*/  LDL.LU R22, [R1+0x258] ;  /* 0x0002580001167983 */ /* 0x000ee20000300800 */
[----:B------:R-:W3:Y:S02]  /*66340*/  LDL.LU R23, [R1+0x25c] ;  /* 0x00025c0001177983 */ /* 0x000ee40000300800 */
[----:B------:R0:W-:Y:S02]  /*66350*/  STL.64 [R1+0xaf0], R4 ;  /* 0x000af00401007387 */ /* 0x0001e40000100a00 */
[----:B------:R1:W-:Y:S01]  /*66360*/  STL.64 [R1+0xaf8], R6 ;  /* 0x000af80601007387 */ /* 0x0003e20000100a00 */
[----:B0-----:R-:W-:Y:S01]  /*66370*/  MOV R4, R10 ;  /* 0x0000000a00047202 */ /* 0x001fe20000000f00 */
[----:B-1----:R-:W4:Y:S01]  /*66380*/  LDL.LU.64 R6, [R1+0x21a0] ;  /* 0x0021a00001067983 */ /* 0x002f220000300a00 */
        /* <DEDUP_REMOVED lines=16> */
[----:B------:R4:W-:Y:S02]  /*66490*/  STL.64 [R1+0x2118], R14 ;  /* 0x0021180e01007387 */ /* 0x0009e40000100a00 */
[----:B------:R-:W2:Y:S02]  /*664a0*/  LDL.LU R12, [R1+0x220] ;  /* 0x00022000010c7983 */ /* 0x000ea40000300800 */
[----:B------:R-:W2:Y:S02]  /*664b0*/  LDL.LU R13, [R1+0x224] ;  /* 0x00022400010d7983 */ /* 0x000ea40000300800 */
[----:B----4-:R-:W-:Y:S01]  /*664c0*/  IMAD.MOV.U32 R14, RZ, RZ, R7 ;  /* 0x000000ffff0e7224 */ /* 0x010fe200078e0007 */
[----:B------:R-:W-:Y:S01]  /*664d0*/  MOV R15, R6 ;  /* 0x00000006000f7202 */ /* 0x000fe20000000f00 */
[----:B------:R-:W4:Y:S01]  /*664e0*/  LDL.LU R7, [R1+0x2174] ;  /* 0x0021740001077983 */ /* 0x000f220000300800 */
[----:B------:R-:W3:Y:S03]  /*664f0*/  LDL.LU R6, [R1+0x2170] ;  /* 0x0021700001067983 */ /* 0x000ee60000300800 */
[----:B------:R-:W-:Y:S04]  /*66500*/  STL.64 [R1+0x2130], R14 ;  /* 0x0021300e01007387 */ /* 0x000fe80000100a00 */
[----:B--2---:R0:W-:Y:S04]  /*66510*/  STL.64 [R1+0x2128], R12 ;  /* 0x0021280c01007387 */ /* 0x0041e80000100a00 */
[----:B0-----:R-:W2:Y:S01]  /*66520*/  LDL.LU R12, [R1+0x230] ;  /* 0x00023000010c7983 */ /* 0x001ea20000300800 */
[----:B------:R-:W2:Y:S02]  /*66530*/  LDL.LU R13, [R1+0x234] ;  /* 0x00023400010d7983 */ /* 0x000ea40000300800 */
[----:B------:R-:W2:Y:S02]  /*66540*/  LDL.LU R14, [R1+0x238] ;  /* 0x00023800010e7983 */ /* 0x000ea40000300800 */
[----:B------:R-:W2:Y:S01]  /*66550*/  LDL.LU R15, [R1+0x23c] ;  /* 0x00023c00010f7983 */ /* 0x000ea20000300800 */
[----:B------:R-:W-:Y:S01]  /*66560*/  HMMA.16816.F32.BF16 R24, R16, R10, R24 ;  /* 0x0000000a1018723c */ /* 0x000fe20000041818 */
[----:B--2---:R3:W-:Y:S01]  /*66570*/  STL.64 [R1+0x2148], R14 ;  /* 0x0021480e01007387 */ /* 0x0047e20000100a00 */
[----:B------:R0:W-:Y:S01]  /*66580*/  STL.64 [R1+0x2140], R12 ;  /* 0x0021400c01007387 */ /* 0x0001e20000100a00 */
[----:B---3--:R-:W-:-:S02]  /*66590*/  MOV R14, R6 ;  /* 0x00000006000e7202 */ /* 0x008fc40000000f00 */
[----:B0-----:R-:W2:Y:S01]  /*665a0*/  LDL.LU R12, [R1+0x240] ;  /* 0x00024000010c7983 */ /* 0x001ea20000300800 */
[----:B------:R-:W2:Y:S02]  /*665b0*/  LDL.LU R13, [R1+0x244] ;  /* 0x00024400010d7983 */ /* 0x000ea40000300800 */
[----:B------:R-:W3:Y:S01]  /*665c0*/  LDL.LU R6, [R1+0x216c] ;  /* 0x00216c0001067983 */ /* 0x000ee20000300800 */
[----:B----4-:R-:W-:Y:S02]  /*665d0*/  MOV R15, R7 ;  /* 0x00000007000f7202 */ /* 0x010fe40000000f00 */
[----:B------:R-:W3:Y:S11]  /*665e0*/  LDL.LU R7, [R1+0x2168] ;  /* 0x0021680001077983 */ /* 0x000ef60000300800 */
[----:B------:R-:W-:Y:S01]  /*665f0*/  @!UPT UIADD3 URZ, URZ, URZ, URZ ;  /* 0x0000003f3f3ff290 */ /* 0x000fe2000fffe03f */
[----:B------:R-:W-:Y:S02]  /*66600*/  STL.64 [R1+0xb20], R24 ;  /* 0x000b201801007387 */ /* 0x000fe40000100a00 */
[----:B------:R0:W-:Y:S02]  /*66610*/  STL.64 [R1+0xb28], R26 ;  /* 0x000b281a01007387 */ /* 0x0001e40000100a00 */
[----:B0-----:R-:W2:Y:S01]  /*66620*/  LDL.LU.64 R26, [R1+0x2160] ;  /* 0x00216000011a7983 */ /* 0x001ea20000300a00 */
[----:B------:R0:W-:Y:S02]  /*66630*/  STL.64 [R1+0x20f0], R10 ;  /* 0x0020f00a01007387 */ /* 0x0001e40000100a00 */
[----:B------:R-:W4:Y:S02]  /*66640*/  LDL.LU R8, [R1+0x1f0] ;  /* 0x0001f00001087983 */ /* 0x000f240000300800 */
[----:B------:R-:W4:Y:S01]  /*66650*/  LDL.LU R9, [R1+0x1f4] ;  /* 0x0001f40001097983 */ /* 0x000f220000300800 */
[----:B0-----:R-:W4:Y:S01]  /*66660*/  LDL.LU R10, [R1+0x1f8] ;  /* 0x0001f800010a7983 */ /* 0x001f220000300800 */
[----:B------:R-:W4:Y:S01]  /*66670*/  LDL.LU R11, [R1+0x1fc] ;  /* 0x0001fc00010b7983 */ /* 0x000f220000300800 */
[----:B---3--:R-:W-:Y:S02]  /*66680*/  HMMA.16816.F32.BF16 R16, R16, R6, R20 ;  /* 0x000000061010723c */ /* 0x008fe40000041814 */
[----:B------:R-:W2:Y:S01]  /*66690*/  LDL.LU.64 R22, [R1+0x2158] ;  /* 0x0021580001167983 */ /* 0x000ea20000300a00 */
[----:B------:R-:W2:Y:S02]  /*666a0*/  LDL.LU.64 R20, [R1+0x2150] ;  /* 0x0021500001147983 */ /* 0x000ea40000300a00 */
[----:B------:R-:W-:Y:S11]  /*666b0*/  STL.64 [R1+0x20e8], R6 ;  /* 0x0020e80601007387 */ /* 0x000ff60000100a00 */
[----:B------:R-:W-:Y:S07]  /*666c0*/  @!UPT UIADD3 URZ, URZ, URZ, URZ ;  /* 0x0000003f3f3ff290 */ /* 0x000fee000fffe03f */
        /* <DEDUP_REMOVED lines=16> */
[----:B------:R-:W-:Y:S02]  /*667d0*/  MOV R18, R2 ;  /* 0x0000000200127202 */ /* 0x000fe40000000f00 */
[----:B------:R-:W-:Y:S01]  /*667e0*/  MOV R19, R0 ;  /* 0x0000000000137202 */ /* 0x000fe20000000f00 */
[----:B--2---:R-:W-:Y:S01]  /*667f0*/  HMMA.16816.F32.BF16 R12, R20, R26, R12 ;  /* 0x0000001a140c723c */ /* 0x004fe2000004180c */
[----:B------:R-:W-:Y:S01]  /*66800*/  IMAD.MOV.U32 R2, RZ, RZ, R26 ;  /* 0x000000ffff027224 */ /* 0x000fe200078e001a */
[----:B------:R-:W-:Y:S11]  /*66810*/  MOV R0, R27 ;  /* 0x0000001b00007202 */ /* 0x000ff60000000f00 */
[----:B------:R-:W-:Y:S10]  /*66820*/  @!UPT UIADD3 URZ, URZ, URZ, URZ ;  /* 0x0000003f3f3ff290 */ /* 0x000ff4000fffe03f */
[----:B------:R-:W-:Y:S01]  /*66830*/  STL.64 [R1+0xa60], R12 ;  /* 0x000a600c01007387 */ /* 0x000fe20000100a00 */
[----:B------:R0:W-:Y:S03]  /*66840*/  STL.64 [R1+0xa68], R14 ;  /* 0x000a680e01007387 */ /* 0x0001e60000100a00 */
[----:B0-----:R-:W4:Y:S01]  /*66850*/  LDL.LU.64 R14, [R1+0x2118] ;  /* 0x00211800010e7983 */ /* 0x001f220000300a00 */
[----:B------:R-:W2:Y:S02]  /*66860*/  LDL.LU.64 R26, [R1+0x2110] ;  /* 0x00211000011a7983 */ /* 0x000ea40000300a00 */
[----:B------:R-:W2:Y:S02]  /*66870*/  LDL.LU.64 R24, [R1+0x2108] ;  /* 0x0021080001187983 */ /* 0x000ea40000300a00 */
[----:B------:R-:W-:Y:S01]  /*66880*/  IMAD.MOV.U32 R6, RZ, RZ, R4 ;  /* 0x000000ffff067224 */ /* 0x000fe200078e0004 */
[----:B------:R-:W-:-:S07]  /*66890*/  MOV R7, R3 ;  /* 0x0000000300077202 */ /* 0x000fce0000000f00 */
[C---:B--2---:R-:W-:Y:S01]  /*668a0*/  HMMA.16816.F32.BF16 R4, R20.reuse, R6, R24 ;  /* 0x000000061404723c */ /* 0x044fe20000041818 */
[----:B------:R-:W2:Y:S01]  /*668b0*/  LDL.LU.64 R26, [R1+0x2100] ;  /* 0x00210000011a7983 */ /* 0x000ea20000300a00 */
[----:B------:R-:W2:Y:S11]  /*668c0*/  LDL.LU.64 R24, [R1+0x20f8] ;  /* 0x0020f80001187983 */ /* 0x000eb60000300a00 */
[----:B------:R-:W-:Y:S10]  /*668d0*/  @!UPT UIADD3 URZ, URZ, URZ, URZ ;  /* 0x0000003f3f3ff290 */ /* 0x000ff4000fffe03f */
[----:B------:R-:W-:Y:S01]  /*668e0*/  STL.64 [R1+0xa70], R4 ;  /* 0x000a700401007387 */ /* 0x000fe20000100a00 */
[----:B------:R2:W-:Y:S02]  /*668f0*/  STL.64 [R1+0xa78], R6 ;  /* 0x000a780601007387 */ /* 0x0005e40000100a00 */
[----:B------:R0:W-:Y:S02]  /*66900*/  STL.64 [R1+0x2080], R18 ;  /* 0x0020801201007387 */ /* 0x0001e40000100a00 */
[----:B------:R-:W3:Y:S01]  /*66910*/  LDL.LU R16, [R1+0x100] ;  /* 0x0001000001107983 */ /* 0x000ee20000300800 */
[C---:B--2---:R-:W-:Y:S11]  /*66920*/  HMMA.16816.F32.BF16 R4, R20.reuse, R18, R24 ;  /* 0x000000121404723c */ /* 0x044ff60000041818 */
[----:B------:R-:W-:Y:S11]  /*66930*/  @!UPT UIADD3 URZ, URZ, URZ, URZ ;  /* 0x0000003f3f3ff290 */ /* 0x000ff6000fffe03f */
[----:B------:R-:W-:Y:S01]  /*66940*/  @!UPT UIADD3 URZ, URZ, URZ, URZ ;  /* 0x0000003f3f3ff290 */ /* 0x000fe2000fffe03f */
[----:B------:R1:W-:Y:S01]  /*66950*/  STL.64 [R1+0xa80], R4 ;  /* 0x000a800401007387 */ /* 0x0003e20000100a00 */
[----:B------:R2:W-:Y:S02]  /*66960*/  STL.64 [R1+0xa88], R6 ;  /* 0x000a880601007387 */ /* 0x0005e40000100a00 */
[----:B------:R-:W3:Y:S02]  /*66970*/  LDL.LU R17, [R1+0x104] ;  /* 0x0001040001117983 */ /* 0x000ee40000300800 */
[----:B0-----:R-:W2:Y:S01]  /*66980*/  LDL.LU R18, [R1+0x108] ;  /* 0x0001080001127983 */ /* 0x001ea20000300800 */
[----:B------:R-:W2:Y:S01]  /*66990*/  LDL.LU R19, [R1+0x10c] ;  /* 0x00010c0001137983 */ /* 0x000ea20000300800 */
[----:B----4-:R-:W-:Y:S03]  /*669a0*/  HMMA.16816.F32.BF16 R8, R20, R14, R8 ;  /* 0x0000000e1408723c */ /* 0x010fe60000041808 */
[----:B--2---:R0:W-:Y:S01]  /*669b0*/  STL.64 [R1+0x2090], R18 ;  /* 0x0020901201007387 */ /* 0x0041e20000100a00 */
[----:B---3--:R-:W-:Y:S02]  /*669c0*/  STL.64 [R1+0x2088], R16 ;  /* 0x0020881001007387 */ /* 0x008fe40000100a00 */
[----:B-1----:R-:W2:Y:S02]  /*669d0*/  LDL.LU R4, [R1+0x1e0] ;  /* 0x0001e00001047983 */ /* 0x002ea40000300800 */
[----:B------:R-:W2:Y:S01]  /*669e0*/  LDL.LU R5, [R1+0x1e4] ;  /* 0x0001e40001057983 */ /* 0x000ea20000300800 */
[----:B------:R-:W2:Y:S01]  /*669f0*/  LDL.LU R6, [R1+0x1e8] ;  /* 0x0001e80001067983 */ /* 0x000ea20000300800 */
[----:B------:R-:W2:Y:S02]  /*66a00*/  LDL.LU R7, [R1+0x1ec] ;  /* 0x0001ec0001077983 */ /* 0x000ea40000300800 */
[----:B------:R-:W3:Y:S02]  /*66a10*/  LDL.LU R24, [R1+0x140] ;  /* 0x0001400001187983 */ /* 0x000ee40000300800 */
[----:B------:R-:W3:Y:S01]  /*66a20*/  LDL.LU R25, [R1+0x144] ;  /* 0x0001440001197983 */ /* 0x000ee20000300800 */
[----:B------:R-:W3:Y:S01]  /*66a30*/  LDL.LU R26, [R1+0x148] ;  /* 0x00014800011a7983 */ /* 0x000ee20000300800 */
[----:B------:R-:W3:Y:S01]  /*66a40*/  LDL.LU R27, [R1+0x14c] ;  /* 0x00014c00011b7983 */ /* 0x000ee20000300800 */
[----:B0-----:R-:W-:-:S02]  /*66a50*/  MOV R18, R2 ;  /* 0x0000000200127202 */ /* 0x001fc40000000f00 */
[----:B------:R-:W-:-:S05]  /*66a60*/  MOV R19, R0 ;  /* 0x0000000000137202 */ /* 0x000fca0000000f00 */
[----:B------:R0:W-:Y:S04]  /*66a70*/  STL.64 [R1+0x20a8], R18 ;  /* 0x0020a81201007387 */ /* 0x0001e80000100a00 */
[----:B0-----:R-:W4:Y:S04]  /*66a80*/  LDL.64 R18, [R1+0x58] ;  /* 0x0000580001127983 */ /* 0x001f280000100a00 */
[----:B----4-:R0:W-:Y:S04]  /*66a90*/  STL.64 [R1+0x20c0], R18 ;  /* 0x0020c01201007387 */ /* 0x0101e80000100a00 */
[----:B0-----:R-:W4:Y:S01]  /*66aa0*/  LDL.64 R18, [R1+0x68] ;  /* 0x0000680001127983 */ /* 0x001f220000100a00 */
[----:B------:R-:W-:Y:S02]  /*66ab0*/  STL.64 [R1+0xa90], R8 ;  /* 0x000a900801007387 */ /* 0x000fe40000100a00 */
[----:B------:R0:W-:Y:S02]  /*66ac0*/  STL.64 [R1+0xa98], R10 ;  /* 0x000a980a01007387 */ /* 0x0001e40000100a00 */
[----:B0-----:R-:W2:Y:S01]  /*66ad0*/  LDL.LU.64 R10, [R1+0x20f0] ;  /* 0x0020f000010a7983 */ /* 0x001ea20000300a00 */
        /* <DEDUP_REMOVED lines=35> */
[----:B----4-:R-:W-:Y:S01]  /*66d10*/  IMAD.MOV.U32 R5, RZ, RZ, R18 ;  /* 0x000000ffff057224 */ /* 0x010fe200078e0012 */
[----:B------:R-:W-:Y:S11]  /*66d20*/  MOV R4, R19 ;  /* 0x0000001300047202 */ /* 0x000ff60000000f00 */
[----:B------:R-:W-:Y:S06]  /*66d30*/  @!UPT UIADD3 URZ, URZ, URZ, URZ ;  /* 0x0000003f3f3ff290 */ /* 0x000fec000fffe03f */
        /* <DEDUP_REMOVED lines=11> */
[----:B------:R0:W-:Y:S02]  /*66df0*/  STL [R1+0x2068], R4 ;  /* 0x0020680401007387 */ /* 0x0001e40000100800 */
[----:B0-----:R-:W4:Y:S01]  /*66e00*/  LDL R4, [R1+0x1558] ;  /* 0x0015580001047983 */ /* 0x001f220000100800 */
[----:B------:R-:W-:Y:S01]  /*66e10*/  STL [R1+0x2064], R5 ;  /* 0x0020640501007387 */ /* 0x000fe20000100800 */
        /* <DEDUP_REMOVED lines=22> */
[----:B0-----:R-:W2:Y:S02]  /*66f80*/  LDL.LU.64 R18, [R1+0x2080] ;  /* 0x0020800001127983 */ /* 0x001ea40000300a00 */
[C---:B--2---:R-:W-:Y:S02]  /*66f90*/  HMMA.16816.F32.BF16 R16, R24.reuse, R18, R12 ;  /* 0x000000121810723c */ /* 0x044fe4000004180c */
[----:B------:R-:W2:Y:S11]  /*66fa0*/  LDL.LU.64 R14, [R1+0x2078] ;  /* 0x00207800010e7983 */ /* 0x000eb60000300a00 */
[----:B------:R-:W-:Y:S10]  /*66fb0*/  @!UPT UIADD3 URZ, URZ, URZ, URZ ;  /* 0x0000003f3f3ff290 */ /* 0x000ff4000fffe03f */
[----:B------:R-:W-:Y:S01]  /*66fc0*/  STL.64 [R1+0xa10], R16 ;  /* 0x000a101001007387 */ /* 0x000fe20000100a00 */
[----:B------:R-:W-:Y:S02]  /*66fd0*/  STL.64 [R1+0xa18], R18 ;  /* 0x000a181201007387 */ /* 0x000fe40000100a00 */
[----:B----4-:R-:W0:Y:S02]  /*66fe0*/  LDSM.16.M88.4 R16, [R4+0x24080] ;  /* 0x024080000410783b */ /* 0x010e240000000200 */
[----:B0-----:R-:W-:Y:S02]  /*66ff0*/  STL.64 [R1+0x1fc0], R18 ;  /* 0x001fc01201007387 */ /* 0x001fe40000100a00 */
[----:B------:R0:W-:Y:S02]  /*67000*/  STL.64 [R1+0x1fb8], R16 ;  /* 0x001fb81001007387 */ /* 0x0001e40000100a00 */
[----:B0-----:R-:W3:Y:S01]  /*67010*/  LDL.LU R16, [R1+0x3f0] ;  /* 0x0003f00001107983 */ /* 0x001ee20000300800 */
[----:B------:R-:W3:Y:S02]  /*67020*/  LDL.LU R17, [R1+0x3f4] ;  /* 0x0003f40001117983 */ /* 0x000ee40000300800 */
[----:B------:R-:W3:Y:S02]  /*67030*/  LDL.LU R18, [R1+0x3f8] ;  /* 0x0003f80001127983 */ /* 0x000ee40000300800 */
[----:B------:R-:W3:Y:S01]  /*67040*/  LDL.LU R19, [R1+0x3fc] ;  /* 0x0003fc0001137983 */ /* 0x000ee20000300800 */
[----:B--2---:R-:W-:Y:S01]  /*67050*/  HMMA.16816.F32.BF16 R8, R24, R14, R8 ;  /* 0x0000000e1808723c */ /* 0x004fe20000041808 */
[----:B------:R-:W-:-:S02]  /*67060*/  MOV R5, R14 ;  /* 0x0000000e00057202 */ /* 0x000fc40000000f00 */
[----:B------:R-:W-:Y:S02]  /*67070*/  MOV R28, R15 ;  /* 0x0000000f001c7202 */ /* 0x000fe40000000f00 */
[----:B------:R-:W0:Y:S11]  /*67080*/  LDSM.16.M88.4 R12, [R4+0x25080] ;  /* 0x02508000040c783b */ /* 0x000e360000000200 */
[----:B------:R-:W-:Y:S07]  /*67090*/  @!UPT UIADD3 URZ, URZ, URZ, URZ ;  /* 0x0000003f3f3ff290 */ /* 0x000fee000fffe03f */
[----:B------:R-:W-:Y:S01]  /*670a0*/  STL.64 [R1+0xa20], R8 ;  /* 0x000a200801007387 */ /* 0x000fe20000100a00 */
[----:B------:R1:W-:Y:S03]  /*670b0*/  STL.64 [R1+0xa28], R10 ;  /* 0x000a280a01007387 */ /* 0x0003e60000100a00 */
[----:B-1----:R-:W2:Y:S04]  /*670c0*/  LDL.LU.64 R10, [R1+0x2070] ;  /* 0x00207000010a7983 */ /* 0x002ea80000300a00 */
[----:B0-----:R-:W-:Y:S01]  /*670d0*/  STL.64 [R1+0x1f50], R14 ;  /* 0x001f500e01007387 */ /* 0x001fe20000100a00 */
[----:B------:R0:W-:Y:S03]  /*670e0*/  STL.64 [R1+0x1f48], R12 ;  /* 0x001f480c01007387 */ /* 0x0001e60000100a00 */
[----:B0-----:R-:W2:Y:S01]  /*670f0*/  LDL.LU R12, [R1+0x400] ;  /* 0x00040000010c7983 */ /* 0x001ea20000300800 */
[----:B------:R-:W2:Y:S02]  /*67100*/  LDL.LU R13, [R1+0x404] ;  /* 0x00040400010d7983 */ /* 0x000ea40000300800 */
[----:B------:R-:W2:Y:S02]  /*67110*/  LDL.LU R14, [R1+0x408] ;  /* 0x00040800010e7983 */ /* 0x000ea40000300800 */
[----:B------:R-:W2:Y:S02]  /*67120*/  LDL.LU R15, [R1+0x40c] ;  /* 0x00040c00010f7983 */ /* 0x000ea40000300800 */
[----:B------:R-:W-:Y:S01]  /*67130*/  IMAD.MOV.U32 R2, RZ, RZ, R22 ;  /* 0x000000ffff027224 */ /* 0x000fe200078e0016 */
[----:B------:R-:W-:-:S02]  /*67140*/  MOV R29, R23 ;  /* 0x00000017001d7202 */ /* 0x000fc40000000f00 */
[----:B------:R-:W-:Y:S01]  /*67150*/  LDSM.16.M88.4 R20, [R4+0x23080] ;  /* 0x023080000414783b */ /* 0x000fe20000000200 */
[C---:B--2---:R-:W-:Y:S03]  /*67160*/  HMMA.16816.F32.BF16 R12, R24.reuse, R10, R12 ;  /* 0x0000000a180c723c */ /* 0x044fe6000004180c */
[----:B------:R-:W0:Y:S04]  /*67170*/  LDSM.16.M88.4 R8, [R4+0x26080] ;  /* 0x026080000408783b */ /* 0x000e280000000200 */
[----:B0-----:R-:W-:Y:S11]  /*67180*/  STL.64 [R1+0x1ea0], R10 ;  /* 0x001ea00a01007387 */ /* 0x001ff60000100a00 */
[----:B------:R-:W-:Y:S05]  /*67190*/  @!UPT UIADD3 URZ, URZ, URZ, URZ ;  /* 0x0000003f3f3ff290 */ /* 0x000fea000fffe03f */
[----:B------:R-:W-:Y:S02]  /*671a0*/  STL.64 [R1+0xa30], R12 ;  /* 0x000a300c01007387 */ /* 0x000fe40000100a00 */
[----:B------:R-:W-:Y:S02]  /*671b0*/  STL.64 [R1+0xa38], R14 ;  /* 0x000a380e01007387 */ /* 0x000fe40000100a00 */
[----:B------:R3:W-:Y:S02]  /*671c0*/  STL.64 [R1+0x1e98], R8 ;  /* 0x001e980801007387 */ /* 0x0007e40000100a00 */
[----:B---3--:R-:W-:Y:S01]  /*671d0*/  HMMA.16816.F32.BF16 R8, R24, R6, R16 ;  /* 0x000000061808723c */ /* 0x008fe20000041810 */
[----:B------:R-:W-:Y:S04]  /*671e0*/  STL.64 [R1+0x2020], R6 ;  /* 0x0020200601007387 */ /* 0x000fe80000100a00 */
[----:B------:R0:W1:Y:S11]  /*671f0*/  LDSM.16.M88.4 R24, [R4+0x27080] ;  /* 0x027080000418783b */ /* 0x0000760000000200 */
[----:B------:R-:W-:Y:S07]  /*67200*/  @!UPT UIADD3 URZ, URZ, URZ, URZ ;  /* 0x0000003f3f3ff290 */ /* 0x000fee000fffe03f */
[----:B------:R2:W-:Y:S01]  /*67210*/  STL.64 [R1+0xa40], R8 ;  /* 0x000a400801007387 */ /* 0x0005e20000100a00 */
[----:B------:R3:W-:Y:S02]  /*67220*/  STL.64 [R1+0xa48], R10 ;  /* 0x000a480a01007387 */ /* 0x0007e40000100a00 */
[----:B0-----:R-:W4:Y:S02]  /*67230*/  LDL.LU R4, [R1+0x2068] ;  /* 0x0020680001047983 */ /* 0x001f240000300800 */
[----:B------:R-:W4:Y:S01]  /*67240*/  LDL.LU R16, [R1+0x3e0] ;  /* 0x0003e00001107983 */ /* 0x000f220000300800 */
[----:B------:R-:W4:Y:S01]  /*67250*/  LDL.LU R17, [R1+0x3e4] ;  /* 0x0003e40001117983 */ /* 0x000f220000300800 */
[----:B------:R-:W4:Y:S02]  /*67260*/  LDL.LU R18, [R1+0x3e8] ;  /* 0x0003e80001127983 */ /* 0x000f240000300800 */
[----:B------:R-:W4:Y:S01]  /*67270*/  LDL.LU R19, [R1+0x3ec] ;  /* 0x0003ec0001137983 */ /* 0x000f220000300800 */
[----:B--2---:R-:W2:Y:S01]  /*67280*/  LDL.LU R8, [R1+0x410] ;  /* 0x0004100001087983 */ /* 0x004ea20000300800 */
[----:B------:R-:W2:Y:S02]  /*67290*/  LDL.LU R9, [R1+0x414] ;  /* 0x0004140001097983 */ /* 0x000ea40000300800 */
[----:B---3--:R-:W3:Y:S02]  /*672a0*/  LDL.LU R10, [R1+0x418] ;  /* 0x00041800010a7983 */ /* 0x008ee40000300800 */
[----:B------:R-:W3:Y:S01]  /*672b0*/  LDL.LU R11, [R1+0x41c] ;  /* 0x00041c00010b7983 */ /* 0x000ee20000300800 */
[----:B------:R-:W-:-:S02]  /*672c0*/  MOV R14, R3 ;  /* 0x00000003000e7202 */ /* 0x000fc40000000f00 */
[----:B------:R-:W-:Y:S01]  /*672d0*/  MOV R15, R0 ;  /* 0x00000000000f7202 */ /* 0x000fe20000000f00 */
[----:B---3--:R0:W-:Y:S01]  /*672e0*/  STL.64 [R1+0x1fe0], R10 ;  /* 0x001fe00a01007387 */ /* 0x0081e20000100a00 */
[----:B--2---:R2:W-:Y:S02]  /*672f0*/  STL.64 [R1+0x1fd8], R8 ;  /* 0x001fd80801007387 */ /* 0x0045e40000100a00 */
[----:B0-----:R-:W-:Y:S02]  /*67300*/  IMAD.MOV.U32 R10, RZ, RZ, R5 ;  /* 0x000000ffff0a7224 */ /* 0x001fe400078e0005 */
[----:B------:R-:W3:Y:S01]  /*67310*/  LDL.LU R5, [R1+0x2064] ;  /* 0x0020640001057983 */ /* 0x000ee20000300800 */
[----:B------:R-:W-:Y:S02]  /*67320*/  MOV R11, R28 ;  /* 0x0000001c000b7202 */ /* 0x000fe40000000f00 */
[----:B------:R-:W3:Y:S02]  /*67330*/  LDL.LU R28, [R1+0x2060] ;  /* 0x00206000011c7983 */ /* 0x000ee40000300800 */
[----:B------:R-:W3:Y:S01]  /*67340*/  LDL.LU R3, [R1+0x205c] ;  /* 0x00205c0001037983 */ /* 0x000ee20000300800 */
[----:B------:R-:W3:Y:S01]  /*67350*/  LDL.LU R0, [R1+0x2058] ;  /* 0x0020580001007983 */ /* 0x000ee20000300800 */
[----:B------:R4:W-:Y:S02]  /*67360*/  STL.64 [R1+0x2038], R14 ;  /* 0x0020380e01007387 */ /* 0x0009e40000100a00 */
[----:B------:R0:W-:Y:S02]  /*67370*/  STL.64 [R1+0x1ff0], R10 ;  /* 0x001ff00a01007387 */ /* 0x0001e40000100a00 */
[----:B--2---:R-:W2:Y:S01]  /*67380*/  LDL.LU R8, [R1+0x430] ;  /* 0x0004300001087983 */ /* 0x004ea20000300800 */
[----:B------:R-:W2:Y:S01]  /*67390*/  LDL.LU R9, [R1+0x434] ;  /* 0x0004340001097983 */ /* 0x000ea20000300800 */
[----:B----4-:R-:W-:-:S03]  /*673a0*/  MOV R15, R4 ;  /* 0x00000004000f7202 */ /* 0x010fc60000000f00 */
[----:B0-----:R-:W4:Y:S01]  /*673b0*/  LDL.LU R10, [R1+0x438] ;  /* 0x00043800010a7983 */ /* 0x001f220000300800 */
[----:B------:R-:W4:Y:S02]  /*673c0*/  LDL.LU R11, [R1+0x43c] ;  /* 0x00043c00010b7983 */ /* 0x000f240000300800 */
[----:B------:R-:W2:Y:S02]  /*673d0*/  LDL.LU R4, [R1+0x450] ;  /* 0x0004500001047983 */ /* 0x000ea40000300800 */
[----:B---3--:R-:W-:Y:S02]  /*673e0*/  IMAD.MOV.U32 R14, RZ, RZ, R5 ;  /* 0x000000ffff0e7224 */ /* 0x008fe400078e0005 */
        /* <DEDUP_REMOVED lines=15> */
[----:B----4-:R0:W-:Y:S01]  /*674e0*/  STL.64 [R1+0x2000], R10 ;  /* 0x0020000a01007387 */ /* 0x0101e20000100a00 */
[----:B------:R-:W-:Y:S01]  /*674f0*/  STL.64 [R1+0x1ff8], R8 ;  /* 0x001ff80801007387 */ /* 0x000fe20000100a00 */
[----:B0-----:R-:W-:-:S02]  /*67500*/  MOV R10, R2 ;  /* 0x00000002000a7202 */ /* 0x001fc40000000f00 */
[----:B------:R-:W-:Y:S01]  /*67510*/  MOV R11, R29 ;  /* 0x0000001d000b7202 */ /* 0x000fe20000000f00 */
[----:B------:R-:W3:Y:S01]  /*67520*/  LDL.LU R2, [R1+0x2054] ;  /* 0x0020540001027983 */ /* 0x000ee20000300800 */
[----:B------:R-:W4:Y:S03]  /*67530*/  LDL.LU R29, [R1+0x2050] ;  /* 0x00205000011d7983 */ /* 0x000f260000300800 */
[----:B------:R0:W-:Y:S04]  /*67540*/  STL.64 [R1+0x2018], R10 ;  /* 0x0020180a01007387 */ /* 0x0001e80000100a00 */
[----:B0-----:R-:W2:Y:S01]  /*67550*/  LDL.64 R10, [R1+0x48] ;  /* 0x00004800010a7983 */ /* 0x001ea20000100a00 */
[----:B------:R0:W-:Y:S02]  /*67560*/  STL.64 [R1+0x1fd0], R18 ;  /* 0x001fd01201007387 */ /* 0x0001e40000100a00 */
[----:B------:R1:W-:Y:S01]  /*67570*/  STL.64 [R1+0x1fc8], R16 ;  /* 0x001fc81001007387 */ /* 0x0003e20000100a00 */
[----:B0-----:R-:W2:Y:S04]  /*67580*/  LDL.64 R18, [R1+0x8] ;  /* 0x0000080001127983 */ /* 0x001ea80000100a00 */
[----:B--2---:R0:W-:Y:S01]  /*67590*/  STL.64 [R1+0x1fe8], R18 ;  /* 0x001fe81201007387 */ /* 0x0041e20000100a00 */
[----:B-1----:R-:W2:Y:S02]  /*675a0*/  LDL.LU R16, [R1+0x420] ;  /* 0x0004200001107983 */ /* 0x002ea40000300800 */
[----:B------:R-:W2:Y:S01]  /*675b0*/  LDL.LU R17, [R1+0x424] ;  /* 0x0004240001117983 */ /* 0x000ea20000300800 */
[----:B0-----:R-:W2:Y:S01]  /*675c0*/  LDL.LU R18, [R1+0x428] ;  /* 0x0004280001127983 */ /* 0x001ea20000300800 */
[----:B------:R-:W2:Y:S01]  /*675d0*/  LDL.LU R19, [R1+0x42c] ;  /* 0x00042c0001137983 */ /* 0x000ea20000300800 */
[C---:B------:R-:W-:Y:S02]  /*675e0*/  HMMA.16816.F32.BF16 R12, R20.reuse, R14, R4 ;  /* 0x0000000e140c723c */ /* 0x040fe40000041804 */
[----:B--2---:R-:W-:Y:S01]  /*675f0*/  STL.64 [R1+0x2010], R18 ;  /* 0x0020101201007387 */ /* 0x004fe20000100a00 */
[----:B------:R0:W-:Y:S03]  /*67600*/  STL.64 [R1+0x2008], R16 ;  /* 0x0020081001007387 */ /* 0x0001e60000100a00 */
[----:B0-----:R-:W2:Y:S01]  /*67610*/  LDL.LU R16, [R1+0x440] ;  /* 0x0004400001107983 */ /* 0x001ea20000300800 */
[----:B------:R-:W2:Y:S02]  /*67620*/  LDL.LU R17, [R1+0x444] ;  /* 0x0004440001117983 */ /* 0x000ea40000300800 */
[----:B------:R-:W2:Y:S02]  /*67630*/  LDL.LU R18, [R1+0x448] ;  /* 0x0004480001127983 */ /* 0x000ea40000300800 */
[----:B------:R-:W2:Y:S01]  /*67640*/  LDL.LU R19, [R1+0x44c] ;  /* 0x00044c0001137983 */ /* 0x000ea20000300800 */
[----:B------:R0:W-:Y:S01]  /*67650*/  STL.64 [R1+0x1e10], R26 ;  /* 0x001e101a01007387 */ /* 0x0001e20000100a00 */
[----:B------:R-:W-:Y:S03]  /*67660*/  STL.64 [R1+0x1e08], R24 ;  /* 0x001e081801007387 */ /* 0x000fe60000100a00 */
[----:B0-----:R-:W2:Y:S01]  /*67670*/  LDL.LU.64 R26, [R1+0x28] ;  /* 0x00002800011a7983 */ /* 0x001ea20000300a00 */
[----:B------:R-:W2:Y:S02]  /*67680*/  LDL.LU.64 R6, [R1+0x2048] ;  /* 0x0020480001067983 */ /* 0x000ea40000300a00 */
[----:B------:R-:W2:Y:S04]  /*67690*/  LDL.LU.64 R4, [R1+0x2040] ;  /* 0x0020400001047983 */ /* 0x000ea80000300a00 */
[----:B------:R-:W-:Y:S01]  /*676a0*/  STL.64 [R1+0x470], R12 ;  /* 0x0004700c01007387 */ /* 0x000fe20000100a00 */
[----:B------:R0:W-:Y:S04]  /*676b0*/  STL.64 [R1+0x478], R14 ;  /* 0x0004780e01007387 */ /* 0x0001e80000100a00 */
[----:B0-----:R-:W2:Y:S02]  /*676c0*/  LDL.LU.64 R14, [R1+0x2038] ;  /* 0x00203800010e7983 */ /* 0x001ea40000300a00 */
[C---:B--2---:R-:W-:Y:S02]  /*676d0*/  HMMA.16816.F32.BF16 R12, R20.reuse, R14, R4 ;  /* 0x0000000e140c723c */ /* 0x044fe40000041804 */
[----:B------:R-:W2:Y:S01]  /*676e0*/  LDL.LU.64 R6, [R1+0x2030] ;  /* 0x0020300001067983 */ /* 0x000ea20000300a00 */
[----:B------:R-:W2:Y:S11]  /*676f0*/  LDL.LU.64 R4, [R1+0x2028] ;  /* 0x0020280001047983 */ /* 0x000eb60000300a00 */
[----:B------:R-:W-:Y:S09]  /*67700*/  @!UPT UIADD3 URZ, URZ, URZ, URZ ;  /* 0x0000003f3f3ff290 */ /* 0x000ff2000fffe03f */
[----:B------:R0:W-:Y:S01]  /*67710*/  STL.64 [R1+0x460], R12 ;  /* 0x0004600c01007387 */ /* 0x0001e20000100a00 */
[----:B------:R1:W-:Y:S03]  /*67720*/  STL.64 [R1+0x468], R14 ;  /* 0x0004680e01007387 */ /* 0x0003e60000100a00 */
[----:B0-----:R-:W3:Y:S01]  /*67730*/  LDL.LU R12, [R1+0x3b0] ;  /* 0x0003b000010c7983 */ /* 0x001ee20000300800 */
[----:B------:R-:W3:Y:S02]  /*67740*/  LDL.LU R13, [R1+0x3b4] ;  /* 0x0003b400010d7983 */ /* 0x000ee40000300800 */
[----:B-1----:R-:W3:Y:S02]  /*67750*/  LDL.LU R14, [R1+0x3b8] ;  /* 0x0003b800010e7983 */ /* 0x002ee40000300800 */
[----:B------:R-:W3:Y:S01]  /*67760*/  LDL.LU R15, [R1+0x3bc] ;  /* 0x0003bc00010f7983 */ /* 0x000ee20000300800 */
[C---:B--2---:R-:W-:Y:S01]  /*67770*/  HMMA.16816.F32.BF16 R4, R20.reuse, R10, R4 ;  /* 0x0000000a1404723c */ /* 0x044fe20000041804 */
[----:B---3--:R0:W-:Y:S01]  /*67780*/  STL.64 [R1+0x1fa0], R14 ;  /* 0x001fa00e01007387 */ /* 0x0081e20000100a00 */
[----:B------:R-:W-:Y:S03]  /*67790*/  STL.64 [R1+0x1f98], R12 ;  /* 0x001f980c01007387 */ /* 0x000fe60000100a00 */
[----:B0-----:R-:W2:Y:S11]  /*677a0*/  LDL.64 R14, [R1+0x68] ;  /* 0x00006800010e7983 */ /* 0x001eb60000100a00 */
[----:B------:R-:W-:Y:S07]  /*677b0*/  @!UPT UIADD3 URZ, URZ, URZ, URZ ;  /* 0x0000003f3f3ff290 */ /* 0x000fee000fffe03f */
[----:B------:R0:W-:Y:S02]  /*677c0*/  STL.64 [R1+0x450], R4 ;  /* 0x0004500401007387 */ /* 0x0001e40000100a00 */
[----:B------:R1:W-:Y:S02]  /*677d0*/  STL.64 [R1+0x458], R6 ;  /* 0x0004580601007387 */ /* 0x0003e40000100a00 */
[----:B0-----:R-:W-:Y:S01]  /*677e0*/  IMAD.MOV.U32 R5, RZ, RZ, R10 ;  /* 0x000000ffff057224 */ /* 0x001fe200078e000a */
[----:B-1----:R-:W3:Y:S01]  /*677f0*/  LDL.LU.64 R6, [R1+0x2020] ;  /* 0x0020200001067983 */ /* 0x002ee20000300a00 */
[----:B------:R-:W-:Y:S02]  /*67800*/  MOV R4, R11 ;  /* 0x0000000b00047202 */ /* 0x000fe40000000f00 */
        /* <DEDUP_REMOVED lines=20> */
[C---:B--2---:R-:W-:Y:S02]  /*67950*/  HMMA.16816.F32.BF16 R8, R20.reuse, R10, R16 ;  /* 0x0000000a1408723c */ /* 0x044fe40000041810 */
[----:B---3--:R-:W-:Y:S01]  /*67960*/  STL.64 [R1+0x1fb0], R26 ;  /* 0x001fb01a01007387 */ /* 0x008fe20000100a00 */
[----:B------:R0:W-:Y:S03]  /*67970*/  STL.64 [R1+0x1fa8], R24 ;  /* 0x001fa81801007387 */ /* 0x0001e60000100a00 */
[----:B0-----:R-:W2:Y:S01]  /*67980*/  LDL.LU R24, [R1+0x3d0] ;  /* 0x0003d00001187983 */ /* 0x001ea20000300800 */
[----:B------:R-:W2:Y:S02]  /*67990*/  LDL.LU R25, [R1+0x3d4] ;  /* 0x0003d40001197983 */ /* 0x000ea40000300800 */
[----:B------:R-:W2:Y:S02]  /*679a0*/  LDL.LU R26, [R1+0x3d8] ;  /* 0x0003d800011a7983 */ /* 0x000ea40000300800 */
[----:B------:R-:W2:Y:S01]  /*679b0*/  LDL.LU R27, [R1+0x3dc] ;  /* 0x0003dc00011b7983 */ /* 0x000ea20000300800 */
[----:B------:R-:W3:Y:S11]  /*679c0*/  LDL.LU.64 R18, [R1+0x1fe8] ;  /* 0x001fe80001127983 */ /* 0x000ef60000300a00 */
[----:B------:R-:W-:Y:S02]  /*679d0*/  STL.64 [R1+0x9a0], R8 ;  /* 0x0009a00801007387 */ /* 0x000fe40000100a00 */
[----:B------:R0:W-:Y:S02]  /*679e0*/  STL.64 [R1+0x9a8], R10 ;  /* 0x0009a80a01007387 */ /* 0x0001e40000100a00 */
[----:B0-----:R-:W3:Y:S01]  /*679f0*/  LDL.LU.64 R10, [R1+0x1fe0] ;  /* 0x001fe000010a7983 */ /* 0x001ee20000300a00 */
[----:B------:R-:W3:Y:S02]  /*67a00*/  LDL.LU.64 R8, [R1+0x1fd8] ;  /* 0x001fd80001087983 */ /* 0x000ee40000300a00 */
[C---:B---3--:R-:W-:Y:S11]  /*67a10*/  HMMA.16816.F32.BF16 R8, R20.reuse, R18, R8 ;  /* 0x000000121408723c */ /* 0x048ff60000041808 */
[----:B------:R-:W-:Y:S11]  /*67a20*/  @!UPT UIADD3 URZ, URZ, URZ, URZ ;  /* 0x0000003f3f3ff290 */ /* 0x000ff6000fffe03f */
[----:B------:R-:W-:Y:S01]  /*67a30*/  @!UPT UIADD3 URZ, URZ, URZ, URZ ;  /* 0x0000003f3f3ff290 */ /* 0x000fe2000fffe03f */
[----:B------:R0:W-:Y:S01]  /*67a40*/  STL.64 [R1+0x9b0], R8 ;  /* 0x0009b00801007387 */ /* 0x0001e20000100a00 */
[----:B------:R-:W-:Y:S01]  /*67a50*/  STL.64 [R1+0x9b8], R10 ;  /* 0x0009b80a01007387 */ /* 0x000fe20000100a00 */
[----:B0-----:R-:W-:Y:S02]  /*67a60*/  MOV R9, R18 ;  /* 0x0000001200097202 */ /* 0x001fe40000000f00 */
[----:B------:R-:W-:Y:S02]  /*67a70*/  MOV R8, R19 ;  /* 0x0000001300087202 */ /* 0x000fe40000000f00 */
[----:B------:R-:W3:Y:S01]  /*67a80*/  LDL.LU.64 R18, [R1+0x1fd0] ;  /* 0x001fd00001127983 */ /* 0x000ee20000300a00 */
[----:B------:R-:W3:Y:S02]  /*67a90*/  LDL.LU.64 R16, [R1+0x1fc8] ;  /* 0x001fc80001107983 */ /* 0x000ee40000300a00 */
[----:B---3--:R-:W-:Y:S01]  /*67aa0*/  HMMA.16816.F32.BF16 R20, R20, R6, R16 ;  /* 0x000000061414723c */ /* 0x008fe20000041810 */
[----:B------:R-:W2:Y:S01]  /*67ab0*/  LDL.LU.64 R18, [R1+0x1fc0] ;  /* 0x001fc00001127983 */ /* 0x000ea20000300a00 */
[----:B------:R-:W2:Y:S02]  /*67ac0*/  LDL.LU.64 R16, [R1+0x1fb8] ;  /* 0x001fb80001107983 */ /* 0x000ea40000300a00 */
[----:B------:R0:W-:Y:S02]  /*67ad0*/  STL.64 [R1+0x1f90], R6 ;  /* 0x001f900601007387 */ /* 0x0001e40000100a00 */
[----:B0-----:R-:W3:Y:S11]  /*67ae0*/  LDL.64 R6, [R1+0x58] ;  /* 0x0000580001067983 */ /* 0x001ef60000100a00 */
[----:B------:R-:W-:Y:S06]  /*67af0*/  @!UPT UIADD3 URZ, URZ, URZ, URZ ;  /* 0x0000003f3f3ff290 */ /* 0x000fec000fffe03f */
        /* <DEDUP_REMOVED lines=14> */
[----:B------:R0:W-:Y:S11]  /*67be0*/  STL.64 [R1+0x1f00], R20 ;  /* 0x001f001401007387 */ /* 0x0001f60000100a00 */
[----:B------:R-:W-:Y:S10]  /*67bf0*/  @!UPT UIADD3 URZ, URZ, URZ, URZ ;  /* 0x0000003f3f3ff290 */ /* 0x000ff4000fffe03f */
[----:B------:R-:W-:Y:S02]  /*67c00*/  STL.64 [R1+0x410], R24 ;  /* 0x0004101801007387 */ /* 0x000fe40000100a00 */
[----:B------:R1:W-:Y:S01]  /*67c10*/  STL.64 [R1+0x418], R26 ;  /* 0x0004181a01007387 */ /* 0x0003e20000100a00 */
[----:B0-----:R-:W-:Y:S01]  /*67c20*/  MOV R21, R14 ;  /* 0x0000000e00157202 */ /* 0x001fe20000000f00 */
[----:B-1----:R-:W3:Y:S01]  /*67c30*/  LDL.LU.64 R26, [R1+0x1fb0] ;  /* 0x001fb000011a7983 */ /* 0x002ee20000300a00 */
[----:B------:R-:W3:Y:S01]  /*67c40*/  LDL.LU.64 R24, [R1+0x1fa8] ;  /* 0x001fa80001187983 */ /* 0x000ee20000300a00 */
[----:B------:R-:W-:Y:S02]  /*67c50*/  MOV R20, R15 ;  /* 0x0000000f00147202 */ /* 0x000fe40000000f00 */
[----:B------:R-:W2:Y:S01]  /*67c60*/  LDL.LU.64 R14, [R1+0x1fa0] ;  /* 0x001fa000010e7983 */ /* 0x000ea20000300a00 */
[----:B------:R-:W2:Y:S02]  /*67c70*/  LDL.LU.64 R12, [R1+0x1f98] ;  /* 0x001f9800010c7983 */ /* 0x000ea40000300a00 */
[----:B------:R-:W-:Y:S01]  /*67c80*/  IMAD.MOV.U32 R22, RZ, RZ, R5 ;  /* 0x000000ffff167224 */ /* 0x000fe200078e0005 */
[----:B------:R-:W-:Y:S01]  /*67c90*/  MOV R23, R4 ;  /* 0x0000000400177202 */ /* 0x000fe20000000f00 */
[C---:B---3--:R-:W-:Y:S08]  /*67ca0*/  HMMA.16816.F32.BF16 R24, R16.reuse, R6, R24 ;  /* 0x000000061018723c */ /* 0x048ff00000041818 */
[----:B--2---:R-:W-:Y:S11]  /*67cb0*/  HMMA.16816.F32.BF16 R12, R16, R22, R12 ;  /* 0x00000016100c723c */ /* 0x004ff6000004180c */
[----:B------:R-:W-:Y:S04]  /*67cc0*/  @!UPT UIADD3 URZ, URZ, URZ, URZ ;  /* 0x0000003f3f3ff290 */ /* 0x000fe8000fffe03f */
[----:B------:R0:W-:Y:S01]  /*67cd0*/  STL.64 [R1+0x400], R24 ;  /* 0x0004001801007387 */ /* 0x0001e20000100a00 */
[----:B------:R1:W-:Y:S02]  /*67ce0*/  STL.64 [R1+0x408], R26 ;  /* 0x0004081a01007387 */ /* 0x0003e40000100a00 */
[----:B------:R-:W2:Y:S05]  /*67cf0*/  LDL.LU R4, [R1+0x3a0] ;  /* 0x0003a00001047983 */ /* 0x000eaa0000300800 */
[----:B------:R3:W-:Y:S01]  /*67d00*/  STL.64 [R1+0x3f0], R12 ;  /* 0x0003f00c01007387 */ /* 0x0007e20000100a00 */
[----:B------:R1:W-:Y:S01]  /*67d10*/  STL.64 [R1+0x3f8], R14 ;  /* 0x0003f80e01007387 */ /* 0x0003e20000100a00 */
[----:B------:R-:W2:Y:S02]  /*67d20*/  LDL.LU R5, [R1+0x3a4] ;  /* 0x0003a40001057983 */ /* 0x000ea40000300800 */
[----:B0-----:R-:W-:Y:S01]  /*67d30*/  IMAD.MOV.U32 R25, RZ, RZ, R6 ;  /* 0x000000ffff197224 */ /* 0x001fe200078e0006 */
[----:B------:R-:W-:Y:S01]  /*67d40*/  MOV R24, R7 ;  /* 0x0000000700187202 */ /* 0x000fe20000000f00 */
[----:B------:R-:W2:Y:S01]  /*67d50*/  LDL.LU R6, [R1+0x3a8] ;  /* 0x0003a80001067983 */ /* 0x000ea20000300800 */
[----:B------:R-:W2:Y:S02]  /*67d60*/  LDL.LU R7, [R1+0x3ac] ;  /* 0x0003ac0001077983 */ /* 0x000ea40000300800 */
[----:B-1----:R-:W2:Y:S02]  /*67d70*/  LDL.64 R26, [R1+0x38] ;  /* 0x00003800011a7983 */ /* 0x002ea40000100a00 */
[----:B---3--:R-:W3:Y:S01]  /*67d80*/  LDL.LU R12, [R1+0x2d0] ;  /* 0x0002d000010c7983 */ /* 0x008ee20000300800 */
[----:B------:R-:W3:Y:S01]  /*67d90*/  LDL.LU R13, [R1+0x2d4] ;  /* 0x0002d400010d7983 */ /* 0x000ee20000300800 */
[----:B------:R-:W2:Y:S02]  /*67da0*/  LDL.LU R14, [R1+0x2d8] ;  /* 0x0002d800010e7983 */ /* 0x000ea40000300800 */
[----:B------:R-:W2:Y:S02]  /*67db0*/  LDL.LU R15, [R1+0x2dc] ;  /* 0x0002dc00010f7983 */ /* 0x000ea40000300800 */
[----:B--2---:R0:W-:Y:S01]  /*67dc0*/  STL.64 [R1+0x1f60], R14 ;  /* 0x001f600e01007387 */ /* 0x0041e20000100a00 */
[----:B---3--:R-:W-:Y:S01]  /*67dd0*/  STL.64 [R1+0x1f58], R12 ;  /* 0x001f580c01007387 */ /* 0x008fe20000100a00 */
[----:B0-----:R-:W-:-:S02]  /*67de0*/  MOV R15, R8 ;  /* 0x00000008000f7202 */ /* 0x001fc40000000f00 */
[----:B------:R-:W-:Y:S01]  /*67df0*/  MOV R14, R9 ;  /* 0x00000009000e7202 */ /* 0x000fe20000000f00 */
[----:B------:R-:W2:Y:S01]  /*67e00*/  LDL.LU R8, [R1+0x380] ;  /* 0x0003800001087983 */ /* 0x000ea20000300800 */
[----:B------:R-:W2:Y:S02]  /*67e10*/  LDL.LU R9, [R1+0x384] ;  /* 0x0003840001097983 */ /* 0x000ea40000300800 */
[----:B------:R-:W3:Y:S02]  /*67e20*/  LDL.LU R10, [R1+0x388] ;  /* 0x00038800010a7983 */ /* 0x000ee40000300800 */
[----:B------:R-:W3:Y:S01]  /*67e30*/  LDL.LU R11, [R1+0x38c] ;  /* 0x00038c00010b7983 */ /* 0x000ee20000300800 */
[----:B------:R-:W-:Y:S01]  /*67e40*/  HMMA.16816.F32.BF16 R4, R16, R26, R4 ;  /* 0x0000001a1004723c */ /* 0x000fe20000041804 */
[----:B---3--:R-:W-:Y:S01]  /*67e50*/  STL.64 [R1+0x1f80], R10 ;  /* 0x001f800a01007387 */ /* 0x008fe20000100a00 */
[----:B--2---:R0:W-:Y:S03]  /*67e60*/  STL.64 [R1+0x1f78], R8 ;  /* 0x001f780801007387 */ /* 0x0041e60000100a00 */
[----:B0-----:R-:W2:Y:S01]  /*67e70*/  LDL.LU R8, [R1+0x390] ;  /* 0x0003900001087983 */ /* 0x001ea20000300800 */
[----:B------:R-:W2:Y:S02]  /*67e80*/  LDL.LU R9, [R1+0x394] ;  /* 0x0003940001097983 */ /* 0x000ea40000300800 */
[----:B------:R-:W2:Y:S02]  /*67e90*/  LDL.LU R10, [R1+0x398] ;  /* 0x00039800010a7983 */ /* 0x000ea40000300800 */
[----:B------:R-:W2:Y:S01]  /*67ea0*/  LDL.LU R11, [R1+0x39c] ;  /* 0x00039c00010b7983 */ /* 0x000ea20000300800 */
[----:B------:R0:W-:Y:S04]  /*67eb0*/  STL.64 [R1+0x1f70], R14 ;  /* 0x001f700e01007387 */ /* 0x0001e80000100a00 */
[----:B0-----:R-:W3:Y:S01]  /*67ec0*/  LDL.LU.64 R14, [R1+0x18] ;  /* 0x00001800010e7983 */ /* 0x001ee20000300a00 */
[----:B------:R0:W-:Y:S02]  /*67ed0*/  STL.64 [R1+0x1f18], R22 ;  /* 0x001f181601007387 */ /* 0x0001e40000100a00 */
[----:B0-----:R-:W-:Y:S01]  /*67ee0*/  IMAD.MOV.U32 R22, RZ, RZ, R25 ;  /* 0x000000ffff167224 */ /* 0x001fe200078e0019 */
[----:B------:R-:W-:-:S05]  /*67ef0*/  MOV R23, R24 ;  /* 0x0000001800177202 */ /* 0x000fca0000000f00 */
[----:B------:R0:W-:Y:S02]  /*67f00*/  STL.64 [R1+0x1f30], R22 ;  /* 0x001f301601007387 */ /* 0x0001e40000100a00 */
[----:B0-----:R-:W-:Y:S02]  /*67f10*/  MOV R22, R21 ;  /* 0x0000001500167202 */ /* 0x001fe40000000f00 */
[----:B------:R-:W-:-:S05]  /*67f20*/  MOV R23, R20 ;  /* 0x0000001400177202 */ /* 0x000fca0000000f00 */
[----:B------:R0:W-:Y:S01]  /*67f30*/  STL.64 [R1+0x1f68], R22 ;  /* 0x001f681601007387 */ /* 0x0001e20000100a00 */
[----:B------:R-:W2:Y:S02]  /*67f40*/  LDL.LU R20, [R1+0x370] ;  /* 0x0003700001147983 */ /* 0x000ea40000300800 */
[----:B------:R-:W2:Y:S01]  /*67f50*/  LDL.LU R21, [R1+0x374] ;  /* 0x0003740001157983 */ /* 0x000ea20000300800 */
[----:B0-----:R-:W2:Y:S01]  /*67f60*/  LDL.LU R22, [R1+0x378] ;  /* 0x0003780001167983 */ /* 0x001ea20000300800 */
[----:B------:R-:W2:Y:S02]  /*67f70*/  LDL.LU R23, [R1+0x37c] ;  /* 0x00037c0001177983 */ /* 0x000ea40000300800 */
[----:B------:R0:W-:Y:S02]  /*67f80*/  STL.64 [R1+0x3e0], R4 ;  /* 0x0003e00401007387 */ /* 0x0001e40000100a00 */
[----:B------:R1:W-:Y:S02]  /*67f90*/  STL.64 [R1+0x3e8], R6 ;  /* 0x0003e80601007387 */ /* 0x0003e40000100a00 */
[----:B0-----:R-:W-:Y:S01]  /*67fa0*/  IMAD.MOV.U32 R5, RZ, RZ, R26 ;  /* 0x000000ffff057224 */ /* 0x001fe200078e001a */
[----:B-1----:R-:W2:Y:S01]  /*67fb0*/  LDL.LU.64 R6, [R1+0x1f90] ;  /* 0x001f900001067983 */ /* 0x002ea20000300a00 */
[----:B------:R-:W-:-:S02]  /*67fc0*/  MOV R4, R27 ;  /* 0x0000001b00047202 */ /* 0x000fc40000000f00 */
        /* <DEDUP_REMOVED lines=28> */
[----:B------:R-:W-:Y:S01]  /*68190*/  STL.64 [R1+0x3c8], R10 ;  /* 0x0003c80a01007387 */ /* 0x000fe20000100a00 */
[----:B0-----:R-:W-:Y:S02]  /*681a0*/  MOV R9, R14 ;  /* 0x0000000e00097202 */ /* 0x001fe40000000f00 */
[----:B------:R-:W-:Y:S02]  /*681b0*/  MOV R8, R15 ;  /* 0x0000000f00087202 */ /* 0x000fe40000000f00 */
[----:B------:R-:W3:Y:S02]  /*681c0*/  LDL.LU.64 R14, [R1+0x1f70] ;  /* 0x001f7000010e7983 */ /* 0x000ee40000300a00 */
[C---:B---3--:R-:W-:Y:S02]  /*681d0*/  HMMA.16816.F32.BF16 R12, R16.reuse, R14, R20 ;  /* 0x0000000e100c723c */ /* 0x048fe40000041814 */
[----:B------:R-:W2:Y:S11]  /*681e0*/  LDL.LU.64 R22, [R1+0x1f68] ;  /* 0x001f680001167983 */ /* 0x000eb60000300a00 */
[----:B------:R-:W-:Y:S10]  /*681f0*/  @!UPT UIADD3 URZ, URZ, URZ, URZ ;  /* 0x0000003f3f3ff290 */ /* 0x000ff4000fffe03f */
        /* <DEDUP_REMOVED lines=24> */
[----:B--2---:R-:W-:Y:S02]  /*68380*/  HMMA.16816.F32.BF16 R20, R12, R22, R24 ;  /* 0x000000160c14723c */ /* 0x004fe40000041818 */
[----:B------:R-:W2:Y:S11]  /*68390*/  LDL.LU.64 R26, [R1+0x1f10] ;  /* 0x001f1000011a7983 */ /* 0x000eb60000300a00 */
[----:B------:R-:W-:Y:S10]  /*683a0*/  @!UPT UIADD3 URZ, URZ, URZ, URZ ;  /* 0x0000003f3f3ff290 */ /* 0x000ff4000fffe03f */
[----:B------:R-:W-:Y:S01]  /*683b0*/  STL.64 [R1+0x970], R20 ;  /* 0x0009701401007387 */ /* 0x000fe20000100a00 */
[----:B------:R0:W-:Y:S03]  /*683c0*/  STL.64 [R1+0x978], R22 ;  /* 0x0009781601007387 */ /* 0x0001e60000100a00 */
[----:B0-----:R-:W3:Y:S01]  /*683d0*/  LDL.LU.64 R22, [R1+0x1f08] ;  /* 0x001f080001167983 */ /* 0x001ee20000300a00 */
[----:B------:R-:W3:Y:S02]  /*683e0*/  LDL.LU.64 R20, [R1+0x1f00] ;  /* 0x001f000001147983 */ /* 0x000ee40000300a00 */
[----:B------:R-:W-:Y:S01]  /*683f0*/  IMAD.MOV.U32 R18, RZ, RZ, R5 ;  /* 0x000000ffff127224 */ /* 0x000fe200078e0005 */
[----:B------:R-:W-:-:S07]  /*68400*/  MOV R19, R4 ;  /* 0x0000000400137202 */ /* 0x000fce0000000f00 */
[C---:B---3--:R-:W-:Y:S01]  /*68410*/  HMMA.16816.F32.BF16 R16, R12.reuse, R18, R20 ;  /* 0x000000120c10723c */ /* 0x048fe20000041814 */
[----:B------:R-:W2:Y:S01]  /*68420*/  LDL.LU.64 R22, [R1+0x1ef8] ;  /* 0x001ef80001167983 */ /* 0x000ea20000300a00 */
[----:B------:R-:W2:Y:S11]  /*68430*/  LDL.LU.64 R20, [R1+0x1ef0] ;  /* 0x001ef00001147983 */ /* 0x000eb60000300a00 */
[----:B------:R-:W-:Y:S10]  /*68440*/  @!UPT UIADD3 URZ, URZ, URZ, URZ ;  /* 0x0000003f3f3ff290 */ /* 0x000ff4000fffe03f */
[----:B------:R-:W-:Y:S01]  /*68450*/  STL.64 [R1+0x960], R16 ;  /* 0x0009601001007387 */ /* 0x000fe20000100a00 */
[----:B------:R2:W-:Y:S02]  /*68460*/  STL.64 [R1+0x968], R18 ;  /* 0x0009681201007387 */ /* 0x0005e40000100a00 */
[----:B--2---:R-:W-:Y:S07]  /*68470*/  HMMA.16816.F32.BF16 R16, R12, R26, R20 ;  /* 0x0000001a0c10723c */ /* 0x004fee0000041814 */
[----:B------:R-:W-:Y:S01]  /*68480*/  IMAD.MOV.U32 R20, RZ, RZ, R2 ;  /* 0x000000ffff147224 */ /* 0x000fe200078e0002 */
[----:B------:R-:W-:-:S02]  /*68490*/  MOV R22, R3 ;  /* 0x0000000300167202 */ /* 0x000fc40000000f00 */
[----:B------:R-:W-:Y:S02]  /*684a0*/  MOV R23, R28 ;  /* 0x0000001c00177202 */ /* 0x000fe40000000f00 */
[----:B------:R-:W-:-:S11]  /*684b0*/  MOV R21, R0 ;  /* 0x0000000000157202 */ /* 0x000fd60000000f00 */
[----:B------:R-:W-:Y:S01]  /*684c0*/  STL.64 [R1+0x950], R16 ;  /* 0x0009501001007387 */ /* 0x000fe20000100a00 */
[----:B------:R-:W-:Y:S02]  /*684d0*/  STL.64 [R1+0x958], R18 ;  /* 0x0009581201007387 */ /* 0x000fe40000100a00 */
[----:B------:R-:W2:Y:S02]  /*684e0*/  LDL.LU R2, [R1+0x1ee8] ;  /* 0x001ee80001027983 */ /* 0x000ea40000300800 */
[----:B------:R-:W3:Y:S01]  /*684f0*/  LDL.LU R0, [R1+0x1ee4] ;  /* 0x001ee40001007983 */ /* 0x000ee20000300800 */
[----:B------:R-:W2:Y:S01]  /*68500*/  LDL.LU R3, [R1+0x1ee0] ;  /* 0x001ee00001037983 */ /* 0x000ea20000300800 */
[----:B------:R-:W2:Y:S02]  /*68510*/  LDL.LU R28, [R1+0x1edc] ;  /* 0x001edc00011c7983 */ /* 0x000ea40000300800 */
[----:B------:R-:W-:Y:S02]  /*68520*/  STL.64 [R1+0x1d78], R22 ;  /* 0x001d781601007387 */ /* 0x000fe40000100a00 */
[----:B------:R0:W-:Y:S02]  /*68530*/  STL.64 [R1+0x1d70], R20 ;  /* 0x001d701401007387 */ /* 0x0001e40000100a00 */
[----:B0-----:R-:W2:Y:S01]  /*68540*/  LDL.LU R20, [R1+0x80] ;  /* 0x0000800001147983 */ /* 0x001ea20000300800 */
[----:B------:R-:W2:Y:S02]  /*68550*/  LDL.LU R21, [R1+0x84] ;  /* 0x0000840001157983 */ /* 0x000ea40000300800 */
[----:B------:R-:W2:Y:S02]  /*68560*/  LDL.LU R22, [R1+0x88] ;  /* 0x0000880001167983 */ /* 0x000ea40000300800 */
[----:B----4-:R-:W-:-:S02]  /*68570*/  IMAD.MOV.U32 R23, RZ, RZ, R29 ;  /* 0x000000ffff177224 */ /* 0x010fc400078e001d */
[----:B------:R-:W4:Y:S04]  /*68580*/  LDL.LU R29, [R1+0x1ed8] ;  /* 0x001ed800011d7983 */ /* 0x000f280000300800 */
[----:B--2---:R0:W-:Y:S01]  /*68590*/  STL.64 [R1+0x1d88], R22 ;  /* 0x001d881601007387 */ /* 0x0041e20000100a00 */
[----:B------:R-:W-:Y:S02]  /*685a0*/  STL.64 [R1+0x1d80], R20 ;  /* 0x001d801401007387 */ /* 0x000fe40000100a00 */
[----:B------:R-:W2:Y:S02]  /*685b0*/  LDL.LU R16, [R1+0x6c0] ;  /* 0x0006c00001107983 */ /* 0x000ea40000300800 */
[----:B------:R-:W2:Y:S01]  /*685c0*/  LDL.LU R17, [R1+0x66c] ;  /* 0x00066c0001117983 */ /* 0x000ea20000300800 */
[----:B------:R-:W2:Y:S01]  /*685d0*/  LDL.LU R18, [R1+0x6b8] ;  /* 0x0006b80001127983 */ /* 0x000ea20000300800 */
[----:B------:R-:W2:Y:S01]  /*685e0*/  LDL.LU R19, [R1+0x668] ;  /* 0x0006680001137983 */ /* 0x000ea20000300800 */
[----:B------:R-:W-:-:S02]  /*685f0*/  MOV R5, R26 ;  /* 0x0000001a00057202 */ /* 0x000fc40000000f00 */
[----:B------:R-:W-:Y:S02]  /*68600*/  MOV R4, R27 ;  /* 0x0000001b00047202 */ /* 0x000fe40000000f00 */
[----:B0-----:R-:W-:Y:S02]  /*68610*/  MOV R23, R8 ;  /* 0x0000000800177202 */ /* 0x001fe40000000f00 */
[----:B------:R-:W-:Y:S01]  /*68620*/  MOV R22, R9 ;  /* 0x0000000900167202 */ /* 0x000fe20000000f00 */
[----:B--2---:R-:W-:Y:S01]  /*68630*/  STL.64 [R1+0x1d98], R18 ;  /* 0x001d981201007387 */ /* 0x004fe20000100a00 */
[----:B------:R0:W-:Y:S02]  /*68640*/  STL.64 [R1+0x1d90], R16 ;  /* 0x001d901001007387 */ /* 0x0001e40000100a00 */
[----:B0-----:R-:W-:Y:S01]  /*68650*/  MOV R16, R28 ;  /* 0x0000001c00107202 */ /* 0x001fe20000000f00 */
[----:B------:R-:W-:Y:S01]  /*68660*/  IMAD.MOV.U32 R17, RZ, RZ, R3 ;  /* 0x000000ffff117224 */ /* 0x000fe200078e0003 */
[----:B------:R-:W2:Y:S01]  /*68670*/  LDL.LU R28, [R1+0x1ed4] ;  /* 0x001ed400011c7983 */ /* 0x000ea20000300800 */
[----:B------:R-:W2:Y:S01]  /*68680*/  LDL.LU R3, [R1+0x1ed0] ;  /* 0x001ed00001037983 */ /* 0x000ea20000300800 */
[----:B---3--:R-:W-:-:S02]  /*68690*/  MOV R18, R0 ;  /* 0x0000000000127202 */ /* 0x008fc40000000f00 */
[----:B------:R-:W-:Y:S01]  /*686a0*/  MOV R19, R2 ;  /* 0x0000000200137202 */ /* 0x000fe20000000f00 */
[----:B------:R-:W3:Y:S01]  /*686b0*/  LDL.LU R0, [R1+0x1ecc] ;  /* 0x001ecc0001007983 */ /* 0x000ee20000300800 */
        /* <DEDUP_REMOVED lines=16> */
[----:B------:R-:W2:Y:S02]  /*687c0*/  LDL.LU R11, [R1+0x27c] ;  /* 0x00027c00010b7983 */ /* 0x000ea40000300800 */
[----:B------:R0:W-:Y:S02]  /*687d0*/  STL.64 [R1+0x1e50], R26 ;  /* 0x001e501a01007387 */ /* 0x0001e40000100a00 */
[----:B------:R-:W-:Y:S01]  /*687e0*/  STL.64 [R1+0x1e48], R24 ;  /* 0x001e481801007387 */ /* 0x000fe20000100a00 */
[----:B0-----:R-:W2:Y:S04]  /*687f0*/  LDL.LU.64 R26, [R1+0x38] ;  /* 0x00003800011a7983 */ /* 0x001ea80000300a00 */
[----:B--2---:R0:W-:Y:S04]  /*68800*/  STL.64 [R1+0x1e60], R26 ;  /* 0x001e601a01007387 */ /* 0x0041e80000100a00 */
[----:B0-----:R-:W2:Y:S04]  /*68810*/  LDL.LU.64 R26, [R1+0x48] ;  /* 0x00004800011a7983 */ /* 0x001ea80000300a00 */
[----:B--2---:R0:W-:Y:S04]  /*68820*/  STL.64 [R1+0x1e78], R26 ;  /* 0x001e781a01007387 */ /* 0x0041e80000100a00 */
[----:B0-----:R-:W2:Y:S04]  /*68830*/  LDL.LU.64 R26, [R1+0x58] ;  /* 0x00005800011a7983 */ /* 0x001ea80000300a00 */
[----:B--2---:R0:W-:Y:S04]  /*68840*/  STL.64 [R1+0x1e80], R26 ;  /* 0x001e801a01007387 */ /* 0x0041e80000100a00 */
[----:B0-----:R-:W2:Y:S04]  /*68850*/  LDL.LU.64 R26, [R1+0x68] ;  /* 0x00006800011a7983 */ /* 0x001ea80000300a00 */
[----:B--2---:R0:W-:Y:S01]  /*68860*/  STL.64 [R1+0x1eb8], R26 ;  /* 0x001eb81a01007387 */ /* 0x0041e20000100a00 */
[----:B------:R-:W2:Y:S02]  /*68870*/  LDL.LU R24, [R1+0x260] ;  /* 0x0002600001187983 */ /* 0x000ea40000300800 */
[----:B------:R-:W2:Y:S01]  /*68880*/  LDL.LU R25, [R1+0x264] ;  /* 0x0002640001197983 */ /* 0x000ea20000300800 */
[----:B0-----:R-:W2:Y:S01]  /*68890*/  LDL.LU R26, [R1+0x268] ;  /* 0x00026800011a7983 */ /* 0x001ea20000300800 */
[----:B------:R-:W2:Y:S02]  /*688a0*/  LDL.LU R27, [R1+0x26c] ;  /* 0x00026c00011b7983 */ /* 0x000ea40000300800 */
[----:B------:R0:W-:Y:S02]  /*688b0*/  STL.64 [R1+0x1da8], R18 ;  /* 0x001da81201007387 */ /* 0x0001e40000100a00 */
[----:B------:R1:W-:Y:S01]  /*688c0*/  STL.64 [R1+0x1da0], R16 ;  /* 0x001da01001007387 */ /* 0x0003e20000100a00 */
[----:B0-----:R-:W-:Y:S01]  /*688d0*/  MOV R18, R5 ;  /* 0x0000000500127202 */ /* 0x001fe20000000f00 */
[----:B------:R-:W-:-:S05]  /*688e0*/  IMAD.MOV.U32 R19, RZ, RZ, R4 ;  /* 0x000000ffff137224 */ /* 0x000fca00078e0004 */
[----:B------:R0:W-:Y:S01]  /*688f0*/  STL.64 [R1+0x1e58], R18 ;  /* 0x001e581201007387 */ /* 0x0001e20000100a00 */
        /* <DEDUP_REMOVED lines=19> */
[----:B------:R-:W-:Y:S02]  /*68a30*/  STL.64 [R1+0x940], R8 ;  /* 0x0009400801007387 */ /* 0x000fe40000100a00 */
[----:B------:R0:W-:Y:S02]  /*68a40*/  STL.64 [R1+0x948], R10 ;  /* 0x0009480a01007387 */ /* 0x0001e40000100a00 */
[----:B0-----:R-:W2:Y:S02]  /*68a50*/  LDL.LU.64 R10, [R1+0x1ec0] ;  /* 0x001ec000010a7983 */ /* 0x001ea40000300a00 */
        /* <DEDUP_REMOVED lines=17> */
[----:B0-----:R-:W4:Y:S02]  /*68b70*/  LDL.LU R4, [R1+0x1a0] ;  /* 0x0001a00001047983 */ /* 0x001f240000300800 */
[----:B------:R-:W4:Y:S01]  /*68b80*/  LDL.LU R5, [R1+0x1a4] ;  /* 0x0001a40001057983 */ /* 0x000f220000300800 */
[----:B------:R-:W4:Y:S01]  /*68b90*/  LDL.LU R6, [R1+0x1a8] ;  /* 0x0001a80001067983 */ /* 0x000f220000300800 */
[----:B------:R-:W4:Y:S01]  /*68ba0*/  LDL.LU R7, [R1+0x1ac] ;  /* 0x0001ac0001077983 */ /* 0x000f220000300800 */
[----:B-1----:R-:W-:Y:S01]  /*68bb0*/  MOV R14, R21 ;  /* 0x00000015000e7202 */ /* 0x002fe20000000f00 */
[----:B------:R-:W-:-:S05]  /*68bc0*/  IMAD.MOV.U32 R15, RZ, RZ, R20 ;  /* 0x000000ffff0f7224 */ /* 0x000fca00078e0014 */
[----:B------:R0:W-:Y:S01]  /*68bd0*/  STL.64 [R1+0x1e40], R14 ;  /* 0x001e400e01007387 */ /* 0x0001e20000100a00 */
[----:B------:R-:W4:Y:S02]  /*68be0*/  LDL.LU R12, [R1+0x160] ;  /* 0x00016000010c7983 */ /* 0x000f240000300800 */
[----:B------:R-:W4:Y:S01]  /*68bf0*/  LDL.LU R13, [R1+0x164] ;  /* 0x00016400010d7983 */ /* 0x000f220000300800 */
[----:B0-----:R-:W-:Y:S02]  /*68c00*/  MOV R14, R2 ;  /* 0x00000002000e7202 */ /* 0x001fe40000000f00 */
[----:B---3--:R-:W-:Y:S01]  /*68c10*/  MOV R15, R0 ;  /* 0x00000000000f7202 */ /* 0x008fe20000000f00 */
[----:B------:R-:W-:Y:S02]  /*68c20*/  MOV R2, R26 ;  /* 0x0000001a00027202 */ /* 0x000fe40000000f00 */
        /* <DEDUP_REMOVED lines=9> */
[C---:B----4-:R-:W-:Y:S11]  /*68cc0*/  HMMA.16816.F32.BF16 R4, R8.reuse, R26, R4 ;  /* 0x0000001a0804723c */ /* 0x050ff60000041804 */
[----:B------:R-:W-:Y:S11]  /*68cd0*/  @!UPT UIADD3 URZ, URZ, URZ, URZ ;  /* 0x0000003f3f3ff290 */ /* 0x000ff6000fffe03f */
[----:B------:R-:W-:Y:S01]  /*68ce0*/  @!UPT UIADD3 URZ, URZ, URZ, URZ ;  /* 0x0000003f3f3ff290 */ /* 0x000fe2000fffe03f */
[----:B------:R0:W-:Y:S01]  /*68cf0*/  STL.64 [R1+0xb50], R4 ;  /* 0x000b500401007387 */ /* 0x0001e20000100a00 */
[----:B------:R1:W-:Y:S01]  /*68d00*/  STL.64 [R1+0xb58], R6 ;  /* 0x000b580601007387 */ /* 0x0003e20000100a00 */
[----:B0-----:R-:W-:Y:S02]  /*68d10*/  MOV R5, R26 ;  /* 0x0000001a00057202 */ /* 0x001fe40000000f00 */
        /* <DEDUP_REMOVED lines=15> */
[----:B------:R1:W-:Y:S01]  /*68e10*/  STL.64 [R1+0xb78], R18 ;  /* 0x000b781201007387 */ /* 0x0003e20000100a00 */
[----:B0-----:R-:W-:Y:S02]  /*68e20*/  MOV R17, R26 ;  /* 0x0000001a00117202 */ /* 0x001fe40000000f00 */
[----:B-1----:R-:W2:Y:S01]  /*68e30*/  LDL.LU.64 R18, [R1+0x1e58] ;  /* 0x001e580001127983 */ /* 0x002ea20000300a00 */
[----:B------:R-:W-:Y:S02]  /*68e40*/  MOV R16, R27 ;  /* 0x0000001b00107202 */ /* 0x000fe40000000f00 */
[----:B------:R-:W2:Y:S02]  /*68e50*/  LDL.LU.64 R26, [R1+0x1e50] ;  /* 0x001e5000011a7983 */ /* 0x000ea40000300a00 */
[----:B------:R-:W2:Y:S01]  /*68e60*/  LDL.LU.64 R24, [R1+0x1e48] ;  /* 0x001e480001187983 */ /* 0x000ea20000300a00 */
[C---:B------:R-:W-:Y:S08]  /*68e70*/  HMMA.16816.F32.BF16 R12, R8.reuse, R22, R12 ;  /* 0x00000016080c723c */ /* 0x040ff0000004180c */
[----:B--2---:R-:W-:Y:S01]  /*68e80*/  HMMA.16816.F32.BF16 R24, R8, R18, R24 ;  /* 0x000000120818723c */ /* 0x004fe20000041818 */
[----:B------:R0:W-:Y:S06]  /*68e90*/  STL.64 [R1+0x1db8], R18 ;  /* 0x001db81201007387 */ /* 0x0001ec0000100a00 */
[----:B0-----:R-:W-:Y:S01]  /*68ea0*/  MOV R18, R17 ;  /* 0x0000001100127202 */ /* 0x001fe20000000f00 */
[----:B------:R-:W-:Y:S11]  /*68eb0*/  IMAD.MOV.U32 R19, RZ, RZ, R16 ;  /* 0x000000ffff137224 */ /* 0x000ff600078e0010 */
[----:B------:R-:W-:Y:S04]  /*68ec0*/  @!UPT UIADD3 URZ, URZ, URZ, URZ ;  /* 0x0000003f3f3ff290 */ /* 0x000fe8000fffe03f */
[----:B------:R-:W-:Y:S01]  /*68ed0*/  STL.64 [R1+0xb80], R24 ;  /* 0x000b801801007387 */ /* 0x000fe20000100a00 */
[----:B------:R-:W-:Y:S02]  /*68ee0*/  STL.64 [R1+0xb88], R26 ;  /* 0x000b881a01007387 */ /* 0x000fe40000100a00 */
[----:B------:R0:W-:Y:S02]  /*68ef0*/  STL.64 [R1+0x1dd0], R18 ;  /* 0x001dd01201007387 */ /* 0x0001e40000100a00 */
[----:B0-----:R-:W-:Y:S02]  /*68f00*/  MOV R18, R7 ;  /* 0x0000000700127202 */ /* 0x001fe40000000f00 */
[----:B------:R-:W-:-:S05]  /*68f10*/  MOV R19, R6 ;  /* 0x0000000600137202 */ /* 0x000fca0000000f00 */
[----:B------:R0:W-:Y:S02]  /*68f20*/  STL.64 [R1+0x1de8], R18 ;  /* 0x001de81201007387 */ /* 0x0001e40000100a00 */
        /* <DEDUP_REMOVED lines=8> */
[----:B------:R-:W3:Y:S02]  /*68fb0*/  LDL.LU R26, [R1+0xf8] ;  /* 0x0000f800011a7983 */ /* 0x000ee40000300800 */
[----:B------:R-:W3:Y:S01]  /*68fc0*/  LDL.LU R27, [R1+0xfc] ;  /* 0x0000fc00011b7983 */ /* 0x000ee20000300800 */
[----:B------:R0:W-:Y:S01]  /*68fd0*/  STL.64 [R1+0x1e00], R18 ;  /* 0x001e001201007387 */ /* 0x0001e20000100a00 */
[----:B------:R-:W4:Y:S02]  /*68fe0*/  LDL.LU R16, [R1+0xe0] ;  /* 0x0000e00001107983 */ /* 0x000f240000300800 */
[----:B------:R-:W4:Y:S01]  /*68ff0*/  LDL.LU R17, [R1+0xe4] ;  /* 0x0000e40001117983 */ /* 0x000f220000300800 */
[----:B0-----:R-:W4:Y:S01]  /*69000*/  LDL.LU R18, [R1+0xe8] ;  /* 0x0000e80001127983 */ /* 0x001f220000300800 */
[----:B------:R-:W4:Y:S02]  /*69010*/  LDL.LU R19, [R1+0xec] ;  /* 0x0000ec0001137983 */ /* 0x000f240000300800 */
        /* <DEDUP_REMOVED lines=11> */
[----:B------:R-:W-:-:S02]  /*690d0*/  MOV R22, R28 ;  /* 0x0000001c00167202 */ /* 0x000fc40000000f00 */
[----:B------:R-:W-:Y:S02]  /*690e0*/  MOV R23, R29 ;  /* 0x0000001d00177202 */ /* 0x000fe40000000f00 */
[----:B------:R-:W-:Y:S02]  /*690f0*/  MOV R21, R3 ;  /* 0x0000000300157202 */ /* 0x000fe40000000f00 */
[----:B------:R-:W3:Y:S01]  /*69100*/  LDL.LU R3, [R1+0x1e38] ;  /* 0x001e380001037983 */ /* 0x000ee20000300800 */
[----:B------:R-:W3:Y:S02]  /*69110*/  LDL.LU R28, [R1+0x1e34] ;  /* 0x001e3400011c7983 */ /* 0x000ee40000300800 */
[----:B------:R-:W3:Y:S02]  /*69120*/  LDL.LU R29, [R1+0x1e30] ;  /* 0x001e3000011d7983 */ /* 0x000ee40000300800 */
[----:B------:R-:W-:Y:S01]  /*69130*/  STL.64 [R1+0x1de0], R22 ;  /* 0x001de01601007387 */ /* 0x000fe20000100a00 */
[----:B------:R-:W-:Y:S01]  /*69140*/  HMMA.16816.F32.BF16 R4, R8, R14, R4 ;  /* 0x0000000e0804723c */ /* 0x000fe20000041804 */
[----:B--2---:R0:W-:Y:S04]  /*69150*/  STL.64 [R1+0x1dd8], R20 ;  /* 0x001dd81401007387 */ /* 0x0041e80000100a00 */
[----:B0-----:R-:W2:Y:S01]  /*69160*/  LDL.LU R20, [R1+0xc0] ;  /* 0x0000c00001147983 */ /* 0x001ea20000300800 */
[----:B------:R-:W2:Y:S02]  /*69170*/  LDL.LU R21, [R1+0xc4] ;  /* 0x0000c40001157983 */ /* 0x000ea40000300800 */
[----:B------:R-:W2:Y:S02]  /*69180*/  LDL.LU R22, [R1+0xc8] ;  /* 0x0000c80001167983 */ /* 0x000ea40000300800 */
[----:B------:R-:W2:Y:S02]  /*69190*/  LDL.LU R23, [R1+0xcc] ;  /* 0x0000cc0001177983 */ /* 0x000ea40000300800 */
[----:B--2---:R3:W-:Y:S01]  /*691a0*/  STL.64 [R1+0x1df8], R22 ;  /* 0x001df81601007387 */ /* 0x0047e20000100a00 */
[----:B------:R0:W-:Y:S01]  /*691b0*/  STL.64 [R1+0x1df0], R20 ;  /* 0x001df01401007387 */ /* 0x0001e20000100a00 */
[----:B---3--:R-:W-:-:S02]  /*691c0*/  MOV R22, R28 ;  /* 0x0000001c00167202 */ /* 0x008fc40000000f00 */
[----:B0-----:R-:W2:Y:S01]  /*691d0*/  LDL.LU R20, [R1+0xd0] ;  /* 0x0000d00001147983 */ /* 0x001ea20000300800 */
[----:B------:R-:W-:Y:S02]  /*691e0*/  IMAD.MOV.U32 R21, RZ, RZ, R29 ;  /* 0x000000ffff157224 */ /* 0x000fe400078e001d */
[----:B------:R-:W3:Y:S02]  /*691f0*/  LDL.LU R29, [R1+0x1e2c] ;  /* 0x001e2c00011d7983 */ /* 0x000ee40000300800 */
[----:B------:R-:W2:Y:S02]  /*69200*/  LDL.LU R28, [R1+0x1e28] ;  /* 0x001e2800011c7983 */ /* 0x000ea40000300800 */
[----:B------:R-:W-:Y:S01]  /*69210*/  STL.64 [R1+0xc00], R4 ;  /* 0x000c000401007387 */ /* 0x000fe20000100a00 */
[----:B------:R0:W-:Y:S03]  /*69220*/  STL.64 [R1+0xc08], R6 ;  /* 0x000c080601007387 */ /* 0x0001e60000100a00 */
[----:B0-----:R-:W2:Y:S01]  /*69230*/  LDL.LU.64 R6, [R1+0x1e20] ;  /* 0x001e200001067983 */ /* 0x001ea20000300a00 */
[----:B------:R-:W3:Y:S01]  /*69240*/  LDL.LU.64 R4, [R1+0x1e18] ;  /* 0x001e180001047983 */ /* 0x000ee20000300a00 */
[----:B--2---:R-:W-:Y:S02]  /*69250*/  HMMA.16816.F32.BF16 R8, R8, R6, R24 ;  /* 0x000000060808723c */ /* 0x004fe40000041818 */
[----:B------:R-:W4:Y:S01]  /*69260*/  LDL.LU.64 R26, [R1+0x1e10] ;  /* 0x001e1000011a7983 */ /* 0x000f220000300a00 */
[----:B------:R-:W4:Y:S11]  /*69270*/  LDL.LU.64 R24, [R1+0x1e08] ;  /* 0x001e080001187983 */ /* 0x000f360000300a00 */
[----:B------:R-:W-:Y:S09]  /*69280*/  @!UPT UIADD3 URZ, URZ, URZ, URZ ;  /* 0x0000003f3f3ff290 */ /* 0x000ff2000fffe03f */
[----:B------:R-:W-:Y:S01]  /*69290*/  STL.64 [R1+0xbf0], R8 ;  /* 0x000bf00801007387 */ /* 0x000fe20000100a00 */
[----:B------:R0:W-:Y:S02]  /*692a0*/  STL.64 [R1+0xbf8], R10 ;  /* 0x000bf80a01007387 */ /* 0x0001e40000100a00 */
[----:B0-----:R-:W-:Y:S01]  /*692b0*/  MOV R10, R2 ;  /* 0x00000002000a7202 */ /* 0x001fe20000000f00 */
[----:B------:R-:W-:-:S07]  /*692c0*/  IMAD.MOV.U32 R11, RZ, RZ, R0 ;  /* 0x000000ffff0b7224 */ /* 0x000fce00078e0000 */
[C---:B----4-:R-:W-:Y:S01]  /*692d0*/  HMMA.16816.F32.BF16 R8, R24.reuse, R10, R16 ;  /* 0x0000000a1808723c */ /* 0x050fe20000041810 */
[----:B------:R-:W2:Y:S01]  /*692e0*/  LDL.LU.64 R18, [R1+0x1e00] ;  /* 0x001e000001127983 */ /* 0x000ea20000300a00 */
[----:B------:R-:W-:Y:S11]  /*692f0*/  MOV R23, R3 ;  /* 0x0000000300177202 */ /* 0x000ff60000000f00 */
[----:B------:R-:W-:Y:S10]  /*69300*/  @!UPT UIADD3 URZ, URZ, URZ, URZ ;  /* 0x0000003f3f3ff290 */ /* 0x000ff4000fffe03f */
[----:B------:R0:W-:Y:S01]  /*69310*/  STL.64 [R1+0xbe0], R8 ;  /* 0x000be00801007387 */ /* 0x0001e20000100a00 */
[----:B------:R-:W-:Y:S03]  /*69320*/  STL.64 [R1+0xbe8], R10 ;  /* 0x000be80a01007387 */ /* 0x000fe60000100a00 */
[----:B0-----:R-:W4:Y:S01]  /*69330*/  LDL.LU R9, [R1+0xc9c] ;  /* 0x000c9c0001097983 */ /* 0x001f220000300800 */
[----:B------:R-:W3:Y:S01]  /*69340*/  LDL.LU R8, [R1+0xca0] ;  /* 0x000ca00001087983 */ /* 0x000ee20000300800 */
[C---:B--2---:R-:W-:Y:S02]  /*69350*/  HMMA.16816.F32.BF16 R16, R24.reuse, R18, R20 ;  /* 0x000000121810723c */ /* 0x044fe40000041814 */
[----:B------:R-:W2:Y:S01]  /*69360*/  LDL.LU.64 R22, [R1+0x1df8] ;  /* 0x001df80001167983 */ /* 0x000ea20000300a00 */
[----:B------:R-:W2:Y:S11]  /*69370*/  LDL.LU.64 R20, [R1+0x1df0] ;  /* 0x001df00001147983 */ /* 0x000eb60000300a00 */
[----:B------:R-:W-:Y:S09]  /*69380*/  @!UPT UIADD3 URZ, URZ, URZ, URZ ;  /* 0x0000003f3f3ff290 */ /* 0x000ff2000fffe03f */
[----:B------:R-:W-:Y:S01]  /*69390*/  STL.64 [R1+0xbd0], R16 ;  /* 0x000bd01001007387 */ /* 0x000fe20000100a00 */
[----:B------:R0:W-:Y:S03]  /*693a0*/  STL.64 [R1+0xbd8], R18 ;  /* 0x000bd81201007387 */ /* 0x0001e60000100a00 */
[----:B0-----:R-:W2:Y:S01]  /*693b0*/  LDL.LU.64 R18, [R1+0x1de8] ;  /* 0x001de80001127983 */ /* 0x001ea20000300a00 */
[----:B------:R-:W3:Y:S01]  /*693c0*/  LDL.LU R3, [R1+0xca4] ;  /* 0x000ca40001037983 */ /* 0x000ee20000300800 */
        /* <DEDUP_REMOVED lines=22> */
[----:B------:R-:W3:Y:S01]  /*69530*/  LDL.LU.64 R18, [R1+0x1d98] ;  /* 0x001d980001127983 */ /* 0x000ee20000300a00 */
[----:B------:R-:W4:Y:S11]  /*69540*/  LDL.LU.64 R16, [R1+0x1d90] ;  /* 0x001d900001107983 */ /* 0x000f360000300a00 */
[----:B------:R-:W-:Y:S10]  /*69550*/  @!UPT UIADD3 URZ, URZ, URZ, URZ ;  /* 0x0000003f3f3ff290 */ /* 0x000ff4000fffe03f */
[----:B------:R-:W-:Y:S01]  /*69560*/  STL.64 [R1+0xc20], R20 ;  /* 0x000c201401007387 */ /* 0x000fe20000100a00 */
[----:B------:R0:W-:Y:S03]  /*69570*/  STL.64 [R1+0xc28], R22 ;  /* 0x000c281601007387 */ /* 0x0001e60000100a00 */
[----:B0-----:R-:W2:Y:S01]  /*69580*/  LDL.LU.64 R22, [R1+0x1d88] ;  /* 0x001d880001167983 */ /* 0x001ea20000300a00 */
[----:B------:R-:W2:Y:S03]  /*69590*/  LDL.LU.64 R20, [R1+0x1d80] ;  /* 0x001d800001147983 */ /* 0x000ea60000300a00 */
[----:B------:R-:W0:Y:S01]  /*695a0*/  S2R R2, SR_CTAID.X ;  /* 0x0000000000027919 */ /* 0x000e220000002500 */
[----:B--2---:R-:W-:Y:S03]  /*695b0*/  HMMA.16816.F32.BF16 R12, R24, R14, R20 ;  /* 0x0000000e180c723c */ /* 0x004fe60000041814 */
[----:B------:R-:W2:Y:S01]  /*695c0*/  LDL.LU.64 R22, [R1+0x1d78] ;  /* 0x001d780001167983 */ /* 0x000ea20000300a00 */
[----:B------:R-:W2:Y:S02]  /*695d0*/  LDL.LU.64 R20, [R1+0x1d70] ;  /* 0x001d700001147983 */ /* 0x000ea40000300a00 */
[----:B---3--:R-:W-:-:S02]  /*695e0*/  FFMA R8, R19, R8, R18 ;  /* 0x0000000813087223 */ /* 0x008fc40000000012 */
[----:B----4-:R-:W-:Y:S01]  /*695f0*/  FFMA R9, R17, R9, R16 ;  /* 0x0000000911097223 */ /* 0x010fe20000000010 */
[----:B------:R-:W-:Y:S01]  /*69600*/  UIADD3 UR4, UP0, UR4, 0x80, URZ ;  /* 0x0000008004047890 */ /* 0x000fe2000ff1e03f */
[----:B0-----:R-:W-:Y:S11]  /*69610*/  SHF.L.U32 R2, R2, 0x7, RZ ;  /* 0x0000000702027819 */ /* 0x001ff600000006ff */
[----:B------:R-:W-:Y:S02]  /*69620*/  @!UPT UIADD3 URZ, URZ, URZ, URZ ;  /* 0x0000003f3f3ff290 */ /* 0x000fe4000fffe03f */
[----:B------:R-:W-:Y:S01]  /*69630*/  STL.64 [R1+0xc30], R12 ;  /* 0x000c300c01007387 */ /* 0x000fe20000100a00 */
[----:B------:R-:W-:Y:S02]  /*69640*/  STL.64 [R1+0xc38], R14 ;  /* 0x000c380e01007387 */ /* 0x000fe40000100a00 */
[----:B------:R-:W-:Y:S02]  /*69650*/  STL [R1+0xca0], R8 ;  /* 0x000ca00801007387 */ /* 0x000fe40000100800 */
[----:B------:R2:W-:Y:S01]  /*69660*/  STL [R1+0xc9c], R9 ;  /* 0x000c9c0901007387 */ /* 0x0005e20000100800 */
[----:B------:R-:W-:Y:S01]  /*69670*/  UIADD3.X UR5, URZ, UR5, URZ, UP0, !UPT ;  /* 0x000000053f057290 */ /* 0x000fe200087fe43f */
[----:B------:R-:W-:Y:S01]  /*69680*/  IADD3 R0, R2, 0x80, RZ ;  /* 0x0000008002007810 */ /* 0x000fe20007ffe0ff */
[----:B------:R-:W-:-:S03]  /*69690*/  MOV R2, 0x80 ;  /* 0x0000008000027802 */ /* 0x000fc60000000f00 */
[----:B------:R-:W-:Y:S01]  /*696a0*/  ISETP.LE.U32.AND P0, PT, R0, UR4, PT ;  /* 0x0000000400007c0c */ /* 0x000fe2000bf03070 */
[----:B------:R-:W-:Y:S02]  /*696b0*/  MOV R0, UR5 ;  /* 0x0000000500007c02 */ /* 0x000fe40008000f00 */
[C---:B------:R-:W-:Y:S02]  /*696c0*/  IMAD R28, R2.reuse, c[0x0][0x1a4], R28 ;  /* 0x00006900021c7a24 */ /* 0x040fe400078e021c */
[----:B------:R-:W-:Y:S02]  /*696d0*/  IMAD R29, R2, c[0x0][0x1b4], R29 ;  /* 0x00006d00021d7a24 */ /* 0x000fe400078e021d */
[----:B------:R-:W3:Y:S01]  /*696e0*/  LDL R2, [R1+0x6e4] ;  /* 0x0006e40001027983 */ /* 0x000ee20000100800 */
[----:B------:R-:W-:Y:S01]  /*696f0*/  ISETP.GE.U32.AND.EX P0, PT, R0, RZ, PT, P0 ;  /* 0x000000ff0000720c */ /* 0x000fe20003f06100 */
[----:B--2---:R-:W-:Y:S11]  /*69700*/  HMMA.16816.F32.BF16 R8, R24, R6, R20 ;  /* 0x000000061808723c */ /* 0x004ff60000041814 */
[----:B------:R-:W-:Y:S11]  /*69710*/  @!UPT UIADD3 URZ, URZ, URZ, URZ ;  /* 0x0000003f3f3ff290 */ /* 0x000ff6000fffe03f */
[----:B------:R-:W-:Y:S01]  /*69720*/  @!UPT UIADD3 URZ, URZ, URZ, URZ ;  /* 0x0000003f3f3ff290 */ /* 0x000fe2000fffe03f */
[----:B------:R-:W-:Y:S01]  /*69730*/  STL.64 [R1+0xc10], R8 ;  /* 0x000c100801007387 */ /* 0x000fe20000100a00 */
[----:B------:R-:W-:Y:S02]  /*69740*/  STL.64 [R1+0xc18], R10 ;  /* 0x000c180a01007387 */ /* 0x000fe40000100a00 */
[----:B------:R-:W2:Y:S02]  /*69750*/  LDL R0, [R1+0x6dc] ;  /* 0x0006dc0001007983 */ /* 0x000ea40000100800 */
[----:B------:R-:W-:-:S05]  /*69760*/  FFMA R3, R5, R3, R4 ;  /* 0x0000000305037223 */ /* 0x000fca0000000004 */
[----:B------:R-:W-:Y:S04]  /*69770*/  STL [R1+0xca4], R3 ;  /* 0x000ca40301007387 */ /* 0x000fe80000100800 */
[----:B---3--:R0:W-:Y:S04]  /*69780*/  STL [R1+0x398], R2 ;  /* 0x0003980201007387 */ /* 0x0081e80000100800 */
[----:B0-----:R-:W3:Y:S04]  /*69790*/  LDL R2, [R1+0x6d0] ;  /* 0x0006d00001027983 */ /* 0x001ee80000100800 */
[----:B--2---:R0:W-:Y:S04]  /*697a0*/  STL [R1+0x39c], R0 ;  /* 0x00039c0001007387 */ /* 0x0041e80000100800 */
[----:B0-----:R-:W2:Y:S04]  /*697b0*/  LDL R0, [R1+0x6c8] ;  /* 0x0006c80001007983 */ /* 0x001ea80000100800 */
        /* <DEDUP_REMOVED lines=25> */
[----:B--2---:R0:W-:Y:S01]  /*69950*/  STL [R1+0x4c4], R0 ;  /* 0x0004c40001007387 */ /* 0x0041e20000100800 */
[----:B------:R-:W-:Y:S01]  /*69960*/  @P0 CALL.REL.NOINC `(.L_x_0) ;  /* 0x0000001000000944 */ /* 0x000fe20003c00000 */
[----:B------:R-:W-:Y:S05]  /*69970*/  BRA `(.L_x_35) ;  /* 0xfffa921000007947 */ /* 0x000fea000383ffff */
.L_x_0:
[----:B----4-:R-:W2:Y:S04]  /*69980*/  LDL.LU R3, [R1+0xca4] ;  /* 0x000ca40001037983 */ /* 0x010ea80000300800 */
[----:B------:R-:W3:Y:S01]  /*69990*/  LDL.LU R24, [R1+0xc68] ;  /* 0x000c680001187983 */ /* 0x000ee20000300800 */
[----:B------:R-:W-:-:S02]  /*699a0*/  MOV R25, 0x3dc6b27f ;  /* 0x3dc6b27f00197802 */ /* 0x000fc40000000f00 */
[----:B0-----:R-:W-:Y:S01]  /*699b0*/  LOP3.LUT R0, R0, 0xfffffbff, RZ, 0xc0, !PT ;  /* 0xfffffbff00007812 */ /* 0x001fe200078ec0ff */
[----:B------:R-:W0:Y:S04]  /*699c0*/  S2R R29, SR_TID.X ;  /* 0x00000000001d7919 */ /* 0x000e280000002100 */
[----:B------:R-:W-:Y:S06]  /*699d0*/  BAR.SYNC.DEFER_BLOCKING 0x0 ;  /* 0x0000000000007b1d */ /* 0x000fec0000010000 */
[----:B---3--:R-:W-:Y:S01]  /*699e0*/  STL [R1+0x2184], R24 ;  /* 0x0021841801007387 */ /* 0x008fe20000100800 */
[C---:B------:R-:W-:Y:S01]  /*699f0*/  FMUL R2, R24.reuse, 8388608 ;  /* 0x4b00000018027820 */ /* 0x040fe20000400000 */
[----:B------:R-:W-:-:S02]  /*69a00*/  FSETP.GEU.AND P0, PT, R24, 1.175494350822287508e-38, PT ;  /* 0x008000001800780b */ /* 0x000fc40003f0e000 */
[----:B------:R-:W3:Y:S02]  /*69a10*/  LDL.LU R23, [R1+0xc6c] ;  /* 0x000c6c0001177983 */ /* 0x000ee40000300800 */
[----:B------:R-:W-:-:S04]  /*69a20*/  FSEL R2, R2, R24, !P0 ;  /* 0x0000001802027208 */ /* 0x000fc80004000000 */
[----:B------:R-:W-:-:S04]  /*69a30*/  IADD3 R7, R2, -0x3f3504f3, RZ ;  /* 0xc0cafb0d02077810 */ /* 0x000fc80007ffe0ff */
[----:B------:R-:W-:-:S05]  /*69a40*/  LOP3.LUT R7, R7, 0xff800000, RZ, 0xc0, !PT ;  /* 0xff80000007077812 */ /* 0x000fca00078ec0ff */
[----:B------:R-:W-:Y:S01]  /*69a50*/  IMAD.IADD R4, R2, 0x1, -R7 ;  /* 0x0000000102047824 */ /* 0x000fe200078e0a07 */
[----:B--2---:R-:W-:-:S03]  /*69a60*/  MOV R11, R3 ;  /* 0x00000003000b7202 */ /* 0x004fc60000000f00 */
[----:B------:R-:W-:-:S04]  /*69a70*/  FADD R4, R4, -1 ;  /* 0xbf80000004047421 */ /* 0x000fc80000000000 */
[----:B------:R-:W-:-:S04]  /*69a80*/  FFMA.FTZ R5, R4, R25, -0.16845393180847167969 ;  /* 0xbe2c7f3004057423 */ /* 0x000fc80000010019 */
[----:B------:R-:W-:-:S04]  /*69a90*/  FFMA.FTZ R5, R4, R5, 0.1716887056827545166 ;  /* 0x3e2fcf2a04057423 */ /* 0x000fc80000010005 */
[----:B------:R-:W-:-:S04]  /*69aa0*/  FFMA.FTZ R5, R4, R5, -0.17900948226451873779 ;  /* 0xbe374e4304057423 */ /* 0x000fc80000010005 */
[----:B------:R-:W-:-:S04]  /*69ab0*/  FFMA.FTZ R5, R4, R5, 0.20512372255325317383 ;  /* 0x3e520bf404057423 */ /* 0x000fc80000010005 */
[----:B------:R-:W-:-:S04]  /*69ac0*/  FFMA.FTZ R8, R4, R5, -0.24046532809734344482 ;  /* 0xbe763c8b04087423 */ /* 0x000fc80000010005 */
[----:B------:R-:W-:Y:S01]  /*69ad0*/  FFMA.FTZ R8, R4, R8, 0.28857114911079406738 ;  /* 0x3e93bf9904087423 */ /* 0x000fe20000010008 */
[----:B---3--:R-:W-:Y:S04]  /*69ae0*/  STL [R1+0x218c], R23 ;  /* 0x00218c1701007387 */ /* 0x008fe80000100800 */
[----:B------:R-:W2:Y:S01]  /*69af0*/  LDL.LU R22, [R1+0xc70] ;  /* 0x000c700001167983 */ /* 0x000ea20000300800 */
[C---:B------:R-:W-:Y:S01]  /*69b00*/  FMUL R3, R23.reuse, 8388608 ;  /* 0x4b00000017037820 */ /* 0x040fe20000400000 */
[----:B------:R-:W-:-:S04]  /*69b10*/  FSETP.GEU.AND P2, PT, R23, 1.175494350822287508e-38, PT ;  /* 0x008000001700780b */ /* 0x000fc80003f4e000 */
[----:B------:R-:W-:-:S04]  /*69b20*/  FSEL R3, R3, R23, !P2 ;  /* 0x0000001703037208 */ /* 0x000fc80005000000 */
[----:B------:R-:W-:-:S04]  /*69b30*/  IADD3 R6, R3, -0x3f3504f3, RZ ;  /* 0xc0cafb0d03067810 */ /* 0x000fc80007ffe0ff */
[----:B------:R-:W-:-:S04]  /*69b40*/  LOP3.LUT R6, R6, 0xff800000, RZ, 0xc0, !PT ;  /* 0xff80000006067812 */ /* 0x000fc800078ec0ff */
[----:B------:R-:W-:Y:S01]  /*69b50*/  IADD3 R5, R3, -R6, RZ ;  /* 0x8000000603057210 */ /* 0x000fe20007ffe0ff */
[----:B------:R-:W-:-:S04]  /*69b60*/  FFMA.FTZ R9, R4, R8, -0.36067417263984680176 ;  /* 0xbeb8aa4904097423 */ /* 0x000fc80000010008 */
[----:B------:R-:W-:-:S04]  /*69b70*/  FADD R5, R5, -1 ;  /* 0xbf80000005057421 */ /* 0x000fc80000000000 */
[C---:B------:R-:W-:Y:S02]  /*69b80*/  FFMA.FTZ R8, R5.reuse, R25, -0.16845393180847167969 ;  /* 0xbe2c7f3005087423 */ /* 0x040fe40000010019 */
[C---:B------:R-:W-:Y:S02]  /*69b90*/  FFMA.FTZ R9, R4.reuse, R9, 0.48089820146560668945 ;  /* 0x3ef6384a04097423 */ /* 0x040fe40000010009 */
[C---:B------:R-:W-:Y:S02]  /*69ba0*/  FFMA.FTZ R8, R5.reuse, R8, 0.1716887056827545166 ;  /* 0x3e2fcf2a05087423 */ /* 0x040fe40000010008 */
[C---:B------:R-:W-:Y:S02]  /*69bb0*/  FFMA.FTZ R9, R4.reuse, R9, -0.72134751081466674805 ;  /* 0xbf38aa3b04097423 */ /* 0x040fe40000010009 */
[----:B------:R-:W-:Y:S01]  /*69bc0*/  FFMA.FTZ R8, R5, R8, -0.17900948226451873779 ;  /* 0xbe374e4305087423 */ /* 0x000fe20000010008 */
[----:B------:R1:W3:Y:S01]  /*69bd0*/  I2F R10, R7 ;  /* 0x00000007000a7306 */ /* 0x0002e20000201400 */
[----:B------:R-:W-:-:S02]  /*69be0*/  FMUL R9, R4, R9 ;  /* 0x0000000904097220 */ /* 0x000fc40000400000 */
[C---:B------:R-:W-:Y:S02]  /*69bf0*/  FFMA.FTZ R8, R5.reuse, R8, 0.20512372255325317383 ;  /* 0x3e520bf405087423 */ /* 0x040fe40000010008 */
[----:B------:R-:W-:Y:S01]  /*69c00*/  FMUL R9, R4, R9 ;  /* 0x0000000904097220 */ /* 0x000fe20000400000 */
[----:B------:R-:W-:Y:S01]  /*69c10*/  ISETP.GE.U32.AND P1, PT, R2, 0x7f800000, PT ;  /* 0x7f8000000200780c */ /* 0x000fe20003f26070 */
[C---:B-1----:R-:W-:Y:S02]  /*69c20*/  FFMA.FTZ R7, R5.reuse, R8, -0.24046532809734344482 ;  /* 0xbe763c8b05077423 */ /* 0x042fe40000010008 */
[----:B------:R-:W-:Y:S02]  /*69c30*/  FFMA.FTZ R9, R4, 1.4426950216293334961, R9 ;  /* 0x3fb8aa3b04097823 */ /* 0x000fe40000010009 */
[----:B------:R-:W-:Y:S01]  /*69c40*/  FFMA.FTZ R4, R5, R7, 0.28857114911079406738 ;  /* 0x3e93bf9905047423 */ /* 0x000fe20000010007 */
[----:B------:R-:W-:-:S05]  /*69c50*/  FSEL R7, RZ, -23, P0 ;  /* 0xc1b80000ff077808 */ /* 0x000fca0000000000 */
[----:B---3--:R-:W-:-:S04]  /*69c60*/  FFMA.FTZ R7, R10, 1.1920928955078125e-07, R7 ;  /* 0x340000000a077823 */ /* 0x008fc80000010007 */
[----:B------:R-:W-:Y:S02]  /*69c70*/  FADD R12, R7, R9 ;  /* 0x00000009070c7221 */ /* 0x000fe40000000000 */
[----:B------:R-:W-:-:S04]  /*69c80*/  @P1 IMAD.MOV.U32 R7, RZ, RZ, 0x7f800000 ;  /* 0x7f800000ff071424 */ /* 0x000fc800078e00ff */
[----:B------:R-:W-:-:S05]  /*69c90*/  @P1 FFMA.FTZ R12, R2, R7, +INF ;  /* 0x7f800000020c1423 */ /* 0x000fca0000010007 */
[----:B------:R-:W-:Y:S04]  /*69ca0*/  STL [R1+0x4f4], R12 ;  /* 0x0004f40c01007387 */ /* 0x000fe80000100800 */
[----:B--2---:R-:W-:Y:S04]  /*69cb0*/  STL [R1+0x2190], R22 ;  /* 0x0021901601007387 */ /* 0x004fe80000100800 */
[----:B------:R-:W2:Y:S01]  /*69cc0*/  LDL.LU R21, [R1+0xc74] ;  /* 0x000c740001157983 */ /* 0x000ea20000300800 */
[----:B------:R-:W-:Y:S01]  /*69cd0*/  FFMA.FTZ R4, R5, R4, -0.36067417263984680176 ;  /* 0xbeb8aa4905047423 */ /* 0x000fe20000010004 */
[----:B------:R-:W-:-:S03]  /*69ce0*/  FSETP.NEU.AND P0, PT, R2, RZ, PT ;  /* 0x000000ff0200720b */ /* 0x000fc60003f0d000 */
[C---:B------:R-:W-:Y:S01]  /*69cf0*/  FFMA.FTZ R4, R5.reuse, R4, 0.48089820146560668945 ;  /* 0x3ef6384a05047423 */ /* 0x040fe20000010004 */
[----:B------:R-:W1:Y:S03]  /*69d00*/  I2F R6, R6 ;  /* 0x0000000600067306 */ /* 0x000e660000201400 */
[----:B------:R-:W-:-:S04]  /*69d10*/  FFMA.FTZ R4, R5, R4, -0.72134751081466674805 ;  /* 0xbf38aa3b05047423 */ /* 0x000fc80000010004 */
[C---:B------:R-:W-:Y:S02]  /*69d20*/  FMUL R4, R5.reuse, R4 ;  /* 0x0000000405047220 */ /* 0x040fe40000400000 */
[----:B------:R-:W-:Y:S02]  /*69d30*/  @P0 LOP3.LUT R0, R0, 0x400, RZ, 0xfc, !PT ;  /* 0x0000040000000812 */ /* 0x000fe400078efcff */
[----:B------:R-:W-:Y:S01]  /*69d40*/  FMUL R4, R5, R4 ;  /* 0x0000000405047220 */ /* 0x000fe20000400000 */
[----:B------:R-:W-:-:S03]  /*69d50*/  ISETP.GE.U32.AND P0, PT, R3, 0x7f800000, PT ;  /* 0x7f8000000300780c */ /* 0x000fc60003f06070 */
[----:B------:R-:W-:Y:S01]  /*69d60*/  FFMA.FTZ R5, R5, 1.4426950216293334961, R4 ;  /* 0x3fb8aa3b05057823 */ /* 0x000fe20000010004 */
[----:B------:R-:W-:Y:S01]  /*69d70*/  FSEL R4, RZ, -23, P2 ;  /* 0xc1b80000ff047808 */ /* 0x000fe20001000000 */
[C---:B------:R-:W-:Y:S01]  /*69d80*/  FMUL R2, R22.reuse, 8388608 ;  /* 0x4b00000016027820 */ /* 0x040fe20000400000 */
[----:B------:R-:W-:-:S03]  /*69d90*/  FSETP.GEU.AND P1, PT, R22, 1.175494350822287508e-38, PT ;  /* 0x008000001600780b */ /* 0x000fc60003f2e000 */
[----:B-1----:R-:W-:Y:S01]  /*69da0*/  FFMA.FTZ R4, R6, 1.1920928955078125e-07, R4 ;  /* 0x3400000006047823 */ /* 0x002fe20000010004 */
[----:B------:R-:W-:-:S03]  /*69db0*/  FSEL R2, R2, R22, !P1 ;  /* 0x0000001602027208 */ /* 0x000fc60004800000 */
[----:B------:R-:W-:Y:S01]  /*69dc0*/  FADD R5, R4, R5 ;  /* 0x0000000504057221 */ /* 0x000fe20000000000 */
[----:B------:R-:W-:Y:S02]  /*69dd0*/  @P0 MOV R4, 0x7f800000 ;  /* 0x7f80000000040802 */ /* 0x000fe40000000f00 */
[----:B------:R-:W-:-:S03]  /*69de0*/  IADD3 R7, R2, -0x3f3504f3, RZ ;  /* 0xc0cafb0d02077810 */ /* 0x000fc60007ffe0ff */
[----:B------:R-:W-:Y:S01]  /*69df0*/  @P0 FFMA.FTZ R5, R3, R4, +INF ;  /* 0x7f80000003050423 */ /* 0x000fe20000010004 */
[----:B------:R-:W-:Y:S02]  /*69e00*/  LOP3.LUT R7, R7, 0xff800000, RZ, 0xc0, !PT ;  /* 0xff80000007077812 */ /* 0x000fe400078ec0ff */
[----:B------:R-:W-:Y:S02]  /*69e10*/  FSETP.NEU.AND P0, PT, R3, RZ, PT ;  /* 0x000000ff0300720b */ /* 0x000fe40003f0d000 */
[----:B------:R-:W-:Y:S02]  /*69e20*/  IADD3 R4, R2, -R7, RZ ;  /* 0x8000000702047210 */ /* 0x000fe40007ffe0ff */
[----:B------:R-:W-:-:S03]  /*69e30*/  LOP3.LUT R0, R0, 0xfffff7ff, RZ, 0xc0, !PT ;  /* 0xfffff7ff00007812 */ /* 0x000fc600078ec0ff */
[----:B------:R-:W-:Y:S01]  /*69e40*/  FADD R4, R4, -1 ;  /* 0xbf80000004047421 */ /* 0x000fe20000000000 */
[----:B------:R1:W-:Y:S05]  /*69e50*/  STL [R1+0x4f0], R5 ;  /* 0x0004f00501007387 */ /* 0x0003ea0000100800 */
[----:B------:R-:W-:Y:S01]  /*69e60*/  @P0 LOP3.LUT R0, R0, 0x800, RZ, 0xfc, !PT ;  /* 0x0000080000000812 */ /* 0x000fe200078efcff */
[----:B-1----:R-:W-:-:S04]  /*69e70*/  FFMA.FTZ R5, R4, R25, -0.16845393180847167969 ;  /* 0xbe2c7f3004057423 */ /* 0x002fc80000010019 */
[----:B------:R-:W-:-:S04]  /*69e80*/  FFMA.FTZ R5, R4, R5, 0.1716887056827545166 ;  /* 0x3e2fcf2a04057423 */ /* 0x000fc80000010005 */
[----:B------:R-:W-:-:S04]  /*69e90*/  FFMA.FTZ R5, R4, R5, -0.17900948226451873779 ;  /* 0xbe374e4304057423 */ /* 0x000fc80000010005 */
[----:B------:R-:W-:-:S04]  /*69ea0*/  FFMA.FTZ R5, R4, R5, 0.20512372255325317383 ;  /* 0x3e520bf404057423 */ /* 0x000fc80000010005 */
[----:B------:R-:W-:-:S04]  /*69eb0*/  FFMA.FTZ R8, R4, R5, -0.24046532809734344482 ;  /* 0xbe763c8b04087423 */ /* 0x000fc80000010005 */
[----:B------:R-:W-:-:S04]  /*69ec0*/  FFMA.FTZ R8, R4, R8, 0.28857114911079406738 ;  /* 0x3e93bf9904087423 */ /* 0x000fc80000010008 */
[----:B------:R-:W-:-:S04]  /*69ed0*/  FFMA.FTZ R9, R4, R8, -0.36067417263984680176 ;  /* 0xbeb8aa4904097423 */ /* 0x000fc80000010008 */
[C---:B------:R-:W-:Y:S01]  /*69ee0*/  FFMA.FTZ R9, R4.reuse, R9, 0.48089820146560668945 ;  /* 0x3ef6384a04097423 */ /* 0x040fe20000010009 */
[----:B------:R1:W3:Y:S03]  /*69ef0*/  I2F R10, R7 ;  /* 0x00000007000a7306 */ /* 0x0002e60000201400 */
[----:B------:R-:W-:-:S04]  /*69f00*/  FFMA.FTZ R9, R4, R9, -0.72134751081466674805 ;  /* 0xbf38aa3b04097423 */ /* 0x000fc80000010009 */
[----:B------:R-:W-:Y:S01]  /*69f10*/  FMUL R9, R4, R9 ;  /* 0x0000000904097220 */ /* 0x000fe20000400000 */
[----:B------:R-:W-:-:S03]  /*69f20*/  ISETP.GE.U32.AND P2, PT, R2, 0x7f800000, PT ;  /* 0x7f8000000200780c */ /* 0x000fc60003f46070 */
[----:B------:R-:W-:-:S04]  /*69f30*/  FMUL R9, R4, R9 ;  /* 0x0000000904097220 */ /* 0x000fc80000400000 */
[----:B------:R-:W-:Y:S02]  /*69f40*/  FFMA.FTZ R9, R4, 1.4426950216293334961, R9 ;  /* 0x3fb8aa3b04097823 */ /* 0x000fe40000010009 */
[C---:B--2---:R-:W-:Y:S01]  /*69f50*/  FMUL R3, R21.reuse, 8388608 ;  /* 0x4b00000015037820 */ /* 0x044fe20000400000 */
[----:B------:R-:W-:-:S04]  /*69f60*/  FSETP.GEU.AND P0, PT, R21, 1.175494350822287508e-38, PT ;  /* 0x008000001500780b */ /* 0x000fc80003f0e000 */
[----:B------:R-:W-:-:S04]  /*69f70*/  FSEL R3, R3, R21, !P0 ;  /* 0x0000001503037208 */ /* 0x000fc80004000000 */
[----:B------:R-:W-:-:S04]  /*69f80*/  IADD3 R6, R3, -0x3f3504f3, RZ ;  /* 0xc0cafb0d03067810 */ /* 0x000fc80007ffe0ff */
[----:B------:R-:W-:-:S04]  /*69f90*/  LOP3.LUT R6, R6, 0xff800000, RZ, 0xc0, !PT ;  /* 0xff80000006067812 */ /* 0x000fc800078ec0ff */
[----:B------:R-:W-:-:S05]  /*69fa0*/  IADD3 R5, R3, -R6, RZ ;  /* 0x8000000603057210 */ /* 0x000fca0007ffe0ff */
[----:B------:R-:W-:-:S04]  /*69fb0*/  FADD R5, R5, -1 ;  /* 0xbf80000005057421 */ /* 0x000fc80000000000 */
[----:B------:R-:W-:-:S04]  /*69fc0*/  FFMA.FTZ R8, R5, R25, -0.16845393180847167969 ;  /* 0xbe2c7f3005087423 */ /* 0x000fc80000010019 */
[----:B------:R-:W-:-:S04]  /*69fd0*/  FFMA.FTZ R8, R5, R8, 0.1716887056827545166 ;  /* 0x3e2fcf2a05087423 */ /* 0x000fc80000010008 */
[C---:B------:R-:W-:Y:S01]  /*69fe0*/  FFMA.FTZ R8, R5.reuse, R8, -0.17900948226451873779 ;  /* 0xbe374e4305087423 */ /* 0x040fe20000010008 */
[----:B------:R-:W-:Y:S03]  /*69ff0*/  STL [R1+0x2194], R21 ;  /* 0x0021941501007387 */ /* 0x000fe60000100800 */
[C---:B------:R-:W-:Y:S01]  /*6a000*/  FFMA.FTZ R8, R5.reuse, R8, 0.20512372255325317383 ;  /* 0x3e520bf405087423 */ /* 0x040fe20000010008 */
[----:B------:R-:W2:Y:S03]  /*6a010*/  LDL.LU R20, [R1+0xc78] ;  /* 0x000c780001147983 */ /* 0x000ea60000300800 */
[----:B-1----:R-:W-:-:S04]  /*6a020*/  FFMA.FTZ R7, R5, R8, -0.24046532809734344482 ;  /* 0xbe763c8b05077423 */ /* 0x002fc80000010008 */
[----:B------:R-:W-:Y:S01]  /*6a030*/  FFMA.FTZ R4, R5, R7, 0.28857114911079406738 ;  /* 0x3e93bf9905047423 */ /* 0x000fe20000010007 */
[----:B------:R-:W-:-:S05]  /*6a040*/  FSEL R7, RZ, -23, P1 ;  /* 0xc1b80000ff077808 */ /* 0x000fca0000800000 */
[----:B---3--:R-:W-:-:S04]  /*6a050*/  FFMA.FTZ R7, R10, 1.1920928955078125e-07, R7 ;  /* 0x340000000a077823 */ /* 0x008fc80000010007 */
[----:B------:R-:W-:Y:S02]  /*6a060*/  FADD R12, R7, R9 ;  /* 0x00000009070c7221 */ /* 0x000fe40000000000 */
[----:B------:R-:W-:-:S04]  /*6a070*/  @P2 IMAD.MOV.U32 R7, RZ, RZ, 0x7f800000 ;  /* 0x7f800000ff072424 */ /* 0x000fc800078e00ff */
[----:B------:R-:W-:-:S05]  /*6a080*/  @P2 FFMA.FTZ R12, R2, R7, +INF ;  /* 0x7f800000020c2423 */ /* 0x000fca0000010007 */
[----:B------:R-:W-:Y:S04]  /*6a090*/  STL [R1+0x4ec], R12 ;  /* 0x0004ec0c01007387 */ /* 0x000fe80000100800 */
[----:B------:R-:W3:Y:S01]  /*6a0a0*/  LDL.LU R19, [R1+0xc7c] ;  /* 0x000c7c0001137983 */ /* 0x000ee20000300800 */
[----:B------:R-:W-:Y:S01]  /*6a0b0*/  FFMA.FTZ R4, R5, R4, -0.36067417263984680176 ;  /* 0xbeb8aa4905047423 */ /* 0x000fe20000010004 */
[----:B------:R-:W-:-:S03]  /*6a0c0*/  FSETP.NEU.AND P1, PT, R2, RZ, PT ;  /* 0x000000ff0200720b */ /* 0x000fc60003f2d000 */
[C---:B------:R-:W-:Y:S01]  /*6a0d0*/  FFMA.FTZ R4, R5.reuse, R4, 0.48089820146560668945 ;  /* 0x3ef6384a05047423 */ /* 0x040fe20000010004 */
[----:B------:R-:W1:Y:S03]  /*6a0e0*/  I2F R6, R6 ;  /* 0x0000000600067306 */ /* 0x000e660000201400 */
[----:B------:R-:W-:Y:S01]  /*6a0f0*/  FFMA.FTZ R4, R5, R4, -0.72134751081466674805 ;  /* 0xbf38aa3b05047423 */ /* 0x000fe20000010004 */
[----:B------:R-:W-:-:S03]  /*6a100*/  LOP3.LUT R0, R0, 0xffffefff, RZ, 0xc0, !PT ;  /* 0xffffefff00007812 */ /* 0x000fc600078ec0ff */
[C---:B------:R-:W-:Y:S02]  /*6a110*/  FMUL R4, R5.reuse, R4 ;  /* 0x0000000405047220 */ /* 0x040fe40000400000 */
[----:B------:R-:W-:Y:S02]  /*6a120*/  @P1 LOP3.LUT R0, R0, 0x1000, RZ, 0xfc, !PT ;  /* 0x0000100000001812 */ /* 0x000fe400078efcff */
[----:B------:R-:W-:Y:S01]  /*6a130*/  FMUL R4, R5, R4 ;  /* 0x0000000405047220 */ /* 0x000fe20000400000 */
[----:B------:R-:W-:-:S03]  /*6a140*/  ISETP.GE.U32.AND P1, PT, R3, 0x7f800000, PT ;  /* 0x7f8000000300780c */ /* 0x000fc60003f26070 */
[----:B------:R-:W-:Y:S01]  /*6a150*/  FFMA.FTZ R5, R5, 1.4426950216293334961, R4 ;  /* 0x3fb8aa3b05057823 */ /* 0x000fe20000010004 */
[----:B------:R-:W-:-:S05]  /*6a160*/  FSEL R4, RZ, -23, P0 ;  /* 0xc1b80000ff047808 */ /* 0x000fca0000000000 */
[----:B-1----:R-:W-:-:S04]  /*6a170*/  FFMA.FTZ R4, R6, 1.1920928955078125e-07, R4 ;  /* 0x3400000006047823 */ /* 0x002fc80000010004 */
[----:B------:R-:W-:Y:S01]  /*6a180*/  FADD R5, R4, R5 ;  /* 0x0000000504057221 */ /* 0x000fe20000000000 */
[----:B------:R-:W-:Y:S02]  /*6a190*/  @P1 MOV R4, 0x7f800000 ;  /* 0x7f80000000041802 */ /* 0x000fe40000000f00 */
[----:B------:R-:W-:-:S03]  /*6a1a0*/  FSETP.NEU.AND P0, PT, R3, RZ, PT ;  /* 0x000000ff0300720b */ /* 0x000fc60003f0d000 */
[----:B------:R-:W-:-:S05]  /*6a1b0*/  @P1 FFMA.FTZ R5, R3, R4, +INF ;  /* 0x7f80000003051423 */ /* 0x000fca0000010004 */
[----:B------:R3:W-:Y:S01]  /*6a1c0*/  STL [R1+0x4e8], R5 ;  /* 0x0004e80501007387 */ /* 0x0007e20000100800 */
[----:B------:R-:W-:-:S03]  /*6a1d0*/  LOP3.LUT R0, R0, 0xffffdfff, RZ, 0xc0, !PT ;  /* 0xffffdfff00007812 */ /* 0x000fc600078ec0ff */
[----:B------:R-:W4:Y:S01]  /*6a1e0*/  LDL.LU R18, [R1+0xc80] ;  /* 0x000c800001127983 */ /* 0x000f220000300800 */
[----:B------:R-:W-:-:S04]  /*6a1f0*/  @P0 LOP3.LUT R0, R0, 0x2000, RZ, 0xfc, !PT ;  /* 0x0000200000000812 */ /* 0x000fc800078efcff */
[----:B------:R-:W-:Y:S01]  /*6a200*/  LOP3.LUT R0, R0, 0xffffbfff, RZ, 0xc0, !PT ;  /* 0xffffbfff00007812 */ /* 0x000fe200078ec0ff */
[C---:B--2---:R-:W-:Y:S01]  /*6a210*/  FMUL R2, R20.reuse, 8388608 ;  /* 0x4b00000014027820 */ /* 0x044fe20000400000 */
[----:B------:R-:W-:-:S04]  /*6a220*/  FSETP.GEU.AND P2, PT, R20, 1.175494350822287508e-38, PT ;  /* 0x008000001400780b */ /* 0x000fc80003f4e000 */
[----:B------:R-:W-:-:S04]  /*6a230*/  FSEL R2, R2, R20, !P2 ;  /* 0x0000001402027208 */ /* 0x000fc80005000000 */
[----:B------:R-:W-:-:S04]  /*6a240*/  IADD3 R7, R2, -0x3f3504f3, RZ ;  /* 0xc0cafb0d02077810 */ /* 0x000fc80007ffe0ff */
[----:B------:R-:W-:-:S04]  /*6a250*/  LOP3.LUT R7, R7, 0xff800000, RZ, 0xc0, !PT ;  /* 0xff80000007077812 */ /* 0x000fc800078ec0ff */
[----:B------:R-:W-:-:S05]  /*6a260*/  IADD3 R3, R2, -R7, RZ ;  /* 0x8000000702037210 */ /* 0x000fca0007ffe0ff */
[----:B------:R-:W-:-:S04]  /*6a270*/  FADD R3, R3, -1 ;  /* 0xbf80000003037421 */ /* 0x000fc80000000000 */
[----:B------:R-:W-:Y:S02]  /*6a280*/  FFMA.FTZ R4, R3, R25, -0.16845393180847167969 ;  /* 0xbe2c7f3003047423 */ /* 0x000fe40000010019 */
[C---:B---3--:R-:W-:Y:S01]  /*6a290*/  FMUL R5, R19.reuse, 8388608 ;  /* 0x4b00000013057820 */ /* 0x048fe20000400000 */
[----:B------:R-:W-:Y:S01]  /*6a2a0*/  FSETP.GEU.AND P1, PT, R19, 1.175494350822287508e-38, PT ;  /* 0x008000001300780b */ /* 0x000fe20003f2e000 */
[----:B------:R-:W-:-:S03]  /*6a2b0*/  FFMA.FTZ R4, R3, R4, 0.1716887056827545166 ;  /* 0x3e2fcf2a03047423 */ /* 0x000fc60000010004 */
[----:B------:R-:W-:Y:S01]  /*6a2c0*/  FSEL R5, R5, R19, !P1 ;  /* 0x0000001305057208 */ /* 0x000fe20004800000 */
[----:B------:R-:W-:-:S03]  /*6a2d0*/  FFMA.FTZ R4, R3, R4, -0.17900948226451873779 ;  /* 0xbe374e4303047423 */ /* 0x000fc60000010004 */
[----:B------:R-:W-:Y:S01]  /*6a2e0*/  IADD3 R6, R5, -0x3f3504f3, RZ ;  /* 0xc0cafb0d05067810 */ /* 0x000fe20007ffe0ff */
[----:B------:R-:W-:-:S03]  /*6a2f0*/  FFMA.FTZ R4, R3, R4, 0.20512372255325317383 ;  /* 0x3e520bf403047423 */ /* 0x000fc60000010004 */
[----:B------:R-:W-:Y:S01]  /*6a300*/  LOP3.LUT R6, R6, 0xff800000, RZ, 0xc0, !PT ;  /* 0xff80000006067812 */ /* 0x000fe200078ec0ff */
[----:B------:R-:W-:-:S03]  /*6a310*/  FFMA.FTZ R8, R3, R4, -0.24046532809734344482 ;  /* 0xbe763c8b03087423 */ /* 0x000fc60000010004 */
[----:B------:R-:W-:Y:S01]  /*6a320*/  IADD3 R4, R5, -R6, RZ ;  /* 0x8000000605047210 */ /* 0x000fe20007ffe0ff */
[----:B------:R-:W-:-:S04]  /*6a330*/  FFMA.FTZ R8, R3, R8, 0.28857114911079406738 ;  /* 0x3e93bf9903087423 */ /* 0x000fc80000010008 */
[----:B------:R-:W-:Y:S02]  /*6a340*/  FADD R4, R4, -1 ;  /* 0xbf80000004047421 */ /* 0x000fe40000000000 */
[C---:B------:R-:W-:Y:S02]  /*6a350*/  FFMA.FTZ R9, R3.reuse, R8, -0.36067417263984680176 ;  /* 0xbeb8aa4903097423 */ /* 0x040fe40000010008 */
[C---:B------:R-:W-:Y:S02]  /*6a360*/  FFMA.FTZ R8, R4.reuse, R25, -0.16845393180847167969 ;  /* 0xbe2c7f3004087423 */ /* 0x040fe40000010019 */
[C---:B------:R-:W-:Y:S02]  /*6a370*/  FFMA.FTZ R9, R3.reuse, R9, 0.48089820146560668945 ;  /* 0x3ef6384a03097423 */ /* 0x040fe40000010009 */
[----:B------:R-:W-:Y:S02]  /*6a380*/  FFMA.FTZ R8, R4, R8, 0.1716887056827545166 ;  /* 0x3e2fcf2a04087423 */ /* 0x000fe40000010008 */
[----:B------:R-:W-:-:S02]  /*6a390*/  FFMA.FTZ R9, R3, R9, -0.72134751081466674805 ;  /* 0xbf38aa3b03097423 */ /* 0x000fc40000010009 */
[C---:B------:R-:W-:Y:S01]  /*6a3a0*/  FFMA.FTZ R8, R4.reuse, R8, -0.17900948226451873779 ;  /* 0xbe374e4304087423 */ /* 0x040fe20000010008 */
[----:B------:R1:W2:Y:S01]  /*6a3b0*/  I2F R10, R7 ;  /* 0x00000007000a7306 */ /* 0x0002a20000201400 */
[C---:B------:R-:W-:Y:S02]  /*6a3c0*/  FMUL R9, R3.reuse, R9 ;  /* 0x0000000903097220 */ /* 0x040fe40000400000 */
[C---:B-1----:R-:W-:Y:S02]  /*6a3d0*/  FFMA.FTZ R7, R4.reuse, R8, 0.20512372255325317383 ;  /* 0x3e520bf404077423 */ /* 0x042fe40000010008 */
[C---:B------:R-:W-:Y:S02]  /*6a3e0*/  FMUL R8, R3.reuse, R9 ;  /* 0x0000000903087220 */ /* 0x040fe40000400000 */
[----:B------:R-:W-:Y:S01]  /*6a3f0*/  FFMA.FTZ R7, R4, R7, -0.24046532809734344482 ;  /* 0xbe763c8b04077423 */ /* 0x000fe20000010007 */
[----:B------:R-:W-:Y:S01]  /*6a400*/  ISETP.GE.U32.AND P0, PT, R2, 0x7f800000, PT ;  /* 0x7f8000000200780c */ /* 0x000fe20003f06070 */
[----:B------:R-:W-:-:S02]  /*6a410*/  FFMA.FTZ R8, R3, 1.4426950216293334961, R8 ;  /* 0x3fb8aa3b03087823 */ /* 0x000fc40000010008 */
[----:B------:R-:W-:Y:S01]  /*6a420*/  FFMA.FTZ R3, R4, R7, 0.28857114911079406738 ;  /* 0x3e93bf9904037423 */ /* 0x000fe20000010007 */
[----:B------:R-:W-:-:S05]  /*6a430*/  FSEL R7, RZ, -23, P2 ;  /* 0xc1b80000ff077808 */ /* 0x000fca0001000000 */
[----:B--2---:R-:W-:-:S04]  /*6a440*/  FFMA.FTZ R7, R10, 1.1920928955078125e-07, R7 ;  /* 0x340000000a077823 */ /* 0x004fc80000010007 */
[----:B------:R-:W-:Y:S02]  /*6a450*/  FADD R12, R7, R8 ;  /* 0x00000008070c7221 */ /* 0x000fe40000000000 */
[----:B------:R1:W2:Y:S01]  /*6a460*/  I2F R7, R6 ;  /* 0x0000000600077306 */ /* 0x0002a20000201400 */
[----:B------:R-:W-:Y:S02]  /*6a470*/  FFMA.FTZ R3, R4, R3, -0.36067417263984680176 ;  /* 0xbeb8aa4904037423 */ /* 0x000fe40000010003 */
[----:B-1----:R-:W-:-:S04]  /*6a480*/  @P0 IMAD.MOV.U32 R6, RZ, RZ, 0x7f800000 ;  /* 0x7f800000ff060424 */ /* 0x002fc800078e00ff */
[C---:B------:R-:W-:Y:S01]  /*6a490*/  @P0 FFMA.FTZ R12, R2.reuse, R6, +INF ;  /* 0x7f800000020c0423 */ /* 0x040fe20000010006 */
[----:B------:R-:W-:Y:S01]  /*6a4a0*/  FSETP.NEU.AND P0, PT, R2, RZ, PT ;  /* 0x000000ff0200720b */ /* 0x000fe20003f0d000 */
[----:B------:R-:W-:-:S04]  /*6a4b0*/  FFMA.FTZ R3, R4, R3, 0.48089820146560668945 ;  /* 0x3ef6384a04037423 */ /* 0x000fc80000010003 */
[----:B------:R-:W-:Y:S01]  /*6a4c0*/  FFMA.FTZ R3, R4, R3, -0.72134751081466674805 ;  /* 0xbf38aa3b04037423 */ /* 0x000fe20000010003 */
[----:B------:R-:W-:-:S03]  /*6a4d0*/  FSEL R2, RZ, -23, P1 ;  /* 0xc1b80000ff027808 */ /* 0x000fc60000800000 */
[----:B------:R-:W-:-:S04]  /*6a4e0*/  FMUL R3, R4, R3 ;  /* 0x0000000304037220 */ /* 0x000fc80000400000 */
[----:B------:R-:W-:Y:S02]  /*6a4f0*/  @P0 LOP3.LUT R0, R0, 0x4000, RZ, 0xfc, !PT ;  /* 0x0000400000000812 */ /* 0x000fe400078efcff */
[----:B------:R-:W-:Y:S01]  /*6a500*/  ISETP.GE.U32.AND P0, PT, R5, 0x7f800000, PT ;  /* 0x7f8000000500780c */ /* 0x000fe20003f06070 */
[C---:B------:R-:W-:Y:S02]  /*6a510*/  FMUL R3, R4.reuse, R3 ;  /* 0x0000000304037220 */ /* 0x040fe40000400000 */
[----:B--2---:R-:W-:Y:S02]  /*6a520*/  FFMA.FTZ R2, R7, 1.1920928955078125e-07, R2 ;  /* 0x3400000007027823 */ /* 0x004fe40000010002 */
[----:B------:R-:W-:-:S04]  /*6a530*/  FFMA.FTZ R3, R4, 1.4426950216293334961, R3 ;  /* 0x3fb8aa3b04037823 */ /* 0x000fc80000010003 */
[----:B------:R-:W-:-:S04]  /*6a540*/  FADD R3, R2, R3 ;  /* 0x0000000302037221 */ /* 0x000fc80000000000 */
[----:B------:R-:W-:Y:S01]  /*6a550*/  @P0 MOV R2, 0x7f800000 ;  /* 0x7f80000000020802 */ /* 0x000fe20000000f00 */
[----:B------:R-:W-:Y:S04]  /*6a560*/  STL [R1+0x4e4], R12 ;  /* 0x0004e40c01007387 */ /* 0x000fe80000100800 */
[----:B------:R-:W-:-:S05]  /*6a570*/  @P0 FFMA.FTZ R3, R5, R2, +INF ;  /* 0x7f80000005030423 */ /* 0x000fca0000010002 */
[----:B------:R1:W-:Y:S04]  /*6a580*/  STL [R1+0x4dc], R3 ;  /* 0x0004dc0301007387 */ /* 0x0003e80000100800 */
[----:B------:R-:W2:Y:S04]  /*6a590*/  LDL.LU R17, [R1+0xc84] ;  /* 0x000c840001117983 */ /* 0x000ea80000300800 */
[----:B------:R-:W3:Y:S01]  /*6a5a0*/  LDL.LU R16, [R1+0xc88] ;  /* 0x000c880001107983 */ /* 0x000ee20000300800 */
[C---:B----4-:R-:W-:Y:S01]  /*6a5b0*/  FMUL R4, R18.reuse, 8388608 ;  /* 0x4b00000012047820 */ /* 0x050fe20000400000 */
[----:B------:R-:W-:Y:S01]  /*6a5c0*/  FSETP.GEU.AND P1, PT, R18, 1.175494350822287508e-38, PT ;  /* 0x008000001200780b */ /* 0x000fe20003f2e000 */
[----:B------:R-:W-:Y:S01]  /*6a5d0*/  IMAD.MOV.U32 R26, RZ, RZ, R11 ;  /* 0x000000ffff1a7224 */ /* 0x000fe200078e000b */
[----:B------:R-:W4:Y:S02]  /*6a5e0*/  LDL.LU R15, [R1+0xc8c] ;  /* 0x000c8c00010f7983 */ /* 0x000f240000300800 */
[----:B------:R-:W-:-:S04]  /*6a5f0*/  FSEL R4, R4, R18, !P1 ;  /* 0x0000001204047208 */ /* 0x000fc80004800000 */
[----:B------:R-:W-:-:S04]  /*6a600*/  IADD3 R6, R4, -0x3f3504f3, RZ ;  /* 0xc0cafb0d04067810 */ /* 0x000fc80007ffe0ff */
[----:B------:R-:W-:-:S04]  /*6a610*/  LOP3.LUT R6, R6, 0xff800000, RZ, 0xc0, !PT ;  /* 0xff80000006067812 */ /* 0x000fc800078ec0ff */
[----:B-1----:R-:W-:-:S05]  /*6a620*/  IADD3 R3, R4, -R6, RZ ;  /* 0x8000000604037210 */ /* 0x002fca0007ffe0ff */
[----:B------:R-:W-:-:S04]  /*6a630*/  FADD R3, R3, -1 ;  /* 0xbf80000003037421 */ /* 0x000fc80000000000 */
[----:B------:R-:W-:-:S04]  /*6a640*/  FFMA.FTZ R2, R3, R25, -0.16845393180847167969 ;  /* 0xbe2c7f3003027423 */ /* 0x000fc80000010019 */
[----:B------:R-:W-:-:S04]  /*6a650*/  FFMA.FTZ R2, R3, R2, 0.1716887056827545166 ;  /* 0x3e2fcf2a03027423 */ /* 0x000fc80000010002 */
[----:B------:R-:W-:-:S04]  /*6a660*/  FFMA.FTZ R2, R3, R2, -0.17900948226451873779 ;  /* 0xbe374e4303027423 */ /* 0x000fc80000010002 */
[----:B------:R-:W-:-:S04]  /*6a670*/  FFMA.FTZ R2, R3, R2, 0.20512372255325317383 ;  /* 0x3e520bf403027423 */ /* 0x000fc80000010002 */
[----:B------:R-:W-:-:S04]  /*6a680*/  FFMA.FTZ R8, R3, R2, -0.24046532809734344482 ;  /* 0xbe763c8b03087423 */ /* 0x000fc80000010002 */
[----:B------:R-:W-:-:S04]  /*6a690*/  FFMA.FTZ R8, R3, R8, 0.28857114911079406738 ;  /* 0x3e93bf9903087423 */ /* 0x000fc80000010008 */
[----:B------:R-:W-:-:S04]  /*6a6a0*/  FFMA.FTZ R9, R3, R8, -0.36067417263984680176 ;  /* 0xbeb8aa4903097423 */ /* 0x000fc80000010008 */
[----:B------:R-:W-:-:S04]  /*6a6b0*/  FFMA.FTZ R9, R3, R9, 0.48089820146560668945 ;  /* 0x3ef6384a03097423 */ /* 0x000fc80000010009 */
[----:B------:R-:W-:-:S04]  /*6a6c0*/  FFMA.FTZ R9, R3, R9, -0.72134751081466674805 ;  /* 0xbf38aa3b03097423 */ /* 0x000fc80000010009 */
[----:B------:R-:W-:-:S04]  /*6a6d0*/  FMUL R9, R3, R9 ;  /* 0x0000000903097220 */ /* 0x000fc80000400000 */
[----:B------:R-:W-:-:S04]  /*6a6e0*/  FMUL R9, R3, R9 ;  /* 0x0000000903097220 */ /* 0x000fc80000400000 */
[----:B------:R-:W-:Y:S01]  /*6a6f0*/  FFMA.FTZ R13, R3, 1.4426950216293334961, R9 ;  /* 0x3fb8aa3b030d7823 */ /* 0x000fe20000010009 */
[----:B------:R-:W-:Y:S01]  /*6a700*/  FSEL R11, RZ, -23, P1 ;  /* 0xc1b80000ff0b7808 */ /* 0x000fe20000800000 */
        /* <DEDUP_REMOVED lines=9> */
[----:B------:R-:W-:-:S04]  /*6a7a0*/  FFMA.FTZ R8, R2, R8, -0.17900948226451873779 ;  /* 0xbe374e4302087423 */ /* 0x000fc80000010008 */
[----:B------:R-:W-:-:S04]  /*6a7b0*/  FFMA.FTZ R8, R2, R8, 0.20512372255325317383 ;  /* 0x3e520bf402087423 */ /* 0x000fc80000010008 */
[----:B------:R-:W-:-:S04]  /*6a7c0*/  FFMA.FTZ R8, R2, R8, -0.24046532809734344482 ;  /* 0xbe763c8b02087423 */ /* 0x000fc80000010008 */
[----:B------:R-:W-:-:S04]  /*6a7d0*/  FFMA.FTZ R3, R2, R8, 0.28857114911079406738 ;  /* 0x3e93bf9902037423 */ /* 0x000fc80000010008 */
[----:B------:R-:W-:Y:S01]  /*6a7e0*/  FFMA.FTZ R3, R2, R3, -0.36067417263984680176 ;  /* 0xbeb8aa4902037423 */ /* 0x000fe20000010003 */
[C---:B---3--:R-:W-:Y:S01]  /*6a7f0*/  FSETP.GEU.AND P1, PT, R16.reuse, 1.175494350822287508e-38, PT ;  /* 0x008000001000780b */ /* 0x048fe20003f2e000 */
[----:B------:R-:W-:Y:S02]  /*6a800*/  FMUL R9, R16, 8388608 ;  /* 0x4b00000010097820 */ /* 0x000fe40000400000 */
[C---:B------:R-:W-:Y:S01]  /*6a810*/  FFMA.FTZ R3, R2.reuse, R3, 0.48089820146560668945 ;  /* 0x3ef6384a02037423 */ /* 0x040fe20000010003 */
[----:B------:R1:W2:Y:S02]  /*6a820*/  I2F R8, R6 ;  /* 0x0000000600087306 */ /* 0x0002a40000201400 */
[----:B------:R-:W-:Y:S01]  /*6a830*/  FSEL R9, R9, R16, !P1 ;  /* 0x0000001009097208 */ /* 0x000fe20004800000 */
[----:B------:R-:W-:-:S04]  /*6a840*/  FFMA.FTZ R3, R2, R3, -0.72134751081466674805 ;  /* 0xbf38aa3b02037423 */ /* 0x000fc80000010003 */
[----:B-1----:R-:W-:Y:S01]  /*6a850*/  FMUL R6, R2, R3 ;  /* 0x0000000302067220 */ /* 0x002fe20000400000 */
[----:B------:R-:W-:-:S03]  /*6a860*/  IADD3 R3, R9, -0x3f3504f3, RZ ;  /* 0xc0cafb0d09037810 */ /* 0x000fc60007ffe0ff */
[----:B------:R-:W-:Y:S01]  /*6a870*/  FMUL R6, R2, R6 ;  /* 0x0000000602067220 */ /* 0x000fe20000400000 */
[----:B------:R-:W-:-:S03]  /*6a880*/  LOP3.LUT R3, R3, 0xff800000, RZ, 0xc0, !PT ;  /* 0xff80000003037812 */ /* 0x000fc600078ec0ff */
[----:B------:R-:W-:Y:S01]  /*6a890*/  FFMA.FTZ R12, R2, 1.4426950216293334961, R6 ;  /* 0x3fb8aa3b020c7823 */ /* 0x000fe20000010006 */
        /* <DEDUP_REMOVED lines=9> */
[----:B------:R-:W-:Y:S02]  /*6a930*/  FFMA.FTZ R6, R2, R6, 0.48089820146560668945 ;  /* 0x3ef6384a02067423 */ /* 0x000fe40000010006 */
[----:B--2---:R-:W-:Y:S02]  /*6a940*/  FFMA.FTZ R11, R8, 1.1920928955078125e-07, R11 ;  /* 0x34000000080b7823 */ /* 0x004fe4000001000b */
[----:B------:R1:W2:Y:S01]  /*6a950*/  I2F R8, R7 ;  /* 0x0000000700087306 */ /* 0x0002a20000201400 */
[C---:B------:R-:W-:Y:S02]  /*6a960*/  FFMA.FTZ R6, R2.reuse, R6, -0.72134751081466674805 ;  /* 0xbf38aa3b02067423 */ /* 0x040fe40000010006 */
[----:B------:R-:W-:Y:S02]  /*6a970*/  FADD R13, R11, R13 ;  /* 0x0000000d0b0d7221 */ /* 0x000fe40000000000 */
[----:B------:R-:W-:-:S03]  /*6a980*/  FMUL R6, R2, R6 ;  /* 0x0000000602067220 */ /* 0x000fc60000400000 */
[----:B------:R3:W5:Y:S01]  /*6a990*/  I2F R11, R3 ;  /* 0x00000003000b7306 */ /* 0x0007620000201400 */
[----:B-1----:R-:W-:Y:S02]  /*6a9a0*/  FSEL R7, RZ, -23, P0 ;  /* 0xc1b80000ff077808 */ /* 0x002fe40000000000 */
[----:B------:R-:W-:Y:S01]  /*6a9b0*/  ISETP.GE.U32.AND P0, PT, R4, 0x7f800000, PT ;  /* 0x7f8000000400780c */ /* 0x000fe20003f06070 */
[----:B---3--:R-:W-:-:S04]  /*6a9c0*/  FMUL R3, R2, R6 ;  /* 0x0000000602037220 */ /* 0x008fc80000400000 */
[----:B------:R-:W-:Y:S01]  /*6a9d0*/  FFMA.FTZ R6, R2, 1.4426950216293334961, R3 ;  /* 0x3fb8aa3b02067823 */ /* 0x000fe20000010003 */
[----:B------:R-:W-:Y:S02]  /*6a9e0*/  FSEL R3, RZ, -23, P1 ;  /* 0xc1b80000ff037808 */ /* 0x000fe40000800000 */
[----:B------:R-:W-:Y:S01]  /*6a9f0*/  ISETP.GE.U32.AND P1, PT, R10, 0x7f800000, PT ;  /* 0x7f8000000a00780c */ /* 0x000fe20003f26070 */
[----:B--2---:R-:W-:-:S04]  /*6aa00*/  FFMA.FTZ R2, R8, 1.1920928955078125e-07, R7 ;  /* 0x3400000008027823 */ /* 0x004fc80000010007 */
[----:B------:R-:W-:Y:S01]  /*6aa10*/  FADD R14, R2, R12 ;  /* 0x0000000c020e7221 */ /* 0x000fe20000000000 */
[----:B------:R-:W-:-:S05]  /*6aa20*/  @P0 MOV R2, 0x7f800000 ;  /* 0x7f80000000020802 */ /* 0x000fca0000000f00 */
[----:B------:R-:W-:Y:S02]  /*6aa30*/  @P0 FFMA.FTZ R13, R4, R2, +INF ;  /* 0x7f800000040d0423 */ /* 0x000fe40000010002 */
[----:B------:R-:W-:-:S05]  /*6aa40*/  @P1 MOV R2, 0x7f800000 ;  /* 0x7f80000000021802 */ /* 0x000fca0000000f00 */
[----:B------:R-:W-:Y:S01]  /*6aa50*/  @P1 FFMA.FTZ R14, R10, R2, +INF ;  /* 0x7f8000000a0e1423 */ /* 0x000fe20000010002 */
[----:B------:R-:W-:Y:S01]  /*6aa60*/  ISETP.GE.U32.AND P1, PT, R9, 0x7f800000, PT ;  /* 0x7f8000000900780c */ /* 0x000fe20003f26070 */
[----:B-----5:R-:W-:-:S04]  /*6aa70*/  FFMA.FTZ R3, R11, 1.1920928955078125e-07, R3 ;  /* 0x340000000b037823 */ /* 0x020fc80000010003 */
[----:B------:R-:W-:Y:S01]  /*6aa80*/  FADD R7, R3, R6 ;  /* 0x0000000603077221 */ /* 0x000fe20000000000 */
[----:B------:R-:W-:Y:S07]  /*6aa90*/  STL [R1+0x4d8], R13 ;  /* 0x0004d80d01007387 */ /* 0x000fee0000100800 */
[----:B------:R-:W-:-:S04]  /*6aaa0*/  @P1 IMAD.MOV.U32 R3, RZ, RZ, 0x7f800000 ;  /* 0x7f800000ff031424 */ /* 0x000fc800078e00ff */
[----:B------:R-:W-:Y:S01]  /*6aab0*/  @P1 FFMA.FTZ R7, R9, R3, +INF ;  /* 0x7f80000009071423 */ /* 0x000fe20000010003 */
[----:B------:R1:W-:Y:S04]  /*6aac0*/  STL [R1+0x4d4], R14 ;  /* 0x0004d40e01007387 */ /* 0x0003e80000100800 */
[----:B------:R2:W-:Y:S04]  /*6aad0*/  STL [R1+0x4d0], R7 ;  /* 0x0004d00701007387 */ /* 0x0005e80000100800 */
[----:B-1----:R-:W2:Y:S01]  /*6aae0*/  LDL.LU R14, [R1+0xc90] ;  /* 0x000c9000010e7983 */ /* 0x002ea20000300800 */
[C---:B----4-:R-:W-:Y:S01]  /*6aaf0*/  FMUL R8, R15.reuse, 8388608 ;  /* 0x4b0000000f087820 */ /* 0x050fe20000400000 */
[----:B------:R-:W-:-:S04]  /*6ab00*/  FSETP.GEU.AND P0, PT, R15, 1.175494350822287508e-38, PT ;  /* 0x008000000f00780b */ /* 0x000fc80003f0e000 */
[----:B------:R-:W-:-:S04]  /*6ab10*/  FSEL R8, R8, R15, !P0 ;  /* 0x0000000f08087208 */ /* 0x000fc80004000000 */
[----:B------:R-:W-:-:S04]  /*6ab20*/  IADD3 R2, R8, -0x3f3504f3, RZ ;  /* 0xc0cafb0d08027810 */ /* 0x000fc80007ffe0ff */
[----:B------:R-:W-:-:S04]  /*6ab30*/  LOP3.LUT R2, R2, 0xff800000, RZ, 0xc0, !PT ;  /* 0xff80000002027812 */ /* 0x000fc800078ec0ff */
[----:B------:R1:W3:Y:S01]  /*6ab40*/  I2F R6, R2 ;  /* 0x0000000200067306 */ /* 0x0002e20000201400 */
[----:B------:R-:W-:Y:S02]  /*6ab50*/  FSEL R3, RZ, -23, P0 ;  /* 0xc1b80000ff037808 */ /* 0x000fe40000000000 */
[----:B-1----:R-:W-:-:S05]  /*6ab60*/  IADD3 R2, R8, -R2, RZ ;  /* 0x8000000208027210 */ /* 0x002fca0007ffe0ff */
[----:B------:R-:W-:Y:S02]  /*6ab70*/  FADD R2, R2, -1 ;  /* 0xbf80000002027421 */ /* 0x000fe40000000000 */
[----:B---3--:R-:W-:Y:S02]  /*6ab80*/  FFMA.FTZ R6, R6, 1.1920928955078125e-07, R3 ;  /* 0x3400000006067823 */ /* 0x008fe40000010003 */
        /* <DEDUP_REMOVED lines=8> */
[----:B------:R-:W-:Y:S01]  /*6ac10*/  FFMA.FTZ R3, R2, R3, -0.72134751081466674805 ;  /* 0xbf38aa3b02037423 */ /* 0x000fe20000010003 */
[----:B------:R-:W-:-:S03]  /*6ac20*/  ISETP.GE.U32.AND P1, PT, R8, 0x7f800000, PT ;  /* 0x7f8000000800780c */ /* 0x000fc60003f26070 */
[----:B------:R-:W-:-:S04]  /*6ac30*/  FMUL R3, R2, R3 ;  /* 0x0000000302037220 */ /* 0x000fc80000400000 */
[----:B------:R-:W-:-:S04]  /*6ac40*/  FMUL R3, R2, R3 ;  /* 0x0000000302037220 */ /* 0x000fc80000400000 */
[----:B------:R-:W-:-:S04]  /*6ac50*/  FFMA.FTZ R2, R2, 1.4426950216293334961, R3 ;  /* 0x3fb8aa3b02027823 */ /* 0x000fc80000010003 */
[----:B------:R-:W-:Y:S01]  /*6ac60*/  FADD R3, R6, R2 ;  /* 0x0000000206037221 */ /* 0x000fe20000000000 */
[----:B------:R-:W-:-:S05]  /*6ac70*/  @P1 MOV R2, 0x7f800000 ;  /* 0x7f80000000021802 */ /* 0x000fca0000000f00 */
[----:B------:R-:W-:-:S05]  /*6ac80*/  @P1 FFMA.FTZ R3, R8, R2, +INF ;  /* 0x7f80000008031423 */ /* 0x000fca0000010002 */
[----:B------:R1:W-:Y:S04]  /*6ac90*/  STL [R1+0x500], R3 ;  /* 0x0005000301007387 */ /* 0x0003e80000100800 */
[----:B------:R-:W3:Y:S01]  /*6aca0*/  LDL.LU R13, [R1+0xc94] ;  /* 0x000c9400010d7983 */ /* 0x000ee20000300800 */
[----:B------:R-:W-:Y:S01]  /*6acb0*/  FSETP.NEU.AND P1, PT, R5, RZ, PT ;  /* 0x000000ff0500720b */ /* 0x000fe20003f2d000 */
[C---:B--2---:R-:W-:Y:S01]  /*6acc0*/  FMUL R7, R14.reuse, 8388608 ;  /* 0x4b0000000e077820 */ /* 0x044fe20000400000 */
[----:B------:R-:W-:-:S04]  /*6acd0*/  FSETP.GEU.AND P0, PT, R14, 1.175494350822287508e-38, PT ;  /* 0x008000000e00780b */ /* 0x000fc80003f0e000 */
[----:B------:R-:W-:-:S04]  /*6ace0*/  FSEL R7, R7, R14, !P0 ;  /* 0x0000000e07077208 */ /* 0x000fc80004000000 */
[----:B------:R-:W-:-:S04]  /*6acf0*/  IADD3 R2, R7, -0x3f3504f3, RZ ;  /* 0xc0cafb0d07027810 */ /* 0x000fc80007ffe0ff */
[----:B------:R-:W-:-:S04]  /*6ad00*/  LOP3.LUT R2, R2, 0xff800000, RZ, 0xc0, !PT ;  /* 0xff80000002027812 */ /* 0x000fc800078ec0ff */
[----:B------:R2:W4:Y:S01]  /*6ad10*/  I2F R5, R2 ;  /* 0x0000000200057306 */ /* 0x0005220000201400 */
[----:B-1----:R-:W-:Y:S02]  /*6ad20*/  FSEL R3, RZ, -23, P0 ;  /* 0xc1b80000ff037808 */ /* 0x002fe40000000000 */
[----:B--2---:R-:W-:-:S05]  /*6ad30*/  IADD3 R2, R7, -R2, RZ ;  /* 0x8000000207027210 */ /* 0x004fca0007ffe0ff */
[----:B------:R-:W-:Y:S02]  /*6ad40*/  FADD R2, R2, -1 ;  /* 0xbf80000002027421 */ /* 0x000fe40000000000 */
[----:B----4-:R-:W-:Y:S02]  /*6ad50*/  FFMA.FTZ R5, R5, 1.1920928955078125e-07, R3 ;  /* 0x3400000005057823 */ /* 0x010fe40000010003 */
        /* <DEDUP_REMOVED lines=13> */
[----:B------:R-:W-:Y:S02]  /*6ae30*/  FADD R6, R5, R2 ;  /* 0x0000000205067221 */ /* 0x000fe40000000000 */
[----:B------:R-:W-:-:S04]  /*6ae40*/  @P0 IMAD.MOV.U32 R2, RZ, RZ, 0x7f800000 ;  /* 0x7f800000ff020424 */ /* 0x000fc800078e00ff */
[----:B------:R-:W-:-:S05]  /*6ae50*/  @P0 FFMA.FTZ R6, R7, R2, +INF ;  /* 0x7f80000007060423 */ /* 0x000fca0000010002 */
[----:B------:R1:W-:Y:S04]  /*6ae60*/  STL [R1+0x514], R6 ;  /* 0x0005140601007387 */ /* 0x0003e80000100800 */
[----:B------:R-:W2:Y:S01]  /*6ae70*/  LDL.LU R12, [R1+0xc98] ;  /* 0x000c9800010c7983 */ /* 0x000ea20000300800 */
[C---:B---3--:R-:W-:Y:S01]  /*6ae80*/  FSETP.GEU.AND P0, PT, R13.reuse, 1.175494350822287508e-38, PT ;  /* 0x008000000d00780b */ /* 0x048fe20003f0e000 */
[----:B-1----:R-:W-:-:S05]  /*6ae90*/  FMUL R6, R13, 8388608 ;  /* 0x4b0000000d067820 */ /* 0x002fca0000400000 */
[----:B------:R-:W-:-:S04]  /*6aea0*/  FSEL R6, R6, R13, !P0 ;  /* 0x0000000d06067208 */ /* 0x000fc80004000000 */
[----:B------:R-:W-:-:S04]  /*6aeb0*/  IADD3 R2, R6, -0x3f3504f3, RZ ;  /* 0xc0cafb0d06027810 */ /* 0x000fc80007ffe0ff */
[----:B------:R-:W-:-:S04]  /*6aec0*/  LOP3.LUT R2, R2, 0xff800000, RZ, 0xc0, !PT ;  /* 0xff80000002027812 */ /* 0x000fc800078ec0ff */
[----:B------:R1:W3:Y:S01]  /*6aed0*/  I2F R3, R2 ;  /* 0x0000000200037306 */ /* 0x0002e20000201400 */
[----:B------:R-:W-:-:S04]  /*6aee0*/  LOP3.LUT R0, R0, 0xffff7fff, RZ, 0xc0, !PT ;  /* 0xffff7fff00007812 */ /* 0x000fc800078ec0ff */
[----:B------:R-:W-:Y:S02]  /*6aef0*/  @P1 LOP3.LUT R0, R0, 0x8000, RZ, 0xfc, !PT ;  /* 0x0000800000001812 */ /* 0x000fe400078efcff */
[----:B------:R-:W-:Y:S02]  /*6af00*/  FSETP.NEU.AND P1, PT, R4, RZ, PT ;  /* 0x000000ff0400720b */ /* 0x000fe40003f2d000 */
[----:B-1----:R-:W-:Y:S02]  /*6af10*/  IADD3 R2, R6, -R2, RZ ;  /* 0x8000000206027210 */ /* 0x002fe40007ffe0ff */
[----:B------:R-:W-:-:S03]  /*6af20*/  FSEL R4, RZ, -23, P0 ;  /* 0xc1b80000ff047808 */ /* 0x000fc60000000000 */
        /* <DEDUP_REMOVED lines=18> */
[----:B------:R1:W-:Y:S01]  /*6b050*/  STL [R1+0x510], R5 ;  /* 0x0005100501007387 */ /* 0x0003e20000100800 */
[----:B------:R-:W-:-:S04]  /*6b060*/  LOP3.LUT R0, R0, 0xfeffffff, RZ, 0xc0, !PT ;  /* 0xfeffffff00007812 */ /* 0x000fc800078ec0ff */
[----:B------:R-:W-:Y:S02]  /*6b070*/  @P1 LOP3.LUT R0, R0, 0x1000000, RZ, 0xfc, !PT ;  /* 0x0100000000001812 */ /* 0x000fe400078efcff */
[----:B------:R-:W-:Y:S01]  /*6b080*/  FSETP.NEU.AND P1, PT, R10, RZ, PT ;  /* 0x000000ff0a00720b */ /* 0x000fe20003f2d000 */
[C---:B--2---:R-:W-:Y:S01]  /*6b090*/  FMUL R3, R12.reuse, 8388608 ;  /* 0x4b0000000c037820 */ /* 0x044fe20000400000 */
[----:B------:R-:W-:-:S04]  /*6b0a0*/  FSETP.GEU.AND P0, PT, R12, 1.175494350822287508e-38, PT ;  /* 0x008000000c00780b */ /* 0x000fc80003f0e000 */
[----:B------:R-:W-:-:S04]  /*6b0b0*/  FSEL R3, R3, R12, !P0 ;  /* 0x0000000c03037208 */ /* 0x000fc80004000000 */
[----:B------:R-:W-:-:S04]  /*6b0c0*/  IADD3 R2, R3, -0x3f3504f3, RZ ;  /* 0xc0cafb0d03027810 */ /* 0x000fc80007ffe0ff */
[----:B------:R-:W-:-:S04]  /*6b0d0*/  LOP3.LUT R2, R2, 0xff800000, RZ, 0xc0, !PT ;  /* 0xff80000002027812 */ /* 0x000fc800078ec0ff */
[----:B------:R2:W3:Y:S01]  /*6b0e0*/  I2F R4, R2 ;  /* 0x0000000200047306 */ /* 0x0004e20000201400 */
[----:B-1----:R-:W-:Y:S02]  /*6b0f0*/  FSEL R5, RZ, -23, P0 ;  /* 0xc1b80000ff057808 */ /* 0x002fe40000000000 */
[----:B--2---:R-:W-:-:S05]  /*6b100*/  IADD3 R2, R3, -R2, RZ ;  /* 0x8000000203027210 */ /* 0x004fca0007ffe0ff */
        /* <DEDUP_REMOVED lines=19> */
[----:B-1----:R-:W2:Y:S04]  /*6b240*/  LDL.LU R11, [R1+0xc9c] ;  /* 0x000c9c00010b7983 */ /* 0x002ea80000300800 */
[----:B------:R-:W3:Y:S01]  /*6b250*/  LDL.LU R10, [R1+0xca0] ;  /* 0x000ca000010a7983 */ /* 0x000ee20000300800 */
[----:B------:R-:W-:-:S04]  /*6b260*/  LOP3.LUT R0, R0, 0xffbfffff, RZ, 0xc0, !PT ;  /* 0xffbfffff00007812 */ /* 0x000fc800078ec0ff */
[----:B------:R-:W-:Y:S02]  /*6b270*/  @P1 LOP3.LUT R0, R0, 0x400000, RZ, 0xfc, !PT ;  /* 0x0040000000001812 */ /* 0x000fe400078efcff */
[----:B------:R-:W-:Y:S02]  /*6b280*/  FSETP.NEU.AND P1, PT, R9, RZ, PT ;  /* 0x000000ff0900720b */ /* 0x000fe40003f2d000 */
[----:B------:R-:W-:-:S11]  /*6b290*/  LOP3.LUT R0, R0, 0xff7fffff, RZ, 0xc0, !PT ;  /* 0xff7fffff00007812 */ /* 0x000fd600078ec0ff */
        /* <DEDUP_REMOVED lines=12> */
[----:B------:R-:W-:Y:S01]  /*6b360*/  @P1 LOP3.LUT R0, R0, 0x80000, RZ, 0xfc, !PT ;  /* 0x0008000000001812 */ /* 0x000fe200078efcff */
[C---:B--2---:R-:W-:Y:S01]  /*6b370*/  FMUL R5, R11.reuse, 8388608 ;  /* 0x4b0000000b057820 */ /* 0x044fe20000400000 */
[----:B------:R-:W-:-:S04]  /*6b380*/  FSETP.GEU.AND P0, PT, R11, 1.175494350822287508e-38, PT ;  /* 0x008000000b00780b */ /* 0x000fc80003f0e000 */
[----:B------:R-:W-:-:S04]  /*6b390*/  FSEL R5, R5, R11, !P0 ;  /* 0x0000000b05057208 */ /* 0x000fc80004000000 */
[----:B------:R-:W-:-:S04]  /*6b3a0*/  IADD3 R2, R5, -0x3f3504f3, RZ ;  /* 0xc0cafb0d05027810 */ /* 0x000fc80007ffe0ff */
[----:B------:R-:W-:-:S04]  /*6b3b0*/  LOP3.LUT R2, R2, 0xff800000, RZ, 0xc0, !PT ;  /* 0xff80000002027812 */ /* 0x000fc800078ec0ff */
[----:B------:R1:W2:Y:S01]  /*6b3c0*/  I2F R4, R2 ;  /* 0x0000000200047306 */ /* 0x0002a20000201400 */
[----:B------:R-:W-:Y:S02]  /*6b3d0*/  FSEL R7, RZ, -23, P0 ;  /* 0xc1b80000ff077808 */ /* 0x000fe40000000000 */
[----:B-1----:R-:W-:-:S05]  /*6b3e0*/  IADD3 R2, R5, -R2, RZ ;  /* 0x8000000205027210 */ /* 0x002fca0007ffe0ff */
[----:B------:R-:W-:Y:S02]  /*6b3f0*/  FADD R2, R2, -1 ;  /* 0xbf80000002027421 */ /* 0x000fe40000000000 */
[----:B--2---:R-:W-:Y:S02]  /*6b400*/  FFMA.FTZ R7, R4, 1.1920928955078125e-07, R7 ;  /* 0x3400000004077823 */ /* 0x004fe40000010007 */
        /* <DEDUP_REMOVED lines=14> */
[----:B------:R-:W-:Y:S01]  /*6b4f0*/  @P0 MOV R2, 0x7f800000 ;  /* 0x7f80000000020802 */ /* 0x000fe20000000f00 */
[----:B---3--:R-:W-:-:S04]  /*6b500*/  FMUL R4, R10, 8388608 ;  /* 0x4b0000000a047820 */ /* 0x008fc80000400000 */
[----:B------:R-:W-:Y:S01]  /*6b510*/  @P0 FFMA.FTZ R9, R5, R2, +INF ;  /* 0x7f80000005090423 */ /* 0x000fe20000010002 */
        /* <DEDUP_REMOVED lines=21> */
[----:B------:R-:W-:Y:S01]  /*6b670*/  FFMA.FTZ R2, R2, 1.4426950216293334961, R3 ;  /* 0x3fb8aa3b02027823 */ /* 0x000fe20000010003 */
[----:B------:R1:W-:Y:S03]  /*6b680*/  STL [R1+0x508], R9 ;  /* 0x0005080901007387 */ /* 0x0003e60000100800 */
[----:B------:R-:W-:Y:S02]  /*6b690*/  FADD R7, R6, R2 ;  /* 0x0000000206077221 */ /* 0x000fe40000000000 */
[----:B------:R-:W-:Y:S01]  /*6b6a0*/  @P0 IMAD.MOV.U32 R2, RZ, RZ, 0x7f800000 ;  /* 0x7f800000ff020424 */ /* 0x000fe200078e00ff */
[----:B-1----:R-:W-:-:S03]  /*6b6b0*/  MOV R9, R26 ;  /* 0x0000001a00097202 */ /* 0x002fc60000000f00 */
[----:B------:R-:W-:Y:S01]  /*6b6c0*/  @P0 FFMA.FTZ R7, R4, R2, +INF ;  /* 0x7f80000004070423 */ /* 0x000fe20000010002 */
[C---:B------:R-:W-:Y:S01]  /*6b6d0*/  FSETP.GEU.AND P0, PT, R9.reuse, 1.175494350822287508e-38, PT ;  /* 0x008000000900780b */ /* 0x040fe20003f0e000 */
[----:B------:R-:W-:-:S05]  /*6b6e0*/  FMUL R2, R9, 8388608 ;  /* 0x4b00000009027820 */ /* 0x000fca0000400000 */
[----:B------:R-:W-:-:S04]  /*6b6f0*/  FSEL R6, R2, R9, !P0 ;  /* 0x0000000902067208 */ /* 0x000fc80004000000 */
[----:B------:R-:W-:-:S04]  /*6b700*/  IADD3 R2, R6, -0x3f3504f3, RZ ;  /* 0xc0cafb0d06027810 */ /* 0x000fc80007ffe0ff */
[----:B------:R-:W-:-:S04]  /*6b710*/  LOP3.LUT R2, R2, 0xff800000, RZ, 0xc0, !PT ;  /* 0xff80000002027812 */ /* 0x000fc800078ec0ff */
[----:B------:R1:W2:Y:S01]  /*6b720*/  I2F R3, R2 ;  /* 0x0000000200037306 */ /* 0x0002a20000201400 */
[----:B------:R-:W-:Y:S02]  /*6b730*/  FSETP.NEU.AND P1, PT, R5, RZ, PT ;  /* 0x000000ff0500720b */ /* 0x000fe40003f2d000 */
        /* <DEDUP_REMOVED lines=9> */
[C---:B------:R-:W-:Y:S01]  /*6b7d0*/  FFMA.FTZ R3, R2.reuse, R3, 0.28857114911079406738 ;  /* 0x3e93bf9902037423 */ /* 0x040fe20000010003 */
[----:B------:R-:W-:Y:S03]  /*6b7e0*/  STL [R1+0x504], R7 ;  /* 0x0005040701007387 */ /* 0x000fe60000100800 */
[C---:B------:R-:W-:Y:S01]  /*6b7f0*/  FFMA.FTZ R3, R2.reuse, R3, -0.36067417263984680176 ;  /* 0xbeb8aa4902037423 */ /* 0x040fe20000010003 */
[----:B------:R1:W-:Y:S03]  /*6b800*/  STL [R1+0x4e0], R6 ;  /* 0x0004e00601007387 */ /* 0x0003e60000100800 */
[C---:B------:R-:W-:Y:S01]  /*6b810*/  FFMA.FTZ R3, R2.reuse, R3, 0.48089820146560668945 ;  /* 0x3ef6384a02037423 */ /* 0x040fe20000010003 */
[----:B-1----:R-:W1:Y:S03]  /*6b820*/  S2R R6, SR_TID.X ;  /* 0x0000000000067919 */ /* 0x002e660000002100 */
[----:B------:R-:W-:-:S04]  /*6b830*/  FFMA.FTZ R3, R2, R3, -0.72134751081466674805 ;  /* 0xbf38aa3b02037423 */ /* 0x000fc80000010003 */
[----:B------:R-:W-:Y:S01]  /*6b840*/  FMUL R3, R2, R3 ;  /* 0x0000000302037220 */ /* 0x000fe20000400000 */
[----:B0-----:R-:W-:-:S03]  /*6b850*/  LOP3.LUT R27, R29, 0x1c, RZ, 0xc0, !PT ;  /* 0x0000001c1d1b7812 */ /* 0x001fc600078ec0ff */
[C---:B------:R-:W-:Y:S01]  /*6b860*/  FMUL R3, R2.reuse, R3 ;  /* 0x0000000302037220 */ /* 0x040fe20000400000 */
[----:B------:R-:W-:Y:S02]  /*6b870*/  LOP3.LUT R26, R29, 0x60, RZ, 0xc0, !PT ;  /* 0x000000601d1a7812 */ /* 0x000fe400078ec0ff */
[----:B------:R-:W-:Y:S01]  /*6b880*/  SHF.L.U32 R8, R27, 0x2, RZ ;  /* 0x000000021b087819 */ /* 0x000fe200000006ff */
[----:B------:R-:W-:Y:S01]  /*6b890*/  FFMA.FTZ R2, R2, 1.4426950216293334961, R3 ;  /* 0x3fb8aa3b02027823 */ /* 0x000fe20000010003 */
[----:B------:R-:W0:Y:S01]  /*6b8a0*/  S2R R27, SR_CTAID.X ;  /* 0x00000000001b7919 */ /* 0x000e220000002500 */
[----:B------:R-:W-:-:S03]  /*6b8b0*/  IMAD.SHL.U32 R7, R26, 0x40, RZ ;  /* 0x000000401a077824 */ /* 0x000fc600078e00ff */
[----:B------:R-:W-:Y:S04]  /*6b8c0*/  STL [R1+0x4fc], R5 ;  /* 0x0004fc0501007387 */ /* 0x000fe80000100800 */
[----:B------:R1:W-:Y:S02]  /*6b8d0*/  STL [R1+0x4f8], R2 ;  /* 0x0004f80201007387 */ /* 0x0003e40000100800 */
[----:B-1----:R-:W-:-:S04]  /*6b8e0*/  LOP3.LUT R2, R6, 0x18, RZ, 0xc0, !PT ;  /* 0x0000001806027812 */ /* 0x002fc800078ec0ff */
[----:B------:R-:W-:Y:S02]  /*6b8f0*/  LEA R2, R2, R7, 0xa ;  /* 0x0000000702027211 */ /* 0x000fe400078e50ff */
[----:B------:R-:W1:Y:S01]  /*6b900*/  S2R R7, SR_CTAID.Y ;  /* 0x0000000000077919 */ /* 0x000e620000002600 */
[----:B------:R-:W-:-:S04]  /*6b910*/  LOP3.LUT R21, R29, 0x3, RZ, 0xc0, !PT ;  /* 0x000000031d157812 */ /* 0x000fc800078ec0ff */
[----:B------:R-:W-:Y:S02]  /*6b920*/  SHF.L.U32 R28, R21, 0x5, RZ ;  /* 0x00000005151c7819 */ /* 0x000fe400000006ff */
[----:B0-----:R-:W-:Y:S02]  /*6b930*/  SHF.L.U32 R27, R27, 0x7, RZ ;  /* 0x000000071b1b7819 */ /* 0x001fe400000006ff */
[----:B------:R-:W-:Y:S02]  /*6b940*/  LOP3.LUT R28, R28, R8, RZ, 0x3c, !PT ;  /* 0x000000081c1c7212 */ /* 0x000fe400078e3cff */
[----:B------:R-:W-:Y:S02]  /*6b950*/  LOP3.LUT R26, R6, 0x7f, RZ, 0xc0, !PT ;  /* 0x0000007f061a7812 */ /* 0x000fe400078ec0ff */
[----:B------:R-:W-:Y:S01]  /*6b960*/  IADD3 R28, R28, R2, RZ ;  /* 0x000000021c1c7210 */ /* 0x000fe20007ffe0ff */
[----:B------:R-:W-:Y:S01]  /*6b970*/  IMAD.SHL.U32 R2, R6, 0x1000, RZ ;  /* 0x0000100006027824 */ /* 0x000fe200078e00ff */
[----:B------:R-:W-:-:S02]  /*6b980*/  LOP3.LUT R6, R27, 0x7f, R6, 0xf8, !PT ;  /* 0x0000007f1b067812 */ /* 0x000fc400078ef806 */
[----:B------:R-:W-:Y:S02]  /*6b990*/  FSETP.NEU.AND P0, PT, R4, RZ, PT ;  /* 0x000000ff0400720b */ /* 0x000fe40003f0d000 */
[----:B------:R-:W-:Y:S01]  /*6b9a0*/  LOP3.LUT R0, R0, 0xfffdffff, RZ, 0xc0, !PT ;  /* 0xfffdffff00007812 */ /* 0x000fe200078ec0ff */
[----:B------:R-:W-:Y:S01]  /*6b9b0*/  IMAD R3, R6, c[0x0][0x1c4], RZ ;  /* 0x0000710006037a24 */ /* 0x000fe200078e02ff */
[----:B------:R-:W-:Y:S02]  /*6b9c0*/  LOP3.LUT R2, R2, 0x6000, RZ, 0xc0, !PT ;  /* 0x0000600002027812 */ /* 0x000fe400078ec0ff */
[----:B------:R-:W-:Y:S01]  /*6b9d0*/  @P1 LOP3.LUT R0, R0, 0x20000, RZ, 0xfc, !PT ;  /* 0x0002000000001812 */ /* 0x000fe200078efcff */
[----:B-1----:R-:W-:Y:S01]  /*6b9e0*/  IMAD R4, R7, c[0x0][0x1c0], RZ ;  /* 0x0000700007047a24 */ /* 0x002fe200078e02ff */
[----:B------:R-:W-:Y:S01]  /*6b9f0*/  LEA R2, R26, R2, 0x4 ;  /* 0x000000021a027211 */ /* 0x000fe200078e20ff */
[----:B------:R-:W-:Y:S01]  /*6ba00*/  IMAD.SHL.U32 R2, R3, 0x2, RZ ;  /* 0x0000000203027824 */ /* 0x000fe200078e00ff */
[----:B------:R-:W-:-:S02]  /*6ba10*/  LOP3.LUT R0, R0, 0xfffeffff, RZ, 0xc0, !PT ;  /* 0xfffeffff00007812 */ /* 0x000fc400078ec0ff */
[C---:B------:R-:W-:Y:S01]  /*6ba20*/  SHF.L.U32 R5, R4.reuse, 0x1, RZ ;  /* 0x0000000104057819 */ /* 0x040fe200000006ff */
[----:B------:R-:W-:Y:S01]  /*6ba30*/  IMAD.HI R4, R4, 0x2, RZ ;  /* 0x0000000204047827 */ /* 0x000fe200078e02ff */
[----:B------:R-:W-:Y:S02]  /*6ba40*/  @P0 LOP3.LUT R0, R0, 0x10000, RZ, 0xfc, !PT ;  /* 0x0001000000000812 */ /* 0x000fe400078efcff */
[----:B------:R-:W-:Y:S01]  /*6ba50*/  IADD3 R2, P0, P1, R2, c[0x0][0x178], R5 ;  /* 0x00005e0002027a10 */ /* 0x000fe2000791e005 */
[----:B------:R-:W-:Y:S01]  /*6ba60*/  IMAD.HI R3, R3, 0x2, RZ ;  /* 0x0000000203037827 */ /* 0x000fe200078e02ff */
[----:B------:R-:W-:Y:S04]  /*6ba70*/  STL [R1+0x20b0], R28 ;  /* 0x0020b01c01007387 */ /* 0x000fe80000100800 */
[----:B------:R-:W-:Y:S01]  /*6ba80*/  IADD3.X R3, R3, c[0x0][0x17c], R4, P0, P1 ;  /* 0x00005f0003037a10 */ /* 0x000fe200007e2404 */
[----:B------:R0:W-:Y:S04]  /*6ba90*/  STL [R1+0x1f78], R2 ;  /* 0x001f780201007387 */ /* 0x0001e80000100800 */
[----:B------:R1:W-:Y:S04]  /*6baa0*/  STL [R1+0x1f74], R3 ;  /* 0x001f740301007387 */ /* 0x0003e80000100800 */
[----:B------:R-:W2:Y:S04]  /*6bab0*/  LDL.LU R6, [R1+0xbe8] ;  /* 0x000be80001067983 */ /* 0x000ea80000300800 */
[----:B0-----:R-:W3:Y:S04]  /*6bac0*/  LDL.LU R2, [R1+0xbec] ;  /* 0x000bec0001027983 */ /* 0x001ee80000300800 */
        /* <DEDUP_REMOVED lines=13> */
[----:B------:R-:W5:Y:S01]  /*6bba0*/  LDL.LU R21, [R1+0xc1c] ;  /* 0x000c1c0001157983 */ /* 0x000f620000300800 */
[----:B------:R-:W-:-:S02]  /*6bbb0*/  FSETP.GT.AND P0, PT, |R9|, 8.50705917302346158658e+37, PT ;  /* 0x7e8000000900780b */ /* 0x000fc40003f04200 */
[----:B------:R-:W-:-:S11]  /*6bbc0*/  FSETP.GEU.AND P1, PT, |R9|, 1.175494350822287508e-38, PT ;  /* 0x008000000900780b */ /* 0x000fd60003f2e200 */
[----:B------:R-:W-:Y:S02]  /*6bbd0*/  @P0 FMUL R9, R9, 0.25 ;  /* 0x3e80000009090820 */ /* 0x000fe40000400000 */
[----:B--2---:R-:W-:Y:S02]  /*6bbe0*/  @P0 FMUL R6, R6, 0.25 ;  /* 0x3e80000006060820 */ /* 0x004fe40000400000 */
[----:B---3--:R-:W-:Y:S02]  /*6bbf0*/  @P0 FMUL R2, R2, 0.25 ;  /* 0x3e80000002020820 */ /* 0x008fe40000400000 */
[----:B----4-:R-:W-:Y:S02]  /*6bc00*/  @P0 FMUL R3, R3, 0.25 ;  /* 0x3e80000003030820 */ /* 0x010fe40000400000 */
[----:B-----5:R-:W-:Y:S02]  /*6bc10*/  @P0 FMUL R4, R4, 0.25 ;  /* 0x3e80000004040820 */ /* 0x020fe40000400000 */
[----:B------:R-:W-:-:S02]  /*6bc20*/  @P0 FMUL R5, R5, 0.25 ;  /* 0x3e80000005050820 */ /* 0x000fc40000400000 */
[----:B------:R-:W-:Y:S02]  /*6bc30*/  @P0 FMUL R7, R7, 0.25 ;  /* 0x3e80000007070820 */ /* 0x000fe40000400000 */
[----:B------:R-:W-:Y:S02]  /*6bc40*/  @P0 FMUL R8, R8, 0.25 ;  /* 0x3e80000008080820 */ /* 0x000fe40000400000 */
[----:B------:R-:W-:Y:S02]  /*6bc50*/  @P0 FMUL R22, R22, 0.25 ;  /* 0x3e80000016160820 */ /* 0x000fe40000400000 */
[----:B------:R-:W-:Y:S02]  /*6bc60*/  @P0 FMUL R23, R23, 0.25 ;  /* 0x3e80000017170820 */ /* 0x000fe40000400000 */
[----:B------:R-:W-:Y:S02]  /*6bc70*/  @P0 FMUL R24, R24, 0.25 ;  /* 0x3e80000018180820 */ /* 0x000fe40000400000 */
[----:B------:R-:W-:-:S02]  /*6bc80*/  @P0 FMUL R25, R25, 0.25 ;  /* 0x3e80000019190820 */ /* 0x000fc40000400000 */
[----:B------:R-:W-:Y:S02]  /*6bc90*/  @P0 FMUL R26, R26, 0.25 ;  /* 0x3e8000001a1a0820 */ /* 0x000fe40000400000 */
[----:B------:R-:W-:Y:S02]  /*6bca0*/  @P0 FMUL R27, R27, 0.25 ;  /* 0x3e8000001b1b0820 */ /* 0x000fe40000400000 */
[----:B------:R-:W-:Y:S02]  /*6bcb0*/  @P0 FMUL R28, R28, 0.25 ;  /* 0x3e8000001c1c0820 */ /* 0x000fe40000400000 */
[----:B------:R-:W-:Y:S02]  /*6bcc0*/  @P0 FMUL R29, R29, 0.25 ;  /* 0x3e8000001d1d0820 */ /* 0x000fe40000400000 */
[----:B------:R-:W-:-:S05]  /*6bcd0*/  @P0 FMUL R21, R21, 0.25 ;  /* 0x3e80000015150820 */ /* 0x000fca0000400000 */
[----:B------:R0:W-:Y:S04]  /*6bce0*/  STL [R1+0x490], R21 ;  /* 0x0004901501007387 */ /* 0x0001e80000100800 */
[----:B0-----:R-:W2:Y:S04]  /*6bcf0*/  LDL.LU R21, [R1+0x2194] ;  /* 0x0021940001157983 */ /* 0x001ea80000300800 */
        /* <DEDUP_REMOVED lines=12> */
[----:B------:R-:W-:Y:S04]  /*6bdc0*/  STL [R1+0x4c4], R3 ;  /* 0x0004c40301007387 */ /* 0x000fe80000100800 */
[----:B------:R-:W-:Y:S04]  /*6bdd0*/  STL [R1+0x4c8], R2 ;  /* 0x0004c80201007387 */ /* 0x000fe80000100800 */
[----:B------:R-:W-:Y:S04]  /*6bde0*/  STL [R1+0x2178], R9 ;  /* 0x0021780901007387 */ /* 0x000fe80000100800 */
[----:B------:R1:W-:Y:S04]  /*6bdf0*/  STL [R1+0x4cc], R6 ;  /* 0x0004cc0601007387 */ /* 0x0003e80000100800 */
[----:B0-----:R-:W3:Y:S04]  /*6be00*/  LDL.LU R4, [R1+0xbe0] ;  /* 0x000be00001047983 */ /* 0x001ee80000300800 */
[----:B------:R-:W4:Y:S04]  /*6be10*/  LDL.LU R5, [R1+0xbe4] ;  /* 0x000be40001057983 */ /* 0x000f280000300800 */
[----:B-1----:R-:W5:Y:S04]  /*6be20*/  LDL.LU R6, [R1+0xbd0] ;  /* 0x000bd00001067983 */ /* 0x002f680000300800 */
        /* <DEDUP_REMOVED lines=13> */
[----:B------:R-:W-:-:S02]  /*6bf00*/  FSETP.GT.AND P0, PT, |R10|, 8.50705917302346158658e+37, PT ;  /* 0x7e8000000a00780b */ /* 0x000fc40003f04200 */
[----:B------:R-:W-:-:S04]  /*6bf10*/  LOP3.LUT R0, R0, 0xfffffdff, RZ, 0xc0, !PT ;  /* 0xfffffdff00007812 */ /* 0x000fc800078ec0ff */
[----:B------:R-:W-:Y:S02]  /*6bf20*/  @P1 LOP3.LUT R0, R0, 0x200, RZ, 0xfc, !PT ;  /* 0x0000020000001812 */ /* 0x000fe400078efcff */
[----:B------:R-:W-:-:S05]  /*6bf30*/  FSETP.GEU.AND P1, PT, |R10|, 1.175494350822287508e-38, PT ;  /* 0x008000000a00780b */ /* 0x000fca0003f2e200 */
[----:B------:R-:W-:Y:S02]  /*6bf40*/  @P0 FMUL R10, R10, 0.25 ;  /* 0x3e8000000a0a0820 */ /* 0x000fe40000400000 */
[----:B---3--:R-:W-:Y:S02]  /*6bf50*/  @P0 FMUL R4, R4, 0.25 ;  /* 0x3e80000004040820 */ /* 0x008fe40000400000 */
[----:B----4-:R-:W-:Y:S02]  /*6bf60*/  @P0 FMUL R5, R5, 0.25 ;  /* 0x3e80000005050820 */ /* 0x010fe40000400000 */
[----:B-----5:R-:W-:Y:S02]  /*6bf70*/  @P0 FMUL R6, R6, 0.25 ;  /* 0x3e80000006060820 */ /* 0x020fe40000400000 */
[----:B--2---:R-:W-:Y:S02]  /*6bf80*/  @P0 FMUL R7, R7, 0.25 ;  /* 0x3e80000007070820 */ /* 0x004fe40000400000 */
        /* <DEDUP_REMOVED lines=15> */
[----:B------:R0:W-:Y:S04]  /*6c080*/  STL [R1+0x217c], R2 ;  /* 0x00217c0201007387 */ /* 0x0001e80000100800 */
[----:B------:R-:W-:Y:S04]  /*6c090*/  STL [R1+0x368], R28 ;  /* 0x0003681c01007387 */ /* 0x000fe80000100800 */
[----:B------:R-:W-:Y:S04]  /*6c0a0*/  STL [R1+0x36c], R27 ;  /* 0x00036c1b01007387 */ /* 0x000fe80000100800 */
[----:B------:R1:W-:Y:S04]  /*6c0b0*/  STL [R1+0x2180], R3 ;  /* 0x0021800301007387 */ /* 0x0003e80000100800 */
        /* <DEDUP_REMOVED lines=11> */
[----:B0-----:R-:W4:Y:S04]  /*6c170*/  LDL.LU R2, [R1+0xb48] ;  /* 0x000b480001027983 */ /* 0x001f280000300800 */
[----:B-1----:R-:W5:Y:S04]  /*6c180*/  LDL.LU R3, [R1+0xb4c] ;  /* 0x000b4c0001037983 */ /* 0x002f680000300800 */
[----:B---3--:R-:W3:Y:S04]  /*6c190*/  LDL.LU R4, [R1+0xb58] ;  /* 0x000b580001047983 */ /* 0x008ee80000300800 */
        /* <DEDUP_REMOVED lines=13> */
[----:B------:R-:W-:-:S13]  /*6c270*/  FSETP.GT.AND P0, PT, |R11|, 8.50705917302346158658e+37, PT ;  /* 0x7e8000000b00780b */ /* 0x000fda0003f04200 */
[----:B----4-:R-:W-:Y:S02]  /*6c280*/  @P0 FMUL R2, R2, 0.25 ;  /* 0x3e80000002020820 */ /* 0x010fe40000400000 */
[----:B-----5:R-:W-:Y:S02]  /*6c290*/  @P0 FMUL R3, R3, 0.25 ;  /* 0x3e80000003030820 */ /* 0x020fe40000400000 */
[----:B---3--:R-:W-:Y:S02]  /*6c2a0*/  @P0 FMUL R4, R4, 0.25 ;  /* 0x3e80000004040820 */ /* 0x008fe40000400000 */
[----:B--2---:R-:W-:Y:S02]  /*6c2b0*/  @P0 FMUL R5, R5, 0.25 ;  /* 0x3e80000005050820 */ /* 0x004fe40000400000 */
[----:B------:R-:W-:Y:S02]  /*6c2c0*/  @P0 FMUL R6, R6, 0.25 ;  /* 0x3e80000006060820 */ /* 0x000fe40000400000 */
        /* <DEDUP_REMOVED lines=10> */
[----:B------:R-:W-:-:S05]  /*6c370*/  @P0 FMUL R29, R29, 0.25 ;  /* 0x3e8000001d1d0820 */ /* 0x000fca0000400000 */
        /* <DEDUP_REMOVED lines=16> */
[----:B0-----:R-:W2:Y:S04]  /*6c480*/  LDL.LU R2, [R1+0xb40] ;  /* 0x000b400001027983 */ /* 0x001ea80000300800 */
[----:B------:R-:W3:Y:S04]  /*6c490*/  LDL.LU R3, [R1+0xb44] ;  /* 0x000b440001037983 */ /* 0x000ee80000300800 */
[----:B------:R-:W4:Y:S04]  /*6c4a0*/  LDL.LU R4, [R1+0xb50] ;  /* 0x000b500001047983 */ /* 0x000f280000300800 */
        /* <DEDUP_REMOVED lines=13> */
[----:B------:R-:W-:-:S04]  /*6c580*/  LOP3.LUT R0, R0, 0xfffffeff, RZ, 0xc0, !PT ;  /* 0xfffffeff00007812 */ /* 0x000fc800078ec0ff */
[----:B------:R-:W-:Y:S02]  /*6c590*/  @P1 LOP3.LUT R0, R0, 0x100, RZ, 0xfc, !PT ;  /* 0x0000010000001812 */ /* 0x000fe400078efcff */
[C---:B------:R-:W-:Y:S01]  /*6c5a0*/  FSETP.GEU.AND P1, PT, |R11|.reuse, 1.175494350822287508e-38, PT ;  /* 0x008000000b00780b */ /* 0x040fe20003f2e200 */
[----:B------:R-:W-:Y:S01]  /*6c5b0*/  @P0 FMUL R11, R11, 0.25 ;  /* 0x3e8000000b0b0820 */ /* 0x000fe20000400000 */
[----:B------:R-:W-:Y:S02]  /*6c5c0*/  FSETP.GT.AND P0, PT, |R12|, 8.50705917302346158658e+37, PT ;  /* 0x7e8000000c00780b */ /* 0x000fe40003f04200 */
[----:B------:R-:W-:-:S09]  /*6c5d0*/  LOP3.LUT R0, R0, 0xffffff7f, RZ, 0xc0, !PT ;  /* 0xffffff7f00007812 */ /* 0x000fd200078ec0ff */
[----:B------:R-:W-:Y:S02]  /*6c5e0*/  @P1 LOP3.LUT R0, R0, 0x80, RZ, 0xfc, !PT ;  /* 0x0000008000001812 */ /* 0x000fe400078efcff */
[C---:B------:R-:W-:Y:S01]  /*6c5f0*/  FSETP.GEU.AND P1, PT, |R12|.reuse, 1.175494350822287508e-38, PT ;  /* 0x008000000c00780b */ /* 0x040fe20003f2e200 */
[----:B------:R-:W-:Y:S02]  /*6c600*/  @P0 FMUL R12, R12, 0.25 ;  /* 0x3e8000000c0c0820 */ /* 0x000fe40000400000 */
[----:B--2---:R-:W-:Y:S02]  /*6c610*/  @P0 FMUL R2, R2, 0.25 ;  /* 0x3e80000002020820 */ /* 0x004fe40000400000 */
[----:B---3--:R-:W-:Y:S02]  /*6c620*/  @P0 FMUL R3, R3, 0.25 ;  /* 0x3e80000003030820 */ /* 0x008fe40000400000 */
[----:B----4-:R-:W-:Y:S02]  /*6c630*/  @P0 FMUL R4, R4, 0.25 ;  /* 0x3e80000004040820 */ /* 0x010fe40000400000 */
[----:B-----5:R-:W-:-:S02]  /*6c640*/  @P0 FMUL R5, R5, 0.25 ;  /* 0x3e80000005050820 */ /* 0x020fc40000400000 */
        /* <DEDUP_REMOVED lines=30> */
[----:B0-----:R-:W3:Y:S04]  /*6c830*/  LDL.LU R2, [R1+0x998] ;  /* 0x0009980001027983 */ /* 0x001ee80000300800 */
[----:B------:R-:W4:Y:S04]  /*6c840*/  LDL.LU R3, [R1+0x99c] ;  /* 0x00099c0001037983 */ /* 0x000f280000300800 */
        /* <DEDUP_REMOVED lines=68> */
[----:B------:R-:W-:-:S13]  /*6cc90*/  FSETP.GT.AND P0, PT, |R14|, 8.50705917302346158658e+37, PT ;  /* 0x7e8000000e00780b */ /* 0x000fda0003f04200 */
[----:B--2---:R-:W-:Y:S02]  /*6cca0*/  @P0 FMUL R2, R2, 0.25 ;  /* 0x3e80000002020820 */ /* 0x004fe40000400000 */
[----:B---3--:R-:W-:Y:S02]  /*6ccb0*/  @P0 FMUL R3, R3, 0.25 ;  /* 0x3e80000003030820 */ /* 0x008fe40000400000 */
[----:B----4-:R-:W-:Y:S02]  /*6ccc0*/  @P0 FMUL R4, R4, 0.25 ;  /* 0x3e80000004040820 */ /* 0x010fe40000400000 */
[----:B-----5:R-:W-:Y:S02]  /*6ccd0*/  @P0 FMUL R5, R5, 0.25 ;  /* 0x3e80000005050820 */ /* 0x020fe40000400000 */
        /* <DEDUP_REMOVED lines=149> */
[----:B-1----:R-:W5:Y:S04]  /*6d630*/  LDL.LU R16, [R1+0x9a8] ;  /* 0x0009a80001107983 */ /* 0x002f680000300800 */
[----:B------:R-:W5:Y:S04]  /*6d640*/  LDL.LU R24, [R1+0x9ac] ;  /* 0x0009ac0001187983 */ /* 0x000f680000300800 */
[----:B------:R-:W5:Y:S04]  /*6d650*/  LDL.LU R25, [R1+0x9b8] ;  /* 0x0009b80001197983 */ /* 0x000f680000300800 */
[----:B------:R-:W5:Y:S04]  /*6d660*/  LDL.LU R26, [R1+0x9bc] ;  /* 0x0009bc00011a7983 */ /* 0x000f680000300800 */
[----:B------:R-:W5:Y:S04]  /*6d670*/  LDL.LU R28, [R1+0x9c8] ;  /* 0x0009c800011c7983 */ /* 0x000f680000300800 */
[----:B------:R-:W5:Y:S01]  /*6d680*/  LDL.LU R29, [R1+0x9cc] ;  /* 0x0009cc00011d7983 */ /* 0x000f620000300800 */
[----:B------:R-:W-:-:S02]  /*6d690*/  FSETP.GT.AND P0, PT, |R17|, 8.50705917302346158658e+37, PT ;  /* 0x7e8000001100780b */ /* 0x000fc40003f04200 */
[----:B------:R-:W-:-:S04]  /*6d6a0*/  LOP3.LUT R0, R0, 0xfffffffd, RZ, 0xc0, !PT ;  /* 0xfffffffd00007812 */ /* 0x000fc800078ec0ff */
[----:B------:R-:W-:Y:S02]  /*6d6b0*/  @P1 LOP3.LUT R0, R0, 0x2, RZ, 0xfc, !PT ;  /* 0x0000000200001812 */ /* 0x000fe400078efcff */
[----:B------:R-:W-:-:S05]  /*6d6c0*/  FSETP.GEU.AND P1, PT, |R17|, 1.175494350822287508e-38, PT ;  /* 0x008000001100780b */ /* 0x000fca0003f2e200 */
        /* <DEDUP_REMOVED lines=52> */
[C---:B------:R-:W-:Y:S02]  /*6da10*/  FSETP.GT.AND P1, PT, |R18|.reuse, 8.50705917302346158658e+37, PT ;  /* 0x7e8000001200780b */ /* 0x040fe40003f24200 */
        /* <DEDUP_REMOVED lines=189> */
[----:B------:R1:W-:Y:S04]  /*6e5f0*/  STL [R1+0x2144], R21 ;  /* 0x0021441501007387 */ /* 0x0003e80000100800 */
[----:B------:R2:W-:Y:S04]  /*6e600*/  STL [R1+0x10], R2 ;  /* 0x0000100201007387 */ /* 0x0005e80000100800 */
[----:B0-----:R-:W3:Y:S04]  /*6e610*/  LDL.LU R4, [R1+0x480] ;  /* 0x0004800001047983 */ /* 0x001ee80000300800 */
        /* <DEDUP_REMOVED lines=14> */
[----:B--2---:R-:W2:Y:S01]  /*6e700*/  LDL.LU R2, [R1+0xab4] ;  /* 0x000ab40001027983 */ /* 0x004ea20000300800 */
[----:B------:R-:W-:-:S02]  /*6e710*/  FSETP.GT.AND P5, PT, |R22|, 8.50705917302346158658e+37, PT ;  /* 0x7e8000001600780b */ /* 0x000fc40003fa4200 */
[----:B------:R-:W-:-:S11]  /*6e720*/  FSETP.GEU.AND P4, PT, |R22|, 1.175494350822287508e-38, PT ;  /* 0x008000001600780b */ /* 0x000fd60003f8e200 */
[----:B------:R-:W-:Y:S02]  /*6e730*/  @P5 FMUL R22, R22, 0.25 ;  /* 0x3e80000016165820 */ /* 0x000fe40000400000 */
        /* <DEDUP_REMOVED lines=15> */
[----:B--2---:R-:W-:-:S05]  /*6e830*/  @P5 FMUL R2, R2, 0.25 ;  /* 0x3e80000002025820 */ /* 0x004fca0000400000 */
        /* <DEDUP_REMOVED lines=14> */
[----:B------:R2:W-:Y:S04]  /*6e920*/  STL [R1+0x18], R6 ;  /* 0x0000180601007387 */ /* 0x0005e80000100800 */
[----:B------:R3:W-:Y:S04]  /*6e930*/  STL [R1+0xc], R5 ;  /* 0x00000c0501007387 */ /* 0x0007e80000100800 */
[----:B------:R-:W-:Y:S04]  /*6e940*/  STL [R1+0x211c], R22 ;  /* 0x00211c1601007387 */ /* 0x000fe80000100800 */
[----:B------:R4:W-:Y:S04]  /*6e950*/  STL [R1+0x8], R4 ;  /* 0x0000080401007387 */ /* 0x0009e80000100800 */
[----:B0-----:R-:W5:Y:S04]  /*6e960*/  LDL.LU R8, [R1+0xac8] ;  /* 0x000ac80001087983 */ /* 0x001f680000300800 */
[----:B-1----:R-:W5:Y:S04]  /*6e970*/  LDL.LU R7, [R1+0xacc] ;  /* 0x000acc0001077983 */ /* 0x002f680000300800 */
[----:B--2---:R-:W2:Y:S04]  /*6e980*/  LDL.LU R6, [R1+0xad8] ;  /* 0x000ad80001067983 */ /* 0x004ea80000300800 */
[----:B---3--:R-:W3:Y:S04]  /*6e990*/  LDL.LU R5, [R1+0xadc] ;  /* 0x000adc0001057983 */ /* 0x008ee80000300800 */
[----:B----4-:R-:W4:Y:S04]  /*6e9a0*/  LDL.LU R4, [R1+0xae8] ;  /* 0x000ae80001047983 */ /* 0x010f280000300800 */
        /* <DEDUP_REMOVED lines=11> */
[----:B------:R-:W-:-:S02]  /*6ea60*/  FSETP.GT.AND P6, PT, |R23|, 8.50705917302346158658e+37, PT ;  /* 0x7e8000001700780b */ /* 0x000fc40003fc4200 */
[----:B------:R-:W-:-:S11]  /*6ea70*/  FSETP.GEU.AND P5, PT, |R23|, 1.175494350822287508e-38, PT ;  /* 0x008000001700780b */ /* 0x000fd60003fae200 */
[----:B------:R-:W-:Y:S02]  /*6ea80*/  @P6 FMUL R23, R23, 0.25 ;  /* 0x3e80000017176820 */ /* 0x000fe40000400000 */
[----:B-----5:R-:W-:Y:S02]  /*6ea90*/  @P6 FMUL R8, R8, 0.25 ;  /* 0x3e80000008086820 */ /* 0x020fe40000400000 */
[----:B------:R-:W-:Y:S02]  /*6eaa0*/  @P6 FMUL R7, R7, 0.25 ;  /* 0x3e80000007076820 */ /* 0x000fe40000400000 */
[----:B--2---:R-:W-:Y:S02]  /*6eab0*/  @P6 FMUL R6, R6, 0.25 ;  /* 0x3e80000006066820 */ /* 0x004fe40000400000 */
[----:B---3--:R-:W-:Y:S02]  /*6eac0*/  @P6 FMUL R5, R5, 0.25 ;  /* 0x3e80000005056820 */ /* 0x008fe40000400000 */
[----:B----4-:R-:W-:-:S02]  /*6ead0*/  @P6 FMUL R4, R4, 0.25 ;  /* 0x3e80000004046820 */ /* 0x010fc40000400000 */
        /* <DEDUP_REMOVED lines=13> */
[----:B------:R0:W-:Y:S04]  /*6ebb0*/  STL [R1+0x174], R24 ;  /* 0x0001741801007387 */ /* 0x0001e80000100800 */
[----:B0-----:R-:W3:Y:S04]  /*6ebc0*/  LDL.LU R24, [R1+0x2184] ;  /* 0x0021840001187983 */ /* 0x001ee80000300800 */
        /* <DEDUP_REMOVED lines=9> */
[----:B------:R0:W-:Y:S04]  /*6ec60*/  STL [R1], R16 ;  /* 0x0000001001007387 */ /* 0x0001e80000100800 */
[----:B------:R1:W-:Y:S04]  /*6ec70*/  STL [R1+0x2124], R5 ;  /* 0x0021240501007387 */ /* 0x0003e80000100800 */
[----:B------:R-:W-:Y:S04]  /*6ec80*/  STL [R1+0x2128], R6 ;  /* 0x0021280601007387 */ /* 0x000fe80000100800 */
[----:B------:R4:W-:Y:S01]  /*6ec90*/  STL [R1+0x212c], R7 ;  /* 0x00212c0701007387 */ /* 0x0009e20000100800 */
[----:B0-----:R-:W-:-:S03]  /*6eca0*/  MOV R16, R27 ;  /* 0x0000001b00107202 */ /* 0x001fc60000000f00 */
[----:B------:R-:W-:Y:S04]  /*6ecb0*/  STL [R1+0x2130], R8 ;  /* 0x0021300801007387 */ /* 0x000fe80000100800 */
[----:B------:R-:W-:Y:S04]  /*6ecc0*/  STL [R1+0x2134], R23 ;  /* 0x0021341701007387 */ /* 0x000fe80000100800 */
[----:B------:R-:W5:Y:S04]  /*6ecd0*/  LDL.LU R25, [R1+0xac0] ;  /* 0x000ac00001197983 */ /* 0x000f680000300800 */
[----:B------:R-:W2:Y:S04]  /*6ece0*/  LDL.LU R26, [R1+0xac4] ;  /* 0x000ac400011a7983 */ /* 0x000ea80000300800 */
[----:B------:R-:W2:Y:S04]  /*6ecf0*/  LDL.LU R27, [R1+0xad0] ;  /* 0x000ad000011b7983 */ /* 0x000ea80000300800 */
[----:B------:R-:W2:Y:S04]  /*6ed00*/  LDL.LU R29, [R1+0xad4] ;  /* 0x000ad400011d7983 */ /* 0x000ea80000300800 */
[----:B------:R-:W2:Y:S04]  /*6ed10*/  LDL.LU R4, [R1+0xae0] ;  /* 0x000ae00001047983 */ /* 0x000ea80000300800 */
[----:B-1----:R-:W2:Y:S04]  /*6ed20*/  LDL.LU R5, [R1+0xae4] ;  /* 0x000ae40001057983 */ /* 0x002ea80000300800 */
[----:B----4-:R-:W4:Y:S04]  /*6ed30*/  LDL.LU R7, [R1+0xaf0] ;  /* 0x000af00001077983 */ /* 0x010f280000300800 */
[----:B------:R-:W2:Y:S04]  /*6ed40*/  LDL.LU R6, [R1+0xaf4] ;  /* 0x000af40001067983 */ /* 0x000ea80000300800 */
[----:B----4-:R0:W-:Y:S04]  /*6ed50*/  STL [R1+0x188], R7 ;  /* 0x0001880701007387 */ /* 0x0101e80000100800 */
[----:B0-----:R-:W4:Y:S04]  /*6ed60*/  LDL.LU R7, [R1+0xb00] ;  /* 0x000b000001077983 */ /* 0x001f280000300800 */
[----:B------:R-:W2:Y:S04]  /*6ed70*/  LDL.LU R28, [R1+0xb04] ;  /* 0x000b0400011c7983 */ /* 0x000ea80000300800 */
[----:B------:R-:W4:Y:S04]  /*6ed80*/  LDL.LU R8, [R1+0xb10] ;  /* 0x000b100001087983 */ /* 0x000f280000300800 */
[----:B------:R-:W4:Y:S04]  /*6ed90*/  LDL.LU R18, [R1+0xb14] ;  /* 0x000b140001127983 */ /* 0x000f280000300800 */
[----:B------:R-:W5:Y:S04]  /*6eda0*/  LDL.LU R20, [R1+0xb20] ;  /* 0x000b200001147983 */ /* 0x000f680000300800 */
[----:B------:R-:W5:Y:S04]  /*6edb0*/  LDL.LU R21, [R1+0xb24] ;  /* 0x000b240001157983 */ /* 0x000f680000300800 */
[----:B------:R-:W5:Y:S04]  /*6edc0*/  LDL.LU R22, [R1+0xb30] ;  /* 0x000b300001167983 */ /* 0x000f680000300800 */
[----:B------:R-:W5:Y:S01]  /*6edd0*/  LDL.LU R23, [R1+0xb34] ;  /* 0x000b340001177983 */ /* 0x000f620000300800 */
[----:B---3--:R-:W-:-:S13]  /*6ede0*/  FSETP.GT.AND P6, PT, |R24|, 8.50705917302346158658e+37, PT ;  /* 0x7e8000001800780b */ /* 0x008fda0003fc4200 */
[----:B--2---:R-:W-:Y:S02]  /*6edf0*/  @P6 FMUL R28, R28, 0.25 ;  /* 0x3e8000001c1c6820 */ /* 0x004fe40000400000 */
[----:B----4-:R-:W-:Y:S02]  /*6ee00*/  @P6 FMUL R18, R18, 0.25 ;  /* 0x3e80000012126820 */ /* 0x010fe40000400000 */
[----:B-----5:R-:W-:Y:S02]  /*6ee10*/  @P6 FMUL R20, R20, 0.25 ;  /* 0x3e80000014146820 */ /* 0x020fe40000400000 */
[----:B------:R-:W-:Y:S02]  /*6ee20*/  @P6 FMUL R21, R21, 0.25 ;  /* 0x3e80000015156820 */ /* 0x000fe40000400000 */
[----:B------:R-:W-:Y:S02]  /*6ee30*/  @P6 FMUL R22, R22, 0.25 ;  /* 0x3e80000016166820 */ /* 0x000fe40000400000 */
[----:B------:R-:W-:-:S05]  /*6ee40*/  @P6 FMUL R23, R23, 0.25 ;  /* 0x3e80000017176820 */ /* 0x000fca0000400000 */
[----:B------:R-:W-:Y:S04]  /*6ee50*/  STL [R1+0x1a8], R23 ;  /* 0x0001a81701007387 */ /* 0x000fe80000100800 */
[----:B------:R-:W-:Y:S04]  /*6ee60*/  STL [R1+0x1a4], R22 ;  /* 0x0001a41601007387 */ /* 0x000fe80000100800 */
[----:B------:R-:W-:Y:S04]  /*6ee70*/  STL [R1+0x1a0], R21 ;  /* 0x0001a01501007387 */ /* 0x000fe80000100800 */
[----:B------:R-:W-:Y:S04]  /*6ee80*/  STL [R1+0x19c], R20 ;  /* 0x00019c1401007387 */ /* 0x000fe80000100800 */
[----:B------:R0:W-:Y:S04]  /*6ee90*/  STL [R1+0x20b4], R28 ;  /* 0x0020b41c01007387 */ /* 0x0001e80000100800 */
[----:B------:R1:W-:Y:S04]  /*6eea0*/  STL [R1+0x198], R18 ;  /* 0x0001981201007387 */ /* 0x0003e80000100800 */
[----:B0-----:R-:W2:Y:S01]  /*6eeb0*/  LDL.LU R28, [R1+0x188] ;  /* 0x00018800011c7983 */ /* 0x001ea20000300800 */
[----:B------:R-:W-:-:S02]  /*6eec0*/  @P6 FMUL R8, R8, 0.25 ;  /* 0x3e80000008086820 */ /* 0x000fc40000400000 */
[----:B------:R-:W-:Y:S02]  /*6eed0*/  @P6 FMUL R7, R7, 0.25 ;  /* 0x3e80000007076820 */ /* 0x000fe40000400000 */
[----:B------:R-:W-:Y:S01]  /*6eee0*/  @P6 FMUL R6, R6, 0.25 ;  /* 0x3e80000006066820 */ /* 0x000fe20000400000 */
[----:B------:R-:W-:Y:S01]  /*6eef0*/  STL [R1+0x194], R8 ;  /* 0x0001940801007387 */ /* 0x000fe20000100800 */
[----:B------:R-:W-:Y:S02]  /*6ef00*/  @P6 FMUL R5, R5, 0.25 ;  /* 0x3e80000005056820 */ /* 0x000fe40000400000 */
[----:B------:R-:W-:Y:S01]  /*6ef10*/  @P6 FMUL R4, R4, 0.25 ;  /* 0x3e80000004046820 */ /* 0x000fe20000400000 */
[----:B-1----:R-:W-:Y:S01]  /*6ef20*/  MOV R18, R16 ;  /* 0x0000001000127202 */ /* 0x002fe20000000f00 */
[----:B------:R-:W-:Y:S01]  /*6ef30*/  IMAD.MOV.U32 R20, RZ, RZ, R9 ;  /* 0x000000ffff147224 */ /* 0x000fe200078e0009 */
[----:B------:R-:W-:Y:S02]  /*6ef40*/  MOV R21, R13 ;  /* 0x0000000d00157202 */ /* 0x000fe40000000f00 */
[----:B------:R-:W-:Y:S01]  /*6ef50*/  MOV R22, R3 ;  /* 0x0000000300167202 */ /* 0x000fe20000000f00 */
[----:B--2---:R-:W-:-:S05]  /*6ef60*/  @P6 FMUL R28, R28, 0.25 ;  /* 0x3e8000001c1c6820 */ /* 0x004fca0000400000 */
[----:B------:R-:W-:Y:S04]  /*6ef70*/  STL [R1+0x20b8], R28 ;  /* 0x0020b81c01007387 */ /* 0x000fe80000100800 */
[----:B------:R-:W-:Y:S04]  /*6ef80*/  STL [R1+0x18c], R7 ;  /* 0x00018c0701007387 */ /* 0x000fe80000100800 */
[----:B------:R-:W-:Y:S04]  /*6ef90*/  STL [R1+0x184], R6 ;  /* 0x0001840601007387 */ /* 0x000fe80000100800 */
[----:B------:R0:W-:Y:S04]  /*6efa0*/  STL [R1+0x180], R5 ;  /* 0x0001800501007387 */ /* 0x0001e80000100800 */
[----:B------:R1:W-:Y:S04]  /*6efb0*/  STL [R1+0x17c], R4 ;  /* 0x00017c0401007387 */ /* 0x0003e80000100800 */
[----:B------:R-:W2:Y:S04]  /*6efc0*/  LDL R23, [R1+0x490] ;  /* 0x0004900001177983 */ /* 0x000ea80000100800 */
[----:B0-----:R-:W3:Y:S01]  /*6efd0*/  LDL R5, [R1+0x494] ;  /* 0x0004940001057983 */ /* 0x001ee20000100800 */
[----:B-1----:R-:W-:-:S03]  /*6efe0*/  MOV R4, R2 ;  /* 0x0000000200047202 */ /* 0x002fc60000000f00 */
[----:B------:R-:W4:Y:S04]  /*6eff0*/  LDL R3, [R1+0x498] ;  /* 0x0004980001037983 */ /* 0x000f280000100800 */
[----:B------:R-:W5:Y:S04]  /*6f000*/  LDL R2, [R1+0x49c] ;  /* 0x00049c0001027983 */ /* 0x000f680000100800 */
[----:B------:R-:W2:Y:S04]  /*6f010*/  LDL R7, [R1+0x4a0] ;  /* 0x0004a00001077983 */ /* 0x000ea80000100800 */
[----:B------:R-:W2:Y:S04]  /*6f020*/  LDL R9, [R1+0x4a4] ;  /* 0x0004a40001097983 */ /* 0x000ea80000100800 */
[----:B------:R-:W2:Y:S04]  /*6f030*/  LDL R6, [R1+0x4a8] ;  /* 0x0004a80001067983 */ /* 0x000ea80000100800 */
[----:B------:R-:W2:Y:S04]  /*6f040*/  LDL R16, [R1+0x4b8] ;  /* 0x0004b80001107983 */ /* 0x000ea80000100800 */
[----:B------:R-:W2:Y:S04]  /*6f050*/  LDL R13, [R1+0x4bc] ;  /* 0x0004bc00010d7983 */ /* 0x000ea80000100800 */
[----:B------:R-:W2:Y:S04]  /*6f060*/  LDL R8, [R1+0x4cc] ;  /* 0x0004cc0001087983 */ /* 0x000ea80000100800 */
[----:B------:R-:W2:Y:S01]  /*6f070*/  LDL.LU R28, [R1] ;  /* 0x00000000011c7983 */ /* 0x000ea20000300800 */
[----:B------:R-:W-:-:S03]  /*6f080*/  @P6 FMUL R29, R29, 0.25 ;  /* 0x3e8000001d1d6820 */ /* 0x000fc60000400000 */
[----:B--2---:R0:W-:Y:S04]  /*6f090*/  STL [R1+0x2138], R28 ;  /* 0x0021381c01007387 */ /* 0x0041e80000100800 */
[----:B0-----:R-:W2:Y:S04]  /*6f0a0*/  LDL R28, [R1+0x4c8] ;  /* 0x0004c800011c7983 */ /* 0x001ea80000100800 */
[----:B------:R0:W-:Y:S04]  /*6f0b0*/  STL [R1+0x20bc], R29 ;  /* 0x0020bc1d01007387 */ /* 0x0001e80000100800 */
[----:B0-----:R-:W2:Y:S01]  /*6f0c0*/  LDL.LU R29, [R1+0x4] ;  /* 0x00000400011d7983 */ /* 0x001ea20000300800 */
        /* <DEDUP_REMOVED lines=10> */
[----:B------:R-:W-:Y:S01]  /*6f170*/  @P6 FMUL R25, R25, 0.25 ;  /* 0x3e80000019196820 */ /* 0x000fe20000400000 */
[----:B------:R-:W-:-:S04]  /*6f180*/  LOP3.LUT R0, R0, 0xefffffff, RZ, 0xc0, !PT ;  /* 0xefffffff00007812 */ /* 0x000fc800078ec0ff */
[----:B------:R-:W-:Y:S02]  /*6f190*/  @P0 LOP3.LUT R0, R0, 0x10000000, RZ, 0xfc, !PT ;  /* 0x1000000000000812 */ /* 0x000fe400078efcff */
[----:B------:R-:W-:Y:S02]  /*6f1a0*/  FSETP.GEU.AND P6, PT, |R24|, 1.175494350822287508e-38, PT ;  /* 0x008000001800780b */ /* 0x000fe40003fce200 */
[C---:B------:R-:W-:Y:S02]  /*6f1b0*/  LOP3.LUT P0, RZ, R0.reuse, 0x100, RZ, 0xc0, !PT ;  /* 0x0000010000ff7812 */ /* 0x040fe4000780c0ff */
[----:B------:R-:W-:-:S04]  /*6f1c0*/  LOP3.LUT R0, R0, 0xdfffffff, RZ, 0xc0, !PT ;  /* 0xdfffffff00007812 */ /* 0x000fc800078ec0ff */
[----:B------:R-:W-:Y:S01]  /*6f1d0*/  @P1 LOP3.LUT R0, R0, 0x20000000, RZ, 0xfc, !PT ;  /* 0x2000000000001812 */ /* 0x000fe200078efcff */
[----:B--2---:R0:W-:Y:S04]  /*6f1e0*/  STL [R1+0x214c], R26 ;  /* 0x00214c1a01007387 */ /* 0x0041e80000100800 */
[----:B0-----:R-:W2:Y:S04]  /*6f1f0*/  LDL R26, [R1+0x4b4] ;  /* 0x0004b400011a7983 */ /* 0x001ea80000100800 */
[----:B------:R0:W-:Y:S04]  /*6f200*/  STL [R1+0x20c8], R25 ;  /* 0x0020c81901007387 */ /* 0x0001e80000100800 */
[----:B0-----:R-:W2:Y:S01]  /*6f210*/  LDL.LU R25, [R1+0x160] ;  /* 0x0001600001197983 */ /* 0x001ea20000300800 */
[----:B------:R-:W-:-:S02]  /*6f220*/  LOP3.LUT P1, RZ, R0, 0x200, RZ, 0xc0, !PT ;  /* 0x0000020000ff7812 */ /* 0x000fc4000782c0ff */
[----:B------:R-:W-:-:S04]  /*6f230*/  LOP3.LUT R0, R0, 0xfdffffff, RZ, 0xc0, !PT ;  /* 0xfdffffff00007812 */ /* 0x000fc800078ec0ff */
[----:B------:R-:W-:Y:S02]  /*6f240*/  @P6 LOP3.LUT R0, R0, 0x2000000, RZ, 0xfc, !PT ;  /* 0x0200000000006812 */ /* 0x000fe400078efcff */
[----:B------:R-:W-:-:S13]  /*6f250*/  FSETP.GT.AND P6, PT, |R24|, 8.50705917302346158658e+37, PT ;  /* 0x7e8000001800780b */ /* 0x000fda0003fc4200 */
[----:B------:R-:W-:Y:S01]  /*6f260*/  @P6 FMUL R24, R24, 0.25 ;  /* 0x3e80000018186820 */ /* 0x000fe20000400000 */
[----:B--2---:R0:W-:Y:S04]  /*6f270*/  STL [R1+0x2150], R25 ;  /* 0x0021501901007387 */ /* 0x0041e80000100800 */
[----:B0-----:R-:W2:Y:S04]  /*6f280*/  LDL R25, [R1+0x4b0] ;  /* 0x0004b00001197983 */ /* 0x001ea80000100800 */
[----:B------:R0:W-:Y:S04]  /*6f290*/  STL [R1+0x20d8], R24 ;  /* 0x0020d81801007387 */ /* 0x0001e80000100800 */
[----:B0-----:R-:W2:Y:S01]  /*6f2a0*/  LDL.LU R24, [R1+0x20] ;  /* 0x0000200001187983 */ /* 0x001ea20000300800 */
[----:B------:R-:W-:-:S02]  /*6f2b0*/  @!P1 FMUL R23, R23, 16777216 ;  /* 0x4b80000017179820 */ /* 0x000fc40000400000 */
[----:B---3--:R-:W-:Y:S02]  /*6f2c0*/  @!P1 FMUL R5, R5, 16777216 ;  /* 0x4b80000005059820 */ /* 0x008fe40000400000 */
[----:B----4-:R-:W-:Y:S02]  /*6f2d0*/  @!P1 FMUL R3, R3, 16777216 ;  /* 0x4b80000003039820 */ /* 0x010fe40000400000 */
[----:B-----5:R-:W-:Y:S02]  /*6f2e0*/  @!P1 FMUL R2, R2, 16777216 ;  /* 0x4b80000002029820 */ /* 0x020fe40000400000 */
[----:B------:R-:W-:Y:S01]  /*6f2f0*/  @!P1 FMUL R7, R7, 16777216 ;  /* 0x4b80000007079820 */ /* 0x000fe20000400000 */
[----:B--2---:R0:W-:Y:S04]  /*6f300*/  STL [R1+0x2168], R24 ;  /* 0x0021681801007387 */ /* 0x0041e80000100800 */
[----:B0-----:R-:W2:Y:S04]  /*6f310*/  LDL R24, [R1+0x4ac] ;  /* 0x0004ac0001187983 */ /* 0x001ea80000100800 */
[----:B------:R0:W-:Y:S01]  /*6f320*/  @!P1 STL [R1+0x490], R23 ;  /* 0x0004901701009387 */ /* 0x0001e20000100800 */
[----:B------:R-:W-:-:S03]  /*6f330*/  @!P1 FMUL R9, R9, 16777216 ;  /* 0x4b80000009099820 */ /* 0x000fc60000400000 */
[----:B0-----:R-:W3:Y:S04]  /*6f340*/  LDL R23, [R1+0x360] ;  /* 0x0003600001177983 */ /* 0x001ee80000100800 */
[----:B------:R0:W-:Y:S01]  /*6f350*/  @!P1 STL [R1+0x494], R5 ;  /* 0x0004940501009387 */ /* 0x0001e20000100800 */
[----:B------:R-:W-:-:S03]  /*6f360*/  @!P1 FMUL R6, R6, 16777216 ;  /* 0x4b80000006069820 */ /* 0x000fc60000400000 */
[----:B0-----:R-:W4:Y:S04]  /*6f370*/  LDL R5, [R1+0x364] ;  /* 0x0003640001057983 */ /* 0x001f280000100800 */
[----:B------:R0:W-:Y:S04]  /*6f380*/  @!P1 STL [R1+0x498], R3 ;  /* 0x0004980301009387 */ /* 0x0001e80000100800 */
[----:B0-----:R-:W5:Y:S04]  /*6f390*/  LDL.LU R3, [R1+0x2180] ;  /* 0x0021800001037983 */ /* 0x001f680000300800 */
[----:B------:R0:W-:Y:S01]  /*6f3a0*/  @!P1 STL [R1+0x49c], R2 ;  /* 0x00049c0201009387 */ /* 0x0001e20000100800 */
[----:B------:R-:W-:-:S03]  /*6f3b0*/  @!P1 FMUL R25, R25, 16777216 ;  /* 0x4b80000019199820 */ /* 0x000fc60000400000 */
[----:B0-----:R-:W3:Y:S04]  /*6f3c0*/  LDL.LU R2, [R1+0x217c] ;  /* 0x00217c0001027983 */ /* 0x001ee80000300800 */
[----:B------:R0:W-:Y:S01]  /*6f3d0*/  @!P1 STL [R1+0x4a0], R7 ;  /* 0x0004a00701009387 */ /* 0x0001e20000100800 */
[----:B------:R-:W-:-:S03]  /*6f3e0*/  @!P1 FMUL R26, R26, 16777216 ;  /* 0x4b8000001a1a9820 */ /* 0x000fc60000400000 */
[----:B0-----:R-:W5:Y:S04]  /*6f3f0*/  LDL R7, [R1+0x368] ;  /* 0x0003680001077983 */ /* 0x001f680000100800 */
[----:B------:R0:W-:Y:S01]  /*6f400*/  @!P1 STL [R1+0x4a4], R9 ;  /* 0x0004a40901009387 */ /* 0x0001e20000100800 */
[----:B------:R-:W-:-:S03]  /*6f410*/  @!P1 FMUL R16, R16, 16777216 ;  /* 0x4b80000010109820 */ /* 0x000fc60000400000 */
[----:B0-----:R-:W5:Y:S04]  /*6f420*/  LDL.LU R9, [R1+0x2178] ;  /* 0x0021780001097983 */ /* 0x001f680000300800 */
[----:B------:R0:W-:Y:S01]  /*6f430*/  @!P1 STL [R1+0x4a8], R6 ;  /* 0x0004a80601009387 */ /* 0x0001e20000100800 */
[----:B------:R-:W-:-:S03]  /*6f440*/  @!P1 FMUL R13, R13, 16777216 ;  /* 0x4b8000000d0d9820 */ /* 0x000fc60000400000 */
[----:B0-----:R-:W5:Y:S01]  /*6f450*/  LDL R6, [R1+0x36c] ;  /* 0x00036c0001067983 */ /* 0x001f620000100800 */
[----:B--2---:R-:W-:-:S05]  /*6f460*/  @!P1 FMUL R24, R24, 16777216 ;  /* 0x4b80000018189820 */ /* 0x004fca0000400000 */
[----:B------:R-:W-:Y:S04]  /*6f470*/  @!P1 STL [R1+0x4ac], R24 ;  /* 0x0004ac1801009387 */ /* 0x000fe80000100800 */
[----:B------:R-:W-:Y:S04]  /*6f480*/  @!P1 STL [R1+0x4b0], R25 ;  /* 0x0004b01901009387 */ /* 0x000fe80000100800 */
[----:B------:R0:W-:Y:S04]  /*6f490*/  @!P1 STL [R1+0x4b4], R26 ;  /* 0x0004b41a01009387 */ /* 0x0001e80000100800 */
[----:B0-----:R-:W2:Y:S04]  /*6f4a0*/  LDL R26, [R1+0x378] ;  /* 0x00037800011a7983 */ /* 0x001ea80000100800 */
[----:B------:R0:W-:Y:S04]  /*6f4b0*/  @!P1 STL [R1+0x4b8], R16 ;  /* 0x0004b81001009387 */ /* 0x0001e80000100800 */
[----:B0-----:R-:W2:Y:S04]  /*6f4c0*/  LDL R16, [R1+0x37c] ;  /* 0x00037c0001107983 */ /* 0x001ea80000100800 */
[----:B------:R0:W-:Y:S04]  /*6f4d0*/  @!P1 STL [R1+0x4bc], R13 ;  /* 0x0004bc0d01009387 */ /* 0x0001e80000100800 */
[----:B0-----:R-:W2:Y:S01]  /*6f4e0*/  LDL R13, [R1+0x380] ;  /* 0x00038000010d7983 */ /* 0x001ea20000100800 */
[----:B------:R-:W-:-:S02]  /*6f4f0*/  @!P1 FMUL R27, R27, 16777216 ;  /* 0x4b8000001b1b9820 */ /* 0x000fc40000400000 */
[----:B------:R-:W-:Y:S02]  /*6f500*/  @!P1 FMUL R29, R29, 16777216 ;  /* 0x4b8000001d1d9820 */ /* 0x000fe40000400000 */
[----:B------:R-:W-:Y:S01]  /*6f510*/  @!P1 FMUL R8, R8, 16777216 ;  /* 0x4b80000008089820 */ /* 0x000fe20000400000 */
[----:B------:R0:W-:Y:S01]  /*6f520*/  @!P1 STL [R1+0x4c0], R27 ;  /* 0x0004c01b01009387 */ /* 0x0001e20000100800 */
[----:B------:R-:W-:Y:S02]  /*6f530*/  @!P1 FMUL R28, R28, 16777216 ;  /* 0x4b8000001c1c9820 */ /* 0x000fe40000400000 */
[----:B---3--:R-:W-:Y:S02]  /*6f540*/  @!P0 FMUL R23, R23, 16777216 ;  /* 0x4b80000017178820 */ /* 0x008fe40000400000 */
[----:B----4-:R-:W-:Y:S01]  /*6f550*/  @!P0 FMUL R5, R5, 16777216 ;  /* 0x4b80000005058820 */ /* 0x010fe20000400000 */
[----:B0-----:R-:W3:Y:S04]  /*6f560*/  LDL R27, [R1+0x384] ;  /* 0x00038400011b7983 */ /* 0x001ee80000100800 */
[----:B------:R-:W-:Y:S04]  /*6f570*/  @!P1 STL [R1+0x4c4], R29 ;  /* 0x0004c41d01009387 */ /* 0x000fe80000100800 */
[----:B------:R0:W-:Y:S04]  /*6f580*/  @!P1 STL [R1+0x4cc], R8 ;  /* 0x0004cc0801009387 */ /* 0x0001e80000100800 */
[----:B------:R1:W-:Y:S01]  /*6f590*/  @!P1 STL [R1+0x4c8], R28 ;  /* 0x0004c81c01009387 */ /* 0x0003e20000100800 */
[----:B-----5:R-:W-:-:S03]  /*6f5a0*/  @!P1 FMUL R9, R9, 16777216 ;  /* 0x4b80000009099820 */ /* 0x020fc60000400000 */
[----:B0-----:R-:W4:Y:S01]  /*6f5b0*/  LDL R8, [R1+0x388] ;  /* 0x0003880001087983 */ /* 0x001f220000100800 */
[----:B------:R-:W-:-:S03]  /*6f5c0*/  @!P0 FMUL R7, R7, 16777216 ;  /* 0x4b80000007078820 */ /* 0x000fc60000400000 */
[----:B------:R-:W-:Y:S04]  /*6f5d0*/  STL [R1+0x216c], R9 ;  /* 0x00216c0901007387 */ /* 0x000fe80000100800 */
[----:B------:R-:W5:Y:S04]  /*6f5e0*/  LDL R29, [R1+0x38c] ;  /* 0x00038c00011d7983 */ /* 0x000f680000100800 */
[----:B-1----:R-:W5:Y:S01]  /*6f5f0*/  LDL R28, [R1+0x390] ;  /* 0x00039000011c7983 */ /* 0x002f620000100800 */
[----:B------:R-:W-:-:S03]  /*6f600*/  @!P0 FMUL R6, R6, 16777216 ;  /* 0x4b80000006068820 */ /* 0x000fc60000400000 */
[----:B------:R-:W-:Y:S01]  /*6f610*/  @!P0 STL [R1+0x360], R23 ;  /* 0x0003601701008387 */ /* 0x000fe20000100800 */
[----:B------:R-:W-:-:S03]  /*6f620*/  @!P0 FMUL R2, R2, 16777216 ;  /* 0x4b80000002028820 */ /* 0x000fc60000400000 */
[----:B------:R0:W-:Y:S01]  /*6f630*/  @!P0 STL [R1+0x364], R5 ;  /* 0x0003640501008387 */ /* 0x0001e20000100800 */
[----:B------:R-:W-:-:S03]  /*6f640*/  @!P0 FMUL R3, R3, 16777216 ;  /* 0x4b80000003038820 */ /* 0x000fc60000400000 */
[----:B0-----:R-:W5:Y:S04]  /*6f650*/  LDL R5, [R1+0x394] ;  /* 0x0003940001057983 */ /* 0x001f680000100800 */
[----:B------:R0:W-:Y:S04]  /*6f660*/  @!P0 STL [R1+0x368], R7 ;  /* 0x0003680701008387 */ /* 0x0001e80000100800 */
[----:B------:R-:W5:Y:S04]  /*6f670*/  LDL R23, [R1+0x398] ;  /* 0x0003980001177983 */ /* 0x000f680000100800 */
[----:B0-----:R-:W5:Y:S04]  /*6f680*/  LDL R7, [R1+0x39c] ;  /* 0x00039c0001077983 */ /* 0x001f680000100800 */
[----:B------:R0:W-:Y:S04]  /*6f690*/  @!P0 STL [R1+0x36c], R6 ;  /* 0x00036c0601008387 */ /* 0x0001e80000100800 */
[----:B0-----:R-:W5:Y:S04]  /*6f6a0*/  LDL R6, [R1+0x320] ;  /* 0x0003200001067983 */ /* 0x001f680000100800 */
[----:B------:R0:W-:Y:S04]  /*6f6b0*/  STL [R1+0x2104], R2 ;  /* 0x0021040201007387 */ /* 0x0001e80000100800 */
[----:B------:R-:W-:Y:S01]  /*6f6c0*/  STL [R1+0x2108], R3 ;  /* 0x0021080301007387 */ /* 0x000fe20000100800 */
[----:B--2---:R-:W-:-:S02]  /*6f6d0*/  @!P0 FMUL R26, R26, 16777216 ;  /* 0x4b8000001a1a8820 */ /* 0x004fc40000400000 */
[----:B------:R-:W-:-:S05]  /*6f6e0*/  @!P0 FMUL R16, R16, 16777216 ;  /* 0x4b80000010108820 */ /* 0x000fca0000400000 */
[----:B------:R1:W-:Y:S04]  /*6f6f0*/  @!P0 STL [R1+0x37c], R16 ;  /* 0x00037c1001008387 */ /* 0x0003e80000100800 */
[----:B------:R-:W-:Y:S04]  /*6f700*/  @!P0 STL [R1+0x378], R26 ;  /* 0x0003781a01008387 */ /* 0x000fe80000100800 */
[----:B0-----:R-:W2:Y:S01]  /*6f710*/  LDL R2, [R1+0x324] ;  /* 0x0003240001027983 */ /* 0x001ea20000100800 */
[----:B------:R-:W-:Y:S01]  /*6f720*/  @!P0 FMUL R13, R13, 16777216 ;  /* 0x4b8000000d0d8820 */ /* 0x000fe20000400000 */
[----:B-1----:R-:W-:-:S04]  /*6f730*/  MOV R16, R12 ;  /* 0x0000000c00107202 */ /* 0x002fc80000000f00 */
[----:B------:R0:W-:Y:S04]  /*6f740*/  @!P0 STL [R1+0x380], R13 ;  /* 0x0003800d01008387 */ /* 0x0001e80000100800 */
[----:B------:R-:W2:Y:S01]  /*6f750*/  LDL R12, [R1+0x32c] ;  /* 0x00032c00010c7983 */ /* 0x000ea20000100800 */
[----:B------:R-:W-:-:S03]  /*6f760*/  LOP3.LUT P6, RZ, R0, 0x80, RZ, 0xc0, !PT ;  /* 0x0000008000ff7812 */ /* 0x000fc600078cc0ff */
[----:B------:R-:W2:Y:S04]  /*6f770*/  LDL R24, [R1+0x330] ;  /* 0x0003300001187983 */ /* 0x000ea80000100800 */
[----:B0-----:R-:W2:Y:S01]  /*6f780*/  LDL R13, [R1+0x328] ;  /* 0x00032800010d7983 */ /* 0x001ea20000100800 */
[----:B---3--:R-:W-:-:S03]  /*6f790*/  @!P0 FMUL R27, R27, 16777216 ;  /* 0x4b8000001b1b8820 */ /* 0x008fc60000400000 */
[----:B------:R-:W3:Y:S04]  /*6f7a0*/  LDL R25, [R1+0x334] ;  /* 0x0003340001197983 */ /* 0x000ee80000100800 */
[----:B------:R0:W-:Y:S04]  /*6f7b0*/  @!P0 STL [R1+0x384], R27 ;  /* 0x0003841b01008387 */ /* 0x0001e80000100800 */
[----:B------:R-:W3:Y:S01]  /*6f7c0*/  LDL R26, [R1+0x338] ;  /* 0x00033800011a7983 */ /* 0x000ee20000100800 */
[----:B----4-:R-:W-:-:S05]  /*6f7d0*/  @!P0 FMUL R8, R8, 16777216 ;  /* 0x4b80000008088820 */ /* 0x010fca0000400000 */
[----:B------:R1:W-:Y:S01]  /*6f7e0*/  @!P0 STL [R1+0x388], R8 ;  /* 0x0003880801008387 */ /* 0x0003e20000100800 */
[----:B-----5:R-:W-:-:S03]  /*6f7f0*/  @!P0 FMUL R29, R29, 16777216 ;  /* 0x4b8000001d1d8820 */ /* 0x020fc60000400000 */
[----:B0-----:R-:W4:Y:S01]  /*6f800*/  LDL R27, [R1+0x33c] ;  /* 0x00033c00011b7983 */ /* 0x001f220000100800 */
[----:B------:R-:W-:-:S03]  /*6f810*/  @!P0 FMUL R28, R28, 16777216 ;  /* 0x4b8000001c1c8820 */ /* 0x000fc60000400000 */
[----:B-1----:R-:W5:Y:S01]  /*6f820*/  LDL R8, [R1+0x340] ;  /* 0x0003400001087983 */ /* 0x002f620000100800 */
[----:B------:R-:W-:-:S05]  /*6f830*/  @!P0 FMUL R5, R5, 16777216 ;  /* 0x4b80000005058820 */ /* 0x000fca0000400000 */
[----:B------:R0:W-:Y:S01]  /*6f840*/  @!P0 STL [R1+0x394], R5 ;  /* 0x0003940501008387 */ /* 0x0001e20000100800 */
[----:B------:R-:W-:-:S03]  /*6f850*/  @!P0 FMUL R23, R23, 16777216 ;  /* 0x4b80000017178820 */ /* 0x000fc60000400000 */
[----:B------:R1:W-:Y:S04]  /*6f860*/  @!P0 STL [R1+0x38c], R29 ;  /* 0x00038c1d01008387 */ /* 0x0003e80000100800 */
[----:B0-----:R-:W5:Y:S01]  /*6f870*/  LDL R5, [R1+0x344] ;  /* 0x0003440001057983 */ /* 0x001f620000100800 */
[----:B------:R-:W-:-:S03]  /*6f880*/  @!P0 FMUL R7, R7, 16777216 ;  /* 0x4b80000007078820 */ /* 0x000fc60000400000 */
[----:B------:R0:W-:Y:S04]  /*6f890*/  @!P0 STL [R1+0x390], R28 ;  /* 0x0003901c01008387 */ /* 0x0001e80000100800 */
[----:B------:R-:W5:Y:S04]  /*6f8a0*/  LDL R9, [R1+0x348] ;  /* 0x0003480001097983 */ /* 0x000f680000100800 */
[----:B-1----:R-:W5:Y:S01]  /*6f8b0*/  LDL R29, [R1+0x34c] ;  /* 0x00034c00011d7983 */ /* 0x002f620000100800 */
[----:B------:R-:W-:-:S03]  /*6f8c0*/  @!P6 FMUL R6, R6, 16777216 ;  /* 0x4b8000000606e820 */ /* 0x000fc60000400000 */
[----:B------:R1:W-:Y:S04]  /*6f8d0*/  @!P0 STL [R1+0x398], R23 ;  /* 0x0003981701008387 */ /* 0x0003e80000100800 */
[----:B0-----:R-:W5:Y:S04]  /*6f8e0*/  LDL R28, [R1+0x350] ;  /* 0x00035000011c7983 */ /* 0x001f680000100800 */
[----:B------:R0:W-:Y:S04]  /*6f8f0*/  @!P0 STL [R1+0x39c], R7 ;  /* 0x00039c0701008387 */ /* 0x0001e80000100800 */
[----:B-1----:R-:W5:Y:S04]  /*6f900*/  LDL R23, [R1+0x354] ;  /* 0x0003540001177983 */ /* 0x002f680000100800 */
[----:B0-----:R-:W5:Y:S04]  /*6f910*/  LDL R7, [R1+0x358] ;  /* 0x0003580001077983 */ /* 0x001f680000100800 */
[----:B------:R0:W-:Y:S04]  /*6f920*/  @!P6 STL [R1+0x320], R6 ;  /* 0x000320060100e387 */ /* 0x0001e80000100800 */
[----:B0-----:R-:W5:Y:S01]  /*6f930*/  LDL R6, [R1+0x35c] ;  /* 0x00035c0001067983 */ /* 0x001f620000100800 */
[----:B--2---:R-:W-:-:S02]  /*6f940*/  @!P6 FMUL R2, R2, 16777216 ;  /* 0x4b8000000202e820 */ /* 0x004fc40000400000 */
[----:B------:R-:W-:Y:S02]  /*6f950*/  @!P6 FMUL R12, R12, 16777216 ;  /* 0x4b8000000c0ce820 */ /* 0x000fe40000400000 */
[----:B------:R-:W-:-:S05]  /*6f960*/  @!P6 FMUL R13, R13, 16777216 ;  /* 0x4b8000000d0de820 */ /* 0x000fca0000400000 */
[----:B------:R0:W-:Y:S04]  /*6f970*/  @!P6 STL [R1+0x328], R13 ;  /* 0x0003280d0100e387 */ /* 0x0001e80000100800 */
[----:B------:R-:W-:Y:S04]  /*6f980*/  @!P6 STL [R1+0x324], R2 ;  /* 0x000324020100e387 */ /* 0x000fe80000100800 */
[----:B0-----:R-:W2:Y:S04]  /*6f990*/  LDL R13, [R1+0x2e0] ;  /* 0x0002e000010d7983 */ /* 0x001ea80000100800 */
[----:B------:R0:W-:Y:S04]  /*6f9a0*/  @!P6 STL [R1+0x32c], R12 ;  /* 0x00032c0c0100e387 */ /* 0x0001e80000100800 */
[----:B0-----:R-:W2:Y:S01]  /*6f9b0*/  LDL R12, [R1+0x2e4] ;  /* 0x0002e400010c7983 */ /* 0x001ea20000100800 */
[----:B------:R-:W-:-:S02]  /*6f9c0*/  @!P6 FMUL R24, R24, 16777216 ;  /* 0x4b8000001818e820 */ /* 0x000fc40000400000 */
[----:B---3--:R-:W-:Y:S02]  /*6f9d0*/  @!P6 FMUL R25, R25, 16777216 ;  /* 0x4b8000001919e820 */ /* 0x008fe40000400000 */
[----:B------:R-:W-:Y:S01]  /*6f9e0*/  @!P6 FMUL R26, R26, 16777216 ;  /* 0x4b8000001a1ae820 */ /* 0x000fe20000400000 */
[----:B------:R0:W-:Y:S01]  /*6f9f0*/  @!P6 STL [R1+0x330], R24 ;  /* 0x000330180100e387 */ /* 0x0001e20000100800 */
[----:B----4-:R-:W-:Y:S01]  /*6fa00*/  @!P6 FMUL R27, R27, 16777216 ;  /* 0x4b8000001b1be820 */ /* 0x010fe20000400000 */
[----:B------:R-:W-:Y:S01]  /*6fa10*/  LOP3.LUT P1, RZ, R0, 0x40, RZ, 0xc0, !PT ;  /* 0x0000004000ff7812 */ /* 0x000fe2000782c0ff */
[----:B-----5:R-:W-:Y:S01]  /*6fa20*/  @!P6 FMUL R8, R8, 16777216 ;  /* 0x4b8000000808e820 */ /* 0x020fe20000400000 */
[----:B------:R1:W-:Y:S04]  /*6fa30*/  @!P6 STL [R1+0x334], R25 ;  /* 0x000334190100e387 */ /* 0x0003e80000100800 */
[----:B0-----:R-:W3:Y:S04]  /*6fa40*/  LDL R24, [R1+0x2e8] ;  /* 0x0002e80001187983 */ /* 0x001ee80000100800 */
[----:B------:R0:W-:Y:S04]  /*6fa50*/  @!P6 STL [R1+0x338], R26 ;  /* 0x0003381a0100e387 */ /* 0x0001e80000100800 */
[----:B-1----:R-:W4:Y:S04]  /*6fa60*/  LDL R25, [R1+0x2ec] ;  /* 0x0002ec0001197983 */ /* 0x002f280000100800 */
[----:B------:R1:W-:Y:S04]  /*6fa70*/  @!P6 STL [R1+0x33c], R27 ;  /* 0x00033c1b0100e387 */ /* 0x0003e80000100800 */
[----:B0-----:R-:W5:Y:S01]  /*6fa80*/  LDL R26, [R1+0x2f0] ;  /* 0x0002f000011a7983 */ /* 0x001f620000100800 */
[----:B------:R-:W-:-:S03]  /*6fa90*/  @!P6 FMUL R5, R5, 16777216 ;  /* 0x4b8000000505e820 */ /* 0x000fc60000400000 */
[----:B------:R0:W-:Y:S04]  /*6faa0*/  @!P6 STL [R1+0x340], R8 ;  /* 0x000340080100e387 */ /* 0x0001e80000100800 */
[----:B------:R0:W-:Y:S01]  /*6fab0*/  @!P6 STL [R1+0x344], R5 ;  /* 0x000344050100e387 */ /* 0x0001e20000100800 */
[----:B------:R-:W-:-:S03]  /*6fac0*/  @!P6 FMUL R9, R9, 16777216 ;  /* 0x4b8000000909e820 */ /* 0x000fc60000400000 */
[----:B-1----:R-:W5:Y:S01]  /*6fad0*/  LDL R27, [R1+0x2f4] ;  /* 0x0002f400011b7983 */ /* 0x002f620000100800 */
[----:B------:R-:W-:-:S03]  /*6fae0*/  @!P6 FMUL R29, R29, 16777216 ;  /* 0x4b8000001d1de820 */ /* 0x000fc60000400000 */
[----:B0-----:R-:W5:Y:S01]  /*6faf0*/  LDL R8, [R1+0x2f8] ;  /* 0x0002f80001087983 */ /* 0x001f620000100800 */
[----:B------:R-:W-:Y:S01]  /*6fb00*/  IMAD.MOV.U32 R5, RZ, RZ, R4 ;  /* 0x000000ffff057224 */ /* 0x000fe200078e0004 */
[----:B------:R-:W-:Y:S01]  /*6fb10*/  MOV R4, R22 ;  /* 0x0000001600047202 */ /* 0x000fe20000000f00 */
[----:B------:R-:W-:Y:S01]  /*6fb20*/  @!P6 FMUL R28, R28, 16777216 ;  /* 0x4b8000001c1ce820 */ /* 0x000fe20000400000 */
[----:B------:R-:W5:Y:S01]  /*6fb30*/  LDL R22, [R1+0x2fc] ;  /* 0x0002fc0001167983 */ /* 0x000f620000100800 */
[----:B------:R-:W-:-:S03]  /*6fb40*/  @!P6 FMUL R11, R11, 16777216 ;  /* 0x4b8000000b0be820 */ /* 0x000fc60000400000 */
[----:B------:R0:W-:Y:S01]  /*6fb50*/  @!P6 STL [R1+0x34c], R29 ;  /* 0x00034c1d0100e387 */ /* 0x0001e20000100800 */
[----:B------:R-:W-:-:S03]  /*6fb60*/  @!P6 FMUL R23, R23, 16777216 ;  /* 0x4b8000001717e820 */ /* 0x000fc60000400000 */
[----:B------:R-:W-:Y:S01]  /*6fb70*/  @!P6 STL [R1+0x348], R9 ;  /* 0x000348090100e387 */ /* 0x000fe20000100800 */
[----:B------:R-:W-:-:S03]  /*6fb80*/  @!P6 FMUL R7, R7, 16777216 ;  /* 0x4b8000000707e820 */ /* 0x000fc60000400000 */
[----:B0-----:R-:W5:Y:S04]  /*6fb90*/  LDL R29, [R1+0x300] ;  /* 0x00030000011d7983 */ /* 0x001f680000100800 */
[----:B------:R0:W-:Y:S01]  /*6fba0*/  @!P6 STL [R1+0x350], R28 ;  /* 0x0003501c0100e387 */ /* 0x0001e20000100800 */
[----:B------:R-:W-:-:S03]  /*6fbb0*/  @!P6 FMUL R6, R6, 16777216 ;  /* 0x4b8000000606e820 */ /* 0x000fc60000400000 */
[----:B0-----:R-:W5:Y:S04]  /*6fbc0*/  LDL R28, [R1+0x304] ;  /* 0x00030400011c7983 */ /* 0x001f680000100800 */
[----:B------:R-:W-:Y:S04]  /*6fbd0*/  @!P6 STL [R1+0x354], R23 ;  /* 0x000354170100e387 */ /* 0x000fe80000100800 */
[----:B------:R-:W-:Y:S04]  /*6fbe0*/  @!P6 STL [R1+0x358], R7 ;  /* 0x000358070100e387 */ /* 0x000fe80000100800 */
[----:B------:R-:W-:Y:S04]  /*6fbf0*/  STL [R1+0x210c], R11 ;  /* 0x00210c0b01007387 */ /* 0x000fe80000100800 */
[----:B------:R-:W-:Y:S01]  /*6fc00*/  @!P6 STL [R1+0x35c], R6 ;  /* 0x00035c060100e387 */ /* 0x000fe20000100800 */
[----:B--2---:R-:W-:-:S05]  /*6fc10*/  @!P1 FMUL R13, R13, 16777216 ;  /* 0x4b8000000d0d9820 */ /* 0x004fca0000400000 */
[----:B------:R0:W-:Y:S01]  /*6fc20*/  @!P1 STL [R1+0x2e0], R13 ;  /* 0x0002e00d01009387 */ /* 0x0001e20000100800 */
[----:B------:R-:W-:-:S03]  /*6fc30*/  @!P1 FMUL R12, R12, 16777216 ;  /* 0x4b8000000c0c9820 */ /* 0x000fc60000400000 */
[----:B0-----:R-:W2:Y:S04]  /*6fc40*/  LDL R13, [R1+0x308] ;  /* 0x00030800010d7983 */ /* 0x001ea80000100800 */
[----:B------:R0:W-:Y:S04]  /*6fc50*/  @!P1 STL [R1+0x2e4], R12 ;  /* 0x0002e40c01009387 */ /* 0x0001e80000100800 */
[----:B------:R-:W2:Y:S04]  /*6fc60*/  LDL R23, [R1+0x310] ;  /* 0x0003100001177983 */ /* 0x000ea80000100800 */
[----:B------:R-:W2:Y:S04]  /*6fc70*/  LDL R7, [R1+0x314] ;  /* 0x0003140001077983 */ /* 0x000ea80000100800 */
[----:B0-----:R-:W2:Y:S04]  /*6fc80*/  LDL R12, [R1+0x30c] ;  /* 0x00030c00010c7983 */ /* 0x001ea80000100800 */
[----:B------:R-:W2:Y:S01]  /*6fc90*/  LDL R6, [R1+0x318] ;  /* 0x0003180001067983 */ /* 0x000ea20000100800 */
[----:B---3--:R-:W-:-:S02]  /*6fca0*/  @!P1 FMUL R24, R24, 16777216 ;  /* 0x4b80000018189820 */ /* 0x008fc40000400000 */
[----:B----4-:R-:W-:Y:S01]  /*6fcb0*/  @!P1 FMUL R25, R25, 16777216 ;  /* 0x4b80000019199820 */ /* 0x010fe20000400000 */
[----:B------:R-:W3:Y:S04]  /*6fcc0*/  LDL R11, [R1+0x31c] ;  /* 0x00031c00010b7983 */ /* 0x000ee80000100800 */
[----:B------:R-:W-:Y:S01]  /*6fcd0*/  @!P1 STL [R1+0x2e8], R24 ;  /* 0x0002e81801009387 */ /* 0x000fe20000100800 */
[----:B-----5:R-:W-:-:S03]  /*6fce0*/  @!P1 FMUL R26, R26, 16777216 ;  /* 0x4b8000001a1a9820 */ /* 0x020fc60000400000 */
[----:B------:R-:W-:Y:S04]  /*6fcf0*/  @!P1 STL [R1+0x2ec], R25 ;  /* 0x0002ec1901009387 */ /* 0x000fe80000100800 */
[----:B------:R-:W-:Y:S04]  /*6fd00*/  @!P1 STL [R1+0x2f0], R26 ;  /* 0x0002f01a01009387 */ /* 0x000fe80000100800 */
[----:B------:R-:W4:Y:S01]  /*6fd10*/  LDL R3, [R1+0x29c] ;  /* 0x00029c0001037983 */ /* 0x000f220000100800 */
[----:B------:R-:W-:Y:S02]  /*6fd20*/  @!P1 FMUL R27, R27, 16777216 ;  /* 0x4b8000001b1b9820 */ /* 0x000fe40000400000 */
[----:B------:R-:W-:-:S03]  /*6fd30*/  @!P1 FMUL R8, R8, 16777216 ;  /* 0x4b80000008089820 */ /* 0x000fc60000400000 */
[----:B------:R-:W-:Y:S01]  /*6fd40*/  @!P1 STL [R1+0x2f4], R27 ;  /* 0x0002f41b01009387 */ /* 0x000fe20000100800 */
[----:B------:R-:W-:-:S03]  /*6fd50*/  @!P1 FMUL R22, R22, 16777216 ;  /* 0x4b80000016169820 */ /* 0x000fc60000400000 */
[----:B------:R0:W-:Y:S04]  /*6fd60*/  @!P1 STL [R1+0x2f8], R8 ;  /* 0x0002f80801009387 */ /* 0x0001e80000100800 */
[----:B0-----:R-:W5:Y:S01]  /*6fd70*/  LDL R8, [R1+0x2a0] ;  /* 0x0002a00001087983 */ /* 0x001f620000100800 */
[----:B------:R-:W-:-:S03]  /*6fd80*/  @!P1 FMUL R29, R29, 16777216 ;  /* 0x4b8000001d1d9820 */ /* 0x000fc60000400000 */
[----:B------:R0:W-:Y:S04]  /*6fd90*/  @!P1 STL [R1+0x2fc], R22 ;  /* 0x0002fc1601009387 */ /* 0x0001e80000100800 */
[----:B------:R-:W3:Y:S04]  /*6fda0*/  LDL R2, [R1+0x2a8] ;  /* 0x0002a80001027983 */ /* 0x000ee80000100800 */
[----:B0-----:R-:W3:Y:S01]  /*6fdb0*/  LDL R22, [R1+0x2a4] ;  /* 0x0002a40001167983 */ /* 0x001ee20000100800 */
[----:B------:R-:W-:-:S03]  /*6fdc0*/  @!P1 FMUL R28, R28, 16777216 ;  /* 0x4b8000001c1c9820 */ /* 0x000fc60000400000 */
[----:B------:R0:W-:Y:S04]  /*6fdd0*/  @!P1 STL [R1+0x300], R29 ;  /* 0x0003001d01009387 */ /* 0x0001e80000100800 */
[----:B------:R-:W4:Y:S04]  /*6fde0*/  LDL R9, [R1+0x2ac] ;  /* 0x0002ac0001097983 */ /* 0x000f280000100800 */
[----:B------:R1:W-:Y:S04]  /*6fdf0*/  @!P1 STL [R1+0x304], R28 ;  /* 0x0003041c01009387 */ /* 0x0003e80000100800 */
[----:B------:R-:W4:Y:S04]  /*6fe00*/  LDL R24, [R1+0x2b0] ;  /* 0x0002b00001187983 */ /* 0x000f280000100800 */
[----:B------:R-:W4:Y:S04]  /*6fe10*/  LDL R25, [R1+0x2b8] ;  /* 0x0002b80001197983 */ /* 0x000f280000100800 */
[----:B------:R-:W4:Y:S04]  /*6fe20*/  LDL R26, [R1+0x2bc] ;  /* 0x0002bc00011a7983 */ /* 0x000f280000100800 */
[----:B------:R-:W4:Y:S04]  /*6fe30*/  LDL R27, [R1+0x2c0] ;  /* 0x0002c000011b7983 */ /* 0x000f280000100800 */
[----:B0-----:R-:W4:Y:S04]  /*6fe40*/  LDL R29, [R1+0x2c4] ;  /* 0x0002c400011d7983 */ /* 0x001f280000100800 */
[----:B-1----:R-:W4:Y:S01]  /*6fe50*/  LDL R28, [R1+0x2c8] ;  /* 0x0002c800011c7983 */ /* 0x002f220000100800 */
[----:B--2---:R-:W-:-:S05]  /*6fe60*/  @!P1 FMUL R13, R13, 16777216 ;  /* 0x4b8000000d0d9820 */ /* 0x004fca0000400000 */
[----:B------:R0:W-:Y:S04]  /*6fe70*/  @!P1 STL [R1+0x308], R13 ;  /* 0x0003080d01009387 */ /* 0x0001e80000100800 */
[----:B0-----:R-:W2:Y:S01]  /*6fe80*/  LDL.LU R13, [R1+0x2174] ;  /* 0x00217400010d7983 */ /* 0x001ea20000300800 */
[----:B------:R-:W-:-:S05]  /*6fe90*/  @!P1 FMUL R12, R12, 16777216 ;  /* 0x4b8000000c0c9820 */ /* 0x000fca0000400000 */
[----:B------:R0:W-:Y:S04]  /*6fea0*/  @!P1 STL [R1+0x30c], R12 ;  /* 0x00030c0c01009387 */ /* 0x0001e80000100800 */
[----:B0-----:R-:W2:Y:S01]  /*6feb0*/  LDL.LU R12, [R1+0x2170] ;  /* 0x00217000010c7983 */ /* 0x001ea20000300800 */
[----:B------:R-:W-:Y:S02]  /*6fec0*/  @!P1 FMUL R23, R23, 16777216 ;  /* 0x4b80000017179820 */ /* 0x000fe40000400000 */
[----:B------:R-:W-:Y:S02]  /*6fed0*/  @!P1 FMUL R7, R7, 16777216 ;  /* 0x4b80000007079820 */ /* 0x000fe40000400000 */
[----:B------:R-:W-:Y:S01]  /*6fee0*/  @!P1 FMUL R6, R6, 16777216 ;  /* 0x4b80000006069820 */ /* 0x000fe20000400000 */
[----:B------:R0:W-:Y:S04]  /*6fef0*/  @!P1 STL [R1+0x310], R23 ;  /* 0x0003101701009387 */ /* 0x0001e80000100800 */
[----:B0-----:R-:W2:Y:S04]  /*6ff00*/  LDL R23, [R1+0x2cc] ;  /* 0x0002cc0001177983 */ /* 0x001ea80000100800 */
[----:B------:R0:W-:Y:S04]  /*6ff10*/  @!P1 STL [R1+0x314], R7 ;  /* 0x0003140701009387 */ /* 0x0001e80000100800 */
[----:B0-----:R-:W2:Y:S04]  /*6ff20*/  LDL R7, [R1+0x2d0] ;  /* 0x0002d00001077983 */ /* 0x001ea80000100800 */
[----:B------:R0:W-:Y:S04]  /*6ff30*/  @!P1 STL [R1+0x318], R6 ;  /* 0x0003180601009387 */ /* 0x0001e80000100800 */
[----:B0-----:R-:W2:Y:S01]  /*6ff40*/  LDL R6, [R1+0x2d4] ;  /* 0x0002d40001067983 */ /* 0x001ea20000100800 */
[----:B------:R-:W-:Y:S01]  /*6ff50*/  @!P0 FMUL R10, R10, 16777216 ;  /* 0x4b8000000a0a8820 */ /* 0x000fe20000400000 */
[----:B------:R-:W-:Y:S01]  /*6ff60*/  LOP3.LUT P0, RZ, R0, 0x10, RZ, 0xc0, !PT ;  /* 0x0000001000ff7812 */ /* 0x000fe2000780c0ff */
[----:B---3--:R-:W-:-:S05]  /*6ff70*/  @!P1 FMUL R11, R11, 16777216 ;  /* 0x4b8000000b0b9820 */ /* 0x008fca0000400000 */
[----:B------:R-:W-:Y:S07]  /*6ff80*/  @!P1 STL [R1+0x31c], R11 ;  /* 0x00031c0b01009387 */ /* 0x000fee0000100800 */
[----:B-----5:R-:W-:Y:S02]  /*6ff90*/  @!P0 FMUL R8, R8, 16777216 ;  /* 0x4b80000008088820 */ /* 0x020fe40000400000 */
[----:B----4-:R-:W-:Y:S02]  /*6ffa0*/  @!P0 FMUL R3, R3, 16777216 ;  /* 0x4b80000003038820 */ /* 0x010fe40000400000 */
[----:B------:R-:W-:-:S02]  /*6ffb0*/  @!P0 FMUL R22, R22, 16777216 ;  /* 0x4b80000016168820 */ /* 0x000fc40000400000 */
[----:B------:R-:W-:Y:S02]  /*6ffc0*/  @!P0 FMUL R2, R2, 16777216 ;  /* 0x4b80000002028820 */ /* 0x000fe40000400000 */
[----:B------:R-:W-:Y:S02]  /*6ffd0*/  @!P0 FMUL R9, R9, 16777216 ;  /* 0x4b80000009098820 */ /* 0x000fe40000400000 */
[----:B------:R-:W-:Y:S02]  /*6ffe0*/  @!P0 FMUL R24, R24, 16777216 ;  /* 0x4b80000018188820 */ /* 0x000fe40000400000 */
[----:B------:R-:W-:Y:S02]  /*6fff0*/  @!P0 FMUL R25, R25, 16777216 ;  /* 0x4b80000019198820 */ /* 0x000fe40000400000 */
[----:B------:R-:W-:Y:S02]  /*70000*/  @!P0 FMUL R26, R26, 16777216 ;  /* 0x4b8000001a1a8820 */ /* 0x000fe40000400000 */
[----:B------:R-:W-:-:S02]  /*70010*/  @!P0 FMUL R27, R27, 16777216 ;  /* 0x4b8000001b1b8820 */ /* 0x000fc40000400000 */
[----:B------:R-:W-:Y:S02]  /*70020*/  @!P0 FMUL R29, R29, 16777216 ;  /* 0x4b8000001d1d8820 */ /* 0x000fe40000400000 */
[----:B------:R-:W-:Y:S02]  /*70030*/  @!P0 FMUL R28, R28, 16777216 ;  /* 0x4b8000001c1c8820 */ /* 0x000fe40000400000 */
[----:B--2---:R-:W-:-:S05]  /*70040*/  @!P1 FMUL R12, R12, 16777216 ;  /* 0x4b8000000c0c9820 */ /* 0x004fca0000400000 */
[----:B------:R-:W-:Y:S04]  /*70050*/  STL [R1+0x20fc], R12 ;  /* 0x0020fc0c01007387 */ /* 0x000fe80000100800 */
[----:B------:R0:W-:Y:S04]  /*70060*/  @!P0 STL [R1+0x2a0], R8 ;  /* 0x0002a00801008387 */ /* 0x0001e80000100800 */
[----:B------:R-:W-:Y:S04]  /*70070*/  @!P0 STL [R1+0x29c], R3 ;  /* 0x00029c0301008387 */ /* 0x000fe80000100800 */
[----:B0-----:R-:W2:Y:S04]  /*70080*/  LDL R8, [R1+0x2d8] ;  /* 0x0002d80001087983 */ /* 0x001ea80000100800 */
[----:B------:R0:W-:Y:S04]  /*70090*/  @!P0 STL [R1+0x2a4], R22 ;  /* 0x0002a41601008387 */ /* 0x0001e80000100800 */
[----:B0-----:R-:W3:Y:S04]  /*700a0*/  LDL R22, [R1+0x2dc] ;  /* 0x0002dc0001167983 */ /* 0x001ee80000100800 */
[----:B------:R-:W-:Y:S04]  /*700b0*/  @!P0 STL [R1+0x2a8], R2 ;  /* 0x0002a80201008387 */ /* 0x000fe80000100800 */
[----:B------:R-:W-:Y:S04]  /*700c0*/  @!P0 STL [R1+0x2ac], R9 ;  /* 0x0002ac0901008387 */ /* 0x000fe80000100800 */
[----:B------:R-:W-:Y:S04]  /*700d0*/  @!P0 STL [R1+0x2b0], R24 ;  /* 0x0002b01801008387 */ /* 0x000fe80000100800 */
[----:B------:R0:W-:Y:S04]  /*700e0*/  @!P0 STL [R1+0x2b8], R25 ;  /* 0x0002b81901008387 */ /* 0x0001e80000100800 */
[----:B------:R1:W-:Y:S04]  /*700f0*/  @!P0 STL [R1+0x2bc], R26 ;  /* 0x0002bc1a01008387 */ /* 0x0003e80000100800 */
[----:B------:R-:W4:Y:S01]  /*70100*/  LDL R12, [R1+0x25c] ;  /* 0x00025c00010c7983 */ /* 0x000f220000100800 */
[----:B------:R-:W-:-:S03]  /*70110*/  @!P0 FMUL R23, R23, 16777216 ;  /* 0x4b80000017178820 */ /* 0x000fc60000400000 */
[----:B------:R5:W-:Y:S01]  /*70120*/  @!P0 STL [R1+0x2c0], R27 ;  /* 0x0002c01b01008387 */ /* 0x000be20000100800 */
[----:B------:R-:W-:-:S03]  /*70130*/  @!P0 FMUL R7, R7, 16777216 ;  /* 0x4b80000007078820 */ /* 0x000fc60000400000 */
[----:B------:R-:W4:Y:S01]  /*70140*/  LDL R11, [R1+0x260] ;  /* 0x00026000010b7983 */ /* 0x000f220000100800 */
[----:B------:R-:W-:-:S03]  /*70150*/  @!P0 FMUL R6, R6, 16777216 ;  /* 0x4b80000006068820 */ /* 0x000fc60000400000 */
[----:B------:R-:W-:Y:S04]  /*70160*/  @!P0 STL [R1+0x2c4], R29 ;  /* 0x0002c41d01008387 */ /* 0x000fe80000100800 */
[----:B0-----:R-:W4:Y:S04]  /*70170*/  LDL R25, [R1+0x264] ;  /* 0x0002640001197983 */ /* 0x001f280000100800 */
[----:B------:R-:W-:Y:S04]  /*70180*/  @!P0 STL [R1+0x2c8], R28 ;  /* 0x0002c81c01008387 */ /* 0x000fe80000100800 */
[----:B-1----:R-:W4:Y:S04]  /*70190*/  LDL R26, [R1+0x268] ;  /* 0x00026800011a7983 */ /* 0x002f280000100800 */
[----:B-----5:R-:W5:Y:S04]  /*701a0*/  LDL R27, [R1+0x26c] ;  /* 0x00026c00011b7983 */ /* 0x020f680000100800 */
[----:B------:R-:W5:Y:S04]  /*701b0*/  LDL R3, [R1+0x270] ;  /* 0x0002700001037983 */ /* 0x000f680000100800 */
[----:B------:R-:W-:Y:S04]  /*701c0*/  @!P0 STL [R1+0x2cc], R23 ;  /* 0x0002cc1701008387 */ /* 0x000fe80000100800 */
[----:B------:R0:W-:Y:S04]  /*701d0*/  @!P0 STL [R1+0x2d0], R7 ;  /* 0x0002d00701008387 */ /* 0x0001e80000100800 */
[----:B------:R1:W-:Y:S04]  /*701e0*/  @!P0 STL [R1+0x2d4], R6 ;  /* 0x0002d40601008387 */ /* 0x0003e80000100800 */
[----:B------:R-:W5:Y:S01]  /*701f0*/  LDL R2, [R1+0x274] ;  /* 0x0002740001027983 */ /* 0x000f620000100800 */
[----:B0-----:R-:W-:-:S03]  /*70200*/  MOV R7, R5 ;  /* 0x0000000500077202 */ /* 0x001fc60000000f00 */
[----:B------:R-:W5:Y:S01]  /*70210*/  LDL R9, [R1+0x278] ;  /* 0x0002780001097983 */ /* 0x000f620000100800 */
[----:B------:R-:W-:-:S03]  /*70220*/  IMAD.MOV.U32 R5, RZ, RZ, R20 ;  /* 0x000000ffff057224 */ /* 0x000fc600078e0014 */
[----:B------:R-:W5:Y:S01]  /*70230*/  LDL R29, [R1+0x27c] ;  /* 0x00027c00011d7983 */ /* 0x000f620000100800 */
[----:B-1----:R-:W-:-:S03]  /*70240*/  MOV R6, R4 ;  /* 0x0000000400067202 */ /* 0x002fc60000000f00 */
[----:B------:R-:W5:Y:S01]  /*70250*/  LDL R20, [R1+0x280] ;  /* 0x0002800001147983 */ /* 0x000f620000100800 */
[----:B------:R-:W-:-:S03]  /*70260*/  MOV R4, R19 ;  /* 0x0000001300047202 */ /* 0x000fc60000000f00 */
[----:B------:R-:W5:Y:S01]  /*70270*/  LDL R19, [R1+0x284] ;  /* 0x0002840001137983 */ /* 0x000f620000100800 */
[----:B------:R-:W-:Y:S01]  /*70280*/  LOP3.LUT P6, RZ, R0, 0x8, RZ, 0xc0, !PT ;  /* 0x0000000800ff7812 */ /* 0x000fe200078cc0ff */
[----:B------:R-:W-:Y:S02]  /*70290*/  @!P0 FMUL R13, R13, 16777216 ;  /* 0x4b8000000d0d8820 */ /* 0x000fe40000400000 */
[----:B------:R-:W5:Y:S01]  /*702a0*/  LDL R24, [R1+0x288] ;  /* 0x0002880001187983 */ /* 0x000f620000100800 */
[----:B--2---:R-:W-:-:S05]  /*702b0*/  @!P0 FMUL R8, R8, 16777216 ;  /* 0x4b80000008088820 */ /* 0x004fca0000400000 */
[----:B------:R0:W-:Y:S04]  /*702c0*/  @!P0 STL [R1+0x2d8], R8 ;  /* 0x0002d80801008387 */ /* 0x0001e80000100800 */
[----:B------:R-:W2:Y:S01]  /*702d0*/  LDL R28, [R1+0x28c] ;  /* 0x00028c00011c7983 */ /* 0x000ea20000100800 */
[----:B---3--:R-:W-:-:S05]  /*702e0*/  @!P0 FMUL R22, R22, 16777216 ;  /* 0x4b80000016168820 */ /* 0x008fca0000400000 */
[----:B------:R1:W-:Y:S04]  /*702f0*/  @!P0 STL [R1+0x2dc], R22 ;  /* 0x0002dc1601008387 */ /* 0x0003e80000100800 */
[----:B------:R-:W3:Y:S04]  /*70300*/  LDL R23, [R1+0x290] ;  /* 0x0002900001177983 */ /* 0x000ee80000100800 */
[----:B0-----:R-:W3:Y:S04]  /*70310*/  LDL R8, [R1+0x294] ;  /* 0x0002940001087983 */ /* 0x001ee80000100800 */
[----:B-1----:R-:W3:Y:S01]  /*70320*/  LDL R22, [R1+0x298] ;  /* 0x0002980001167983 */ /* 0x002ee20000100800 */
[----:B----4-:R-:W-:-:S03]  /*70330*/  @!P6 FMUL R12, R12, 16777216 ;  /* 0x4b8000000c0ce820 */ /* 0x010fc60000400000 */
[----:B------:R-:W-:Y:S01]  /*70340*/  STL [R1+0x2100], R13 ;  /* 0x0021000d01007387 */ /* 0x000fe20000100800 */
[----:B------:R-:W-:-:S03]  /*70350*/  @!P6 FMUL R11, R11, 16777216 ;  /* 0x4b8000000b0be820 */ /* 0x000fc60000400000 */
[----:B------:R-:W-:Y:S01]  /*70360*/  @!P6 STL [R1+0x25c], R12 ;  /* 0x00025c0c0100e387 */ /* 0x000fe20000100800 */
[----:B------:R-:W-:-:S03]  /*70370*/  @!P6 FMUL R25, R25, 16777216 ;  /* 0x4b8000001919e820 */ /* 0x000fc60000400000 */
[----:B------:R-:W-:Y:S04]  /*70380*/  @!P6 STL [R1+0x260], R11 ;  /* 0x0002600b0100e387 */ /* 0x000fe80000100800 */
[----:B------:R0:W-:Y:S01]  /*70390*/  @!P6 STL [R1+0x264], R25 ;  /* 0x000264190100e387 */ /* 0x0001e20000100800 */
[----:B------:R-:W-:Y:S02]  /*703a0*/  @!P6 FMUL R26, R26, 16777216 ;  /* 0x4b8000001a1ae820 */ /* 0x000fe40000400000 */
[----:B-----5:R-:W-:Y:S01]  /*703b0*/  @!P6 FMUL R27, R27, 16777216 ;  /* 0x4b8000001b1be820 */ /* 0x020fe20000400000 */
[----:B0-----:R-:W4:Y:S01]  /*703c0*/  LDL R25, [R1+0x21c] ;  /* 0x00021c0001197983 */ /* 0x001f220000100800 */
[----:B------:R-:W-:-:S03]  /*703d0*/  @!P6 FMUL R3, R3, 16777216 ;  /* 0x4b8000000303e820 */ /* 0x000fc60000400000 */
[----:B------:R0:W-:Y:S04]  /*703e0*/  @!P6 STL [R1+0x268], R26 ;  /* 0x0002681a0100e387 */ /* 0x0001e80000100800 */
[----:B0-----:R-:W5:Y:S01]  /*703f0*/  LDL R26, [R1+0x220] ;  /* 0x00022000011a7983 */ /* 0x001f620000100800 */
[----:B------:R-:W-:-:S03]  /*70400*/  @!P6 FMUL R2, R2, 16777216 ;  /* 0x4b8000000202e820 */ /* 0x000fc60000400000 */
[----:B------:R0:W-:Y:S01]  /*70410*/  @!P6 STL [R1+0x26c], R27 ;  /* 0x00026c1b0100e387 */ /* 0x0001e20000100800 */
[----:B------:R-:W-:Y:S02]  /*70420*/  @!P6 FMUL R9, R9, 16777216 ;  /* 0x4b8000000909e820 */ /* 0x000fe40000400000 */
[----:B------:R-:W-:Y:S01]  /*70430*/  @!P6 FMUL R29, R29, 16777216 ;  /* 0x4b8000001d1de820 */ /* 0x000fe20000400000 */
[----:B0-----:R-:W5:Y:S01]  /*70440*/  LDL R27, [R1+0x224] ;  /* 0x00022400011b7983 */ /* 0x001f620000100800 */
[----:B------:R-:W-:-:S03]  /*70450*/  @!P6 FMUL R20, R20, 16777216 ;  /* 0x4b8000001414e820 */ /* 0x000fc60000400000 */
[----:B------:R-:W-:Y:S01]  /*70460*/  @!P6 STL [R1+0x270], R3 ;  /* 0x000270030100e387 */ /* 0x000fe20000100800 */
[----:B------:R-:W-:-:S03]  /*70470*/  @!P6 FMUL R19, R19, 16777216 ;  /* 0x4b8000001313e820 */ /* 0x000fc60000400000 */
[----:B------:R-:W-:Y:S04]  /*70480*/  @!P6 STL [R1+0x274], R2 ;  /* 0x000274020100e387 */ /* 0x000fe80000100800 */
[----:B------:R-:W-:Y:S04]  /*70490*/  @!P6 STL [R1+0x278], R9 ;  /* 0x000278090100e387 */ /* 0x000fe80000100800 */
[----:B------:R0:W-:Y:S04]  /*704a0*/  @!P6 STL [R1+0x27c], R29 ;  /* 0x00027c1d0100e387 */ /* 0x0001e80000100800 */
[----:B0-----:R-:W5:Y:S04]  /*704b0*/  LDL R29, [R1+0x228] ;  /* 0x00022800011d7983 */ /* 0x001f680000100800 */
[----:B------:R0:W-:Y:S04]  /*704c0*/  @!P6 STL [R1+0x280], R20 ;  /* 0x000280140100e387 */ /* 0x0001e80000100800 */
[----:B0-----:R-:W5:Y:S04]  /*704d0*/  LDL R20, [R1+0x22c] ;  /* 0x00022c0001147983 */ /* 0x001f680000100800 */
[----:B------:R0:W-:Y:S04]  /*704e0*/  @!P6 STL [R1+0x284], R19 ;  /* 0x000284130100e387 */ /* 0x0001e80000100800 */
[----:B0-----:R-:W5:Y:S01]  /*704f0*/  LDL R19, [R1+0x230] ;  /* 0x0002300001137983 */ /* 0x001f620000100800 */
[----:B------:R-:W-:Y:S01]  /*70500*/  LOP3.LUT P1, RZ, R0, 0x4, RZ, 0xc0, !PT ;  /* 0x0000000400ff7812 */ /* 0x000fe2000782c0ff */
[----:B------:R-:W-:-:S02]  /*70510*/  @!P6 FMUL R24, R24, 16777216 ;  /* 0x4b8000001818e820 */ /* 0x000fc40000400000 */
[----:B------:R-:W-:-:S03]  /*70520*/  @!P6 FMUL R14, R14, 16777216 ;  /* 0x4b8000000e0ee820 */ /* 0x000fc60000400000 */
[----:B------:R-:W-:Y:S01]  /*70530*/  @!P6 STL [R1+0x288], R24 ;  /* 0x000288180100e387 */ /* 0x000fe20000100800 */
[----:B--2---:R-:W-:-:S05]  /*70540*/  @!P6 FMUL R28, R28, 16777216 ;  /* 0x4b8000001c1ce820 */ /* 0x004fca0000400000 */
[----:B------:R0:W-:Y:S01]  /*70550*/  @!P6 STL [R1+0x28c], R28 ;  /* 0x00028c1c0100e387 */ /* 0x0001e20000100800 */
[----:B---3--:R-:W-:Y:S02]  /*70560*/  @!P6 FMUL R23, R23, 16777216 ;  /* 0x4b8000001717e820 */ /* 0x008fe40000400000 */
[----:B------:R-:W-:-:S03]  /*70570*/  @!P6 FMUL R8, R8, 16777216 ;  /* 0x4b8000000808e820 */ /* 0x000fc60000400000 */
[----:B------:R1:W-:Y:S01]  /*70580*/  @!P6 STL [R1+0x290], R23 ;  /* 0x000290170100e387 */ /* 0x0003e20000100800 */
[----:B------:R-:W-:-:S03]  /*70590*/  @!P6 FMUL R22, R22, 16777216 ;  /* 0x4b8000001616e820 */ /* 0x000fc60000400000 */
[----:B0-----:R-:W2:Y:S04]  /*705a0*/  LDL R28, [R1+0x234] ;  /* 0x00023400011c7983 */ /* 0x001ea80000100800 */
[----:B------:R0:W-:Y:S04]  /*705b0*/  @!P6 STL [R1+0x294], R8 ;  /* 0x000294080100e387 */ /* 0x0001e80000100800 */
[----:B------:R3:W-:Y:S04]  /*705c0*/  @!P6 STL [R1+0x298], R22 ;  /* 0x000298160100e387 */ /* 0x0007e80000100800 */
[----:B-1----:R-:W2:Y:S04]  /*705d0*/  LDL R23, [R1+0x238] ;  /* 0x0002380001177983 */ /* 0x002ea80000100800 */
[----:B0-----:R-:W2:Y:S04]  /*705e0*/  LDL R8, [R1+0x23c] ;  /* 0x00023c0001087983 */ /* 0x001ea80000100800 */
[----:B---3--:R-:W3:Y:S04]  /*705f0*/  LDL R22, [R1+0x240] ;  /* 0x0002400001167983 */ /* 0x008ee80000100800 */
[----:B------:R-:W-:Y:S04]  /*70600*/  STL [R1+0x2110], R14 ;  /* 0x0021100e01007387 */ /* 0x000fe80000100800 */
[----:B------:R-:W3:Y:S01]  /*70610*/  LDL R12, [R1+0x244] ;  /* 0x00024400010c7983 */ /* 0x000ee20000100800 */
[----:B----4-:R-:W-:-:S05]  /*70620*/  @!P1 FMUL R25, R25, 16777216 ;  /* 0x4b80000019199820 */ /* 0x010fca0000400000 */
[----:B------:R0:W-:Y:S01]  /*70630*/  @!P1 STL [R1+0x21c], R25 ;  /* 0x00021c1901009387 */ /* 0x0001e20000100800 */
[----:B-----5:R-:W-:-:S05]  /*70640*/  @!P1 FMUL R26, R26, 16777216 ;  /* 0x4b8000001a1a9820 */ /* 0x020fca0000400000 */
[----:B------:R1:W-:Y:S01]  /*70650*/  @!P1 STL [R1+0x220], R26 ;  /* 0x0002201a01009387 */ /* 0x0003e20000100800 */
[----:B------:R-:W-:-:S05]  /*70660*/  @!P1 FMUL R27, R27, 16777216 ;  /* 0x4b8000001b1b9820 */ /* 0x000fca0000400000 */
[----:B------:R4:W-:Y:S04]  /*70670*/  @!P1 STL [R1+0x224], R27 ;  /* 0x0002241b01009387 */ /* 0x0009e80000100800 */
[----:B------:R-:W5:Y:S04]  /*70680*/  LDL R11, [R1+0x248] ;  /* 0x00024800010b7983 */ /* 0x000f680000100800 */
[----:B------:R-:W5:Y:S04]  /*70690*/  LDL R3, [R1+0x24c] ;  /* 0x00024c0001037983 */ /* 0x000f680000100800 */
[----:B------:R-:W5:Y:S04]  /*706a0*/  LDL R2, [R1+0x250] ;  /* 0x0002500001027983 */ /* 0x000f680000100800 */
[----:B------:R-:W5:Y:S04]  /*706b0*/  LDL R9, [R1+0x254] ;  /* 0x0002540001097983 */ /* 0x000f680000100800 */
[----:B------:R-:W5:Y:S01]  /*706c0*/  LDL R24, [R1+0x258] ;  /* 0x0002580001187983 */ /* 0x000f620000100800 */
[----:B------:R-:W-:-:S03]  /*706d0*/  @!P1 FMUL R29, R29, 16777216 ;  /* 0x4b8000001d1d9820 */ /* 0x000fc60000400000 */
[----:B0-----:R-:W5:Y:S04]  /*706e0*/  LDL R25, [R1+0x1dc] ;  /* 0x0001dc0001197983 */ /* 0x001f680000100800 */
[----:B------:R0:W-:Y:S04]  /*706f0*/  @!P1 STL [R1+0x228], R29 ;  /* 0x0002281d01009387 */ /* 0x0001e80000100800 */
[----:B-1----:R-:W5:Y:S01]  /*70700*/  LDL R26, [R1+0x1e0] ;  /* 0x0001e000011a7983 */ /* 0x002f620000100800 */
[----:B------:R-:W-:-:S05]  /*70710*/  @!P1 FMUL R20, R20, 16777216 ;  /* 0x4b80000014149820 */ /* 0x000fca0000400000 */
[----:B------:R1:W-:Y:S04]  /*70720*/  @!P1 STL [R1+0x22c], R20 ;  /* 0x00022c1401009387 */ /* 0x0003e80000100800 */
[----:B----4-:R-:W4:Y:S01]  /*70730*/  LDL R27, [R1+0x1e4] ;  /* 0x0001e400011b7983 */ /* 0x010f220000100800 */
[----:B------:R-:W-:-:S05]  /*70740*/  @!P1 FMUL R19, R19, 16777216 ;  /* 0x4b80000013139820 */ /* 0x000fca0000400000 */
[----:B------:R1:W-:Y:S04]  /*70750*/  @!P1 STL [R1+0x230], R19 ;  /* 0x0002301301009387 */ /* 0x0003e80000100800 */
[----:B0-----:R-:W4:Y:S04]  /*70760*/  LDL R29, [R1+0x1e8] ;  /* 0x0001e800011d7983 */ /* 0x001f280000100800 */
[----:B-1----:R-:W4:Y:S04]  /*70770*/  LDL R20, [R1+0x1ec] ;  /* 0x0001ec0001147983 */ /* 0x002f280000100800 */
[----:B------:R-:W4:Y:S01]  /*70780*/  LDL R19, [R1+0x1f0] ;  /* 0x0001f00001137983 */ /* 0x000f220000100800 */
[----:B------:R-:W-:Y:S01]  /*70790*/  LOP3.LUT P0, RZ, R0, 0x2, RZ, 0xc0, !PT ;  /* 0x0000000200ff7812 */ /* 0x000fe2000780c0ff */
[----:B------:R-:W-:-:S02]  /*707a0*/  @!P1 FMUL R15, R15, 16777216 ;  /* 0x4b8000000f0f9820 */ /* 0x000fc40000400000 */
[----:B--2---:R-:W-:-:S05]  /*707b0*/  @!P1 FMUL R28, R28, 16777216 ;  /* 0x4b8000001c1c9820 */ /* 0x004fca0000400000 */
[----:B------:R-:W-:Y:S01]  /*707c0*/  @!P1 STL [R1+0x234], R28 ;  /* 0x0002341c01009387 */ /* 0x000fe20000100800 */
[----:B------:R-:W-:Y:S02]  /*707d0*/  @!P1 FMUL R23, R23, 16777216 ;  /* 0x4b80000017179820 */ /* 0x000fe40000400000 */
[----:B------:R-:W-:Y:S02]  /*707e0*/  @!P1 FMUL R8, R8, 16777216 ;  /* 0x4b80000008089820 */ /* 0x000fe40000400000 */
[----:B---3--:R-:W-:-:S05]  /*707f0*/  @!P1 FMUL R22, R22, 16777216 ;  /* 0x4b80000016169820 */ /* 0x008fca0000400000 */
[----:B------:R0:W-:Y:S01]  /*70800*/  @!P1 STL [R1+0x240], R22 ;  /* 0x0002401601009387 */ /* 0x0001e20000100800 */
[----:B------:R-:W-:-:S03]  /*70810*/  @!P1 FMUL R12, R12, 16777216 ;  /* 0x4b8000000c0c9820 */ /* 0x000fc60000400000 */
[----:B------:R1:W-:Y:S04]  /*70820*/  @!P1 STL [R1+0x238], R23 ;  /* 0x0002381701009387 */ /* 0x0003e80000100800 */
[----:B------:R2:W-:Y:S01]  /*70830*/  @!P1 STL [R1+0x23c], R8 ;  /* 0x00023c0801009387 */ /* 0x0005e20000100800 */
[----:B0-----:R-:W-:-:S03]  /*70840*/  MOV R22, R17 ;  /* 0x0000001100167202 */ /* 0x001fc60000000f00 */
[----:B------:R-:W3:Y:S04]  /*70850*/  LDL R28, [R1+0x1f4] ;  /* 0x0001f400011c7983 */ /* 0x000ee80000100800 */
[----:B-1----:R-:W3:Y:S04]  /*70860*/  LDL R23, [R1+0x1f8] ;  /* 0x0001f80001177983 */ /* 0x002ee80000100800 */
[----:B--2---:R-:W2:Y:S04]  /*70870*/  LDL R8, [R1+0x1fc] ;  /* 0x0001fc0001087983 */ /* 0x004ea80000100800 */
[----:B------:R-:W2:Y:S04]  /*70880*/  LDL R17, [R1+0x200] ;  /* 0x0002000001117983 */ /* 0x000ea80000100800 */
[----:B------:R-:W-:Y:S01]  /*70890*/  @!P1 STL [R1+0x244], R12 ;  /* 0x0002440c01009387 */ /* 0x000fe20000100800 */
[----:B-----5:R-:W-:-:S02]  /*708a0*/  @!P1 FMUL R11, R11, 16777216 ;  /* 0x4b8000000b0b9820 */ /* 0x020fc40000400000 */
[----:B------:R-:W-:-:S03]  /*708b0*/  @!P1 FMUL R3, R3, 16777216 ;  /* 0x4b80000003039820 */ /* 0x000fc60000400000 */
[----:B------:R-:W-:Y:S01]  /*708c0*/  @!P1 STL [R1+0x248], R11 ;  /* 0x0002480b01009387 */ /* 0x000fe20000100800 */
[----:B------:R-:W-:-:S03]  /*708d0*/  @!P1 FMUL R2, R2, 16777216 ;  /* 0x4b80000002029820 */ /* 0x000fc60000400000 */
[----:B------:R-:W-:Y:S01]  /*708e0*/  @!P1 STL [R1+0x24c], R3 ;  /* 0x00024c0301009387 */ /* 0x000fe20000100800 */
[----:B------:R-:W-:-:S03]  /*708f0*/  @!P1 FMUL R9, R9, 16777216 ;  /* 0x4b80000009099820 */ /* 0x000fc60000400000 */
[----:B------:R-:W-:Y:S01]  /*70900*/  @!P1 STL [R1+0x250], R2 ;  /* 0x0002500201009387 */ /* 0x000fe20000100800 */
[----:B------:R-:W-:-:S03]  /*70910*/  @!P1 FMUL R24, R24, 16777216 ;  /* 0x4b80000018189820 */ /* 0x000fc60000400000 */
[----:B------:R-:W-:Y:S01]  /*70920*/  STL [R1+0x20f4], R15 ;  /* 0x0020f40f01007387 */ /* 0x000fe20000100800 */
[----:B------:R-:W-:-:S03]  /*70930*/  @!P0 FMUL R25, R25, 16777216 ;  /* 0x4b80000019198820 */ /* 0x000fc60000400000 */
[----:B------:R0:W-:Y:S04]  /*70940*/  @!P1 STL [R1+0x254], R9 ;  /* 0x0002540901009387 */ /* 0x0001e80000100800 */
[----:B------:R1:W-:Y:S01]  /*70950*/  @!P1 STL [R1+0x258], R24 ;  /* 0x0002581801009387 */ /* 0x0003e20000100800 */
[----:B------:R-:W-:-:S03]  /*70960*/  @!P0 FMUL R26, R26, 16777216 ;  /* 0x4b8000001a1a8820 */ /* 0x000fc60000400000 */
[----:B------:R-:W-:Y:S04]  /*70970*/  @!P0 STL [R1+0x1dc], R25 ;  /* 0x0001dc1901008387 */ /* 0x000fe80000100800 */
[----:B------:R-:W-:Y:S01]  /*70980*/  @!P0 STL [R1+0x1e0], R26 ;  /* 0x0001e01a01008387 */ /* 0x000fe20000100800 */
[----:B----4-:R-:W-:-:S05]  /*70990*/  @!P0 FMUL R27, R27, 16777216 ;  /* 0x4b8000001b1b8820 */ /* 0x010fca0000400000 */
[----:B------:R-:W-:Y:S04]  /*709a0*/  @!P0 STL [R1+0x1e4], R27 ;  /* 0x0001e41b01008387 */ /* 0x000fe80000100800 */
[----:B0-----:R-:W4:Y:S01]  /*709b0*/  LDL R9, [R1+0x204] ;  /* 0x0002040001097983 */ /* 0x001f220000100800 */
[----:B------:R-:W-:Y:S02]  /*709c0*/  @!P0 FMUL R29, R29, 16777216 ;  /* 0x4b8000001d1d8820 */ /* 0x000fe40000400000 */
[----:B------:R-:W-:-:S03]  /*709d0*/  @!P0 FMUL R20, R20, 16777216 ;  /* 0x4b80000014148820 */ /* 0x000fc60000400000 */
[----:B------:R-:W-:Y:S01]  /*709e0*/  @!P0 STL [R1+0x1e8], R29 ;  /* 0x0001e81d01008387 */ /* 0x000fe20000100800 */
[----:B------:R-:W-:-:S03]  /*709f0*/  @!P0 FMUL R19, R19, 16777216 ;  /* 0x4b80000013138820 */ /* 0x000fc60000400000 */
[----:B------:R0:W-:Y:S01]  /*70a00*/  @!P0 STL [R1+0x1ec], R20 ;  /* 0x0001ec1401008387 */ /* 0x0001e20000100800 */
[----:B-1----:R-:W-:-:S03]  /*70a10*/  MOV R24, R18 ;  /* 0x0000001200187202 */ /* 0x002fc60000000f00 */
[----:B------:R1:W-:Y:S04]  /*70a20*/  @!P0 STL [R1+0x1f0], R19 ;  /* 0x0001f01301008387 */ /* 0x0003e80000100800 */
[----:B------:R-:W5:Y:S01]  /*70a30*/  LDL R18, [R1+0x214] ;  /* 0x0002140001127983 */ /* 0x000f620000100800 */
[----:B0-----:R-:W-:-:S03]  /*70a40*/  IMAD.MOV.U32 R20, RZ, RZ, R16 ;  /* 0x000000ffff147224 */ /* 0x001fc600078e0010 */
[----:B------:R-:W5:Y:S04]  /*70a50*/  LDL R16, [R1+0x218] ;  /* 0x0002180001107983 */ /* 0x000f680000100800 */
[----:B-1----:R-:W5:Y:S01]  /*70a60*/  LDL R19, [R1+0x210] ;  /* 0x0002100001137983 */ /* 0x002f620000100800 */
[----:B------:R-:W-:Y:S02]  /*70a70*/  @!P0 FMUL R24, R24, 16777216 ;  /* 0x4b80000018188820 */ /* 0x000fe40000400000 */
[----:B------:R-:W-:Y:S02]  /*70a80*/  @!P0 FMUL R20, R20, 16777216 ;  /* 0x4b80000014148820 */ /* 0x000fe40000400000 */
[----:B---3--:R-:W-:Y:S02]  /*70a90*/  @!P0 FMUL R28, R28, 16777216 ;  /* 0x4b8000001c1c8820 */ /* 0x008fe40000400000 */
[----:B------:R-:W-:-:S03]  /*70aa0*/  @!P0 FMUL R23, R23, 16777216 ;  /* 0x4b80000017178820 */ /* 0x000fc60000400000 */
[----:B------:R-:W-:Y:S01]  /*70ab0*/  @!P0 STL [R1+0x1f4], R28 ;  /* 0x0001f41c01008387 */ /* 0x000fe20000100800 */
[----:B--2---:R-:W-:Y:S02]  /*70ac0*/  @!P0 FMUL R8, R8, 16777216 ;  /* 0x4b80000008088820 */ /* 0x004fe40000400000 */
[----:B------:R-:W-:-:S05]  /*70ad0*/  @!P0 FMUL R17, R17, 16777216 ;  /* 0x4b80000011118820 */ /* 0x000fca0000400000 */
[----:B------:R0:W-:Y:S04]  /*70ae0*/  @!P0 STL [R1+0x200], R17 ;  /* 0x0002001101008387 */ /* 0x0001e80000100800 */
[----:B------:R1:W-:Y:S04]  /*70af0*/  @!P0 STL [R1+0x1f8], R23 ;  /* 0x0001f81701008387 */ /* 0x0003e80000100800 */
[----:B0-----:R-:W2:Y:S04]  /*70b00*/  LDL R17, [R1+0x100] ;  /* 0x0001000001117983 */ /* 0x001ea80000100800 */
[----:B------:R0:W-:Y:S04]  /*70b10*/  @!P0 STL [R1+0x1fc], R8 ;  /* 0x0001fc0801008387 */ /* 0x0001e80000100800 */
[----:B------:R-:W3:Y:S04]  /*70b20*/  LDL R15, [R1+0xf0] ;  /* 0x0000f000010f7983 */ /* 0x000ee80000100800 */
        /* <DEDUP_REMOVED lines=11> */
[----:B-1----:R-:W3:Y:S01]  /*70be0*/  LDL R23, [R1+0x1d4] ;  /* 0x0001d40001177983 */ /* 0x002ee20000100800 */
[----:B----4-:R-:W-:-:S03]  /*70bf0*/  @!P0 FMUL R9, R9, 16777216 ;  /* 0x4b80000009098820 */ /* 0x010fc60000400000 */
[----:B0-----:R-:W4:Y:S04]  /*70c00*/  LDL R8, [R1+0x1d8] ;  /* 0x0001d80001087983 */ /* 0x001f280000100800 */
[----:B------:R0:W-:Y:S04]  /*70c10*/  @!P0 STL [R1+0x204], R9 ;  /* 0x0002040901008387 */ /* 0x0001e80000100800 */
[----:B0-----:R-:W3:Y:S04]  /*70c20*/  LDL.LU R9, [R1+0x216c] ;  /* 0x00216c0001097983 */ /* 0x001ee80000300800 */
[----:B------:R0:W-:Y:S01]  /*70c30*/  @!P0 STL [R1+0x208], R24 ;  /* 0x0002081801008387 */ /* 0x0001e20000100800 */
[----:B-----5:R-:W-:-:S02]  /*70c40*/  @!P0 FMUL R18, R18, 16777216 ;  /* 0x4b80000012128820 */ /* 0x020fc40000400000 */
[----:B------:R-:W-:Y:S01]  /*70c50*/  @!P0 FMUL R16, R16, 16777216 ;  /* 0x4b80000010108820 */ /* 0x000fe20000400000 */
[----:B0-----:R-:W5:Y:S01]  /*70c60*/  LDL.LU R24, [R1+0x2168] ;  /* 0x0021680001187983 */ /* 0x001f620000300800 */
[----:B------:R-:W-:-:S03]  /*70c70*/  @!P0 FMUL R19, R19, 16777216 ;  /* 0x4b80000013138820 */ /* 0x000fc60000400000 */
[----:B------:R0:W-:Y:S04]  /*70c80*/  @!P0 STL [R1+0x20c], R20 ;  /* 0x00020c1401008387 */ /* 0x0001e80000100800 */
[----:B0-----:R-:W3:Y:S04]  /*70c90*/  LDL.LU R20, [R1+0x2164] ;  /* 0x0021640001147983 */ /* 0x001ee80000300800 */
[----:B------:R0:W-:Y:S04]  /*70ca0*/  @!P0 STL [R1+0x210], R19 ;  /* 0x0002101301008387 */ /* 0x0001e80000100800 */
[----:B0-----:R-:W3:Y:S04]  /*70cb0*/  LDL.LU R19, [R1+0x2160] ;  /* 0x0021600001137983 */ /* 0x001ee80000300800 */
[----:B------:R0:W-:Y:S04]  /*70cc0*/  @!P0 STL [R1+0x214], R18 ;  /* 0x0002141201008387 */ /* 0x0001e80000100800 */
[----:B0-----:R-:W3:Y:S04]  /*70cd0*/  LDL.LU R18, [R1+0x215c] ;  /* 0x00215c0001127983 */ /* 0x001ee80000300800 */
[----:B------:R0:W-:Y:S04]  /*70ce0*/  @!P0 STL [R1+0x218], R16 ;  /* 0x0002181001008387 */ /* 0x0001e80000100800 */
[----:B0-----:R-:W3:Y:S01]  /*70cf0*/  LDL.LU R16, [R1+0x2158] ;  /* 0x0021580001107983 */ /* 0x001ee20000300800 */
[----:B------:R-:W-:-:S13]  /*70d00*/  LOP3.LUT P6, RZ, R0, 0x1, RZ, 0xc0, !PT ;  /* 0x0000000100ff7812 */ /* 0x000fda00078cc0ff */
[----:B--2---:R-:W-:Y:S02]  /*70d10*/  @!P6 FMUL R17, R17, 16777216 ;  /* 0x4b8000001111e820 */ /* 0x004fe40000400000 */
[----:B---3--:R-:W-:-:S05]  /*70d20*/  @!P0 FMUL R16, R16, 16777216 ;  /* 0x4b80000010108820 */ /* 0x008fca0000400000 */
[----:B------:R0:W-:Y:S04]  /*70d30*/  STL [R1+0x20f8], R16 ;  /* 0x0020f81001007387 */ /* 0x0001e80000100800 */
[----:B0-----:R-:W2:Y:S04]  /*70d40*/  LDL R16, [R1+0xfc] ;  /* 0x0000fc0001107983 */ /* 0x001ea80000100800 */
[----:B------:R0:W-:Y:S04]  /*70d50*/  @!P6 STL [R1+0x100], R17 ;  /* 0x000100110100e387 */ /* 0x0001e80000100800 */
[----:B0-----:R-:W3:Y:S01]  /*70d60*/  LDL.LU R17, [R1+0x2154] ;  /* 0x0021540001117983 */ /* 0x001ee20000300800 */
        /* <DEDUP_REMOVED lines=9> */
[----:B------:R-:W-:Y:S02]  /*70e00*/  @!P6 FMUL R27, R27, 16777216 ;  /* 0x4b8000001b1be820 */ /* 0x000fe40000400000 */
[----:B------:R-:W-:Y:S02]  /*70e10*/  @!P6 FMUL R29, R29, 16777216 ;  /* 0x4b8000001d1de820 */ /* 0x000fe40000400000 */
[----:B------:R-:W-:Y:S02]  /*70e20*/  @!P6 FMUL R28, R28, 16777216 ;  /* 0x4b8000001c1ce820 */ /* 0x000fe40000400000 */
[----:B------:R-:W-:-:S02]  /*70e30*/  @!P6 FMUL R23, R23, 16777216 ;  /* 0x4b8000001717e820 */ /* 0x000fc40000400000 */
[----:B----4-:R-:W-:Y:S02]  /*70e40*/  @!P6 FMUL R8, R8, 16777216 ;  /* 0x4b8000000808e820 */ /* 0x010fe40000400000 */
[----:B--2---:R-:W-:-:S05]  /*70e50*/  @!P6 FMUL R16, R16, 16777216 ;  /* 0x4b8000001010e820 */ /* 0x004fca0000400000 */
[----:B------:R0:W-:Y:S04]  /*70e60*/  @!P6 STL [R1+0xfc], R16 ;  /* 0x0000fc100100e387 */ /* 0x0001e80000100800 */
[----:B------:R1:W-:Y:S04]  /*70e70*/  @!P6 STL [R1+0xf0], R15 ;  /* 0x0000f00f0100e387 */ /* 0x0003e80000100800 */
[----:B------:R2:W-:Y:S04]  /*70e80*/  @!P6 STL [R1+0xec], R14 ;  /* 0x0000ec0e0100e387 */ /* 0x0005e80000100800 */
[----:B------:R4:W-:Y:S04]  /*70e90*/  @!P6 STL [R1+0x1ac], R13 ;  /* 0x0001ac0d0100e387 */ /* 0x0009e80000100800 */
[----:B------:R0:W-:Y:S04]  /*70ea0*/  @!P6 STL [R1+0x1b0], R12 ;  /* 0x0001b00c0100e387 */ /* 0x0001e80000100800 */
[----:B------:R-:W-:Y:S04]  /*70eb0*/  @!P6 STL [R1+0x1b4], R11 ;  /* 0x0001b40b0100e387 */ /* 0x000fe80000100800 */
[----:B------:R0:W-:Y:S04]  /*70ec0*/  @!P6 STL [R1+0x1b8], R3 ;  /* 0x0001b8030100e387 */ /* 0x0001e80000100800 */
[----:B------:R0:W-:Y:S04]  /*70ed0*/  @!P6 STL [R1+0x1bc], R2 ;  /* 0x0001bc020100e387 */ /* 0x0001e80000100800 */
[----:B------:R-:W-:Y:S04]  /*70ee0*/  @!P6 STL [R1+0x1c0], R25 ;  /* 0x0001c0190100e387 */ /* 0x000fe80000100800 */
[----:B------:R-:W-:Y:S04]  /*70ef0*/  @!P6 STL [R1+0x1c4], R26 ;  /* 0x0001c41a0100e387 */ /* 0x000fe80000100800 */
[----:B------:R1:W-:Y:S01]  /*70f00*/  @!P6 STL [R1+0x1c8], R27 ;  /* 0x0001c81b0100e387 */ /* 0x0003e20000100800 */
[----:B---3--:R-:W-:-:S03]  /*70f10*/  @!P6 FMUL R17, R17, 16777216 ;  /* 0x4b8000001111e820 */ /* 0x008fc60000400000 */
[----:B------:R3:W-:Y:S04]  /*70f20*/  @!P6 STL [R1+0x1cc], R29 ;  /* 0x0001cc1d0100e387 */ /* 0x0007e80000100800 */
[----:B0-----:R-:W5:Y:S04]  /*70f30*/  LDL R16, [R1+0xf4] ;  /* 0x0000f40001107983 */ /* 0x001f680000100800 */
[----:B------:R0:W-:Y:S04]  /*70f40*/  @!P6 STL [R1+0x1d0], R28 ;  /* 0x0001d01c0100e387 */ /* 0x0001e80000100800 */
[----:B-1----:R-:W5:Y:S04]  /*70f50*/  LDL R15, [R1+0xe8] ;  /* 0x0000e800010f7983 */ /* 0x002f680000100800 */
[----:B------:R1:W-:Y:S04]  /*70f60*/  @!P6 STL [R1+0x1d4], R23 ;  /* 0x0001d4170100e387 */ /* 0x0003e80000100800 */
[----:B--2---:R-:W2:Y:S04]  /*70f70*/  LDL R14, [R1+0xe4] ;  /* 0x0000e400010e7983 */ /* 0x004ea80000100800 */
[----:B------:R0:W-:Y:S04]  /*70f80*/  @!P6 STL [R1+0x1d8], R8 ;  /* 0x0001d8080100e387 */ /* 0x0001e80000100800 */
[----:B----4-:R-:W4:Y:S04]  /*70f90*/  LDL R13, [R1+0xe0] ;  /* 0x0000e000010d7983 */ /* 0x010f280000100800 */
[----:B------:R-:W4:Y:S04]  /*70fa0*/  LDL R12, [R1+0xdc] ;  /* 0x0000dc00010c7983 */ /* 0x000f280000100800 */
[----:B------:R-:W4:Y:S04]  /*70fb0*/  LDL R3, [R1+0xd8] ;  /* 0x0000d80001037983 */ /* 0x000f280000100800 */
[----:B------:R-:W4:Y:S04]  /*70fc0*/  LDL R2, [R1+0xd4] ;  /* 0x0000d40001027983 */ /* 0x000f280000100800 */
[----:B------:R-:W4:Y:S04]  /*70fd0*/  LDL R27, [R1+0xd0] ;  /* 0x0000d000011b7983 */ /* 0x000f280000100800 */
[----:B---3--:R-:W3:Y:S04]  /*70fe0*/  LDL R29, [R1+0xcc] ;  /* 0x0000cc00011d7983 */ /* 0x008ee80000100800 */
[----:B0-----:R-:W3:Y:S04]  /*70ff0*/  LDL R28, [R1+0xc8] ;  /* 0x0000c800011c7983 */ /* 0x001ee80000100800 */
[----:B------:R-:W3:Y:S04]  /*71000*/  LDL R11, [R1+0xc4] ;  /* 0x0000c400010b7983 */ /* 0x000ee80000100800 */
[----:B------:R-:W3:Y:S04]  /*71010*/  LDL R25, [R1+0xc0] ;  /* 0x0000c00001197983 */ /* 0x000ee80000100800 */
[----:B------:R-:W3:Y:S04]  /*71020*/  LDL R26, [R1+0xbc] ;  /* 0x0000bc00011a7983 */ /* 0x000ee80000100800 */
[----:B-1----:R-:W3:Y:S04]  /*71030*/  LDL R23, [R1+0xb8] ;  /* 0x0000b80001177983 */ /* 0x002ee80000100800 */
[----:B------:R-:W3:Y:S04]  /*71040*/  LDL R8, [R1+0xb4] ;  /* 0x0000b40001087983 */ /* 0x000ee80000100800 */
[----:B------:R0:W-:Y:S04]  /*71050*/  STL [R1+0x2114], R17 ;  /* 0x0021141101007387 */ /* 0x0001e80000100800 */
[----:B0-----:R-:W3:Y:S01]  /*71060*/  LDL R17, [R1+0xf8] ;  /* 0x0000f80001117983 */ /* 0x001ee20000100800 */
[----:B------:R-:W-:-:S13]  /*71070*/  LOP3.LUT P0, RZ, R0, 0x10000000, RZ, 0xc0, !PT ;  /* 0x1000000000ff7812 */ /* 0x000fda000780c0ff */
[----:B-----5:R-:W-:Y:S02]  /*71080*/  @!P0 FMUL R16, R16, 16777216 ;  /* 0x4b80000010108820 */ /* 0x020fe40000400000 */
[----:B------:R-:W-:Y:S02]  /*71090*/  @!P0 FMUL R15, R15, 16777216 ;  /* 0x4b8000000f0f8820 */ /* 0x000fe40000400000 */
[----:B--2---:R-:W-:Y:S02]  /*710a0*/  @!P0 FMUL R14, R14, 16777216 ;  /* 0x4b8000000e0e8820 */ /* 0x004fe40000400000 */
[----:B----4-:R-:W-:Y:S02]  /*710b0*/  @!P0 FMUL R13, R13, 16777216 ;  /* 0x4b8000000d0d8820 */ /* 0x010fe40000400000 */
[----:B------:R-:W-:Y:S02]  /*710c0*/  @!P0 FMUL R12, R12, 16777216 ;  /* 0x4b8000000c0c8820 */ /* 0x000fe40000400000 */
[----:B------:R-:W-:-:S02]  /*710d0*/  @!P0 FMUL R3, R3, 16777216 ;  /* 0x4b80000003038820 */ /* 0x000fc40000400000 */
[----:B------:R-:W-:Y:S02]  /*710e0*/  @!P0 FMUL R2, R2, 16777216 ;  /* 0x4b80000002028820 */ /* 0x000fe40000400000 */
[----:B------:R-:W-:Y:S02]  /*710f0*/  @!P0 FMUL R27, R27, 16777216 ;  /* 0x4b8000001b1b8820 */ /* 0x000fe40000400000 */
[----:B---3--:R-:W-:-:S05]  /*71100*/  @!P0 FMUL R17, R17, 16777216 ;  /* 0x4b80000011118820 */ /* 0x008fca0000400000 */
[----:B------:R-:W-:Y:S04]  /*71110*/  @!P0 STL [R1+0xf8], R17 ;  /* 0x0000f81101008387 */ /* 0x000fe80000100800 */
[----:B------:R-:W-:Y:S04]  /*71120*/  @!P0 STL [R1+0xf4], R16 ;  /* 0x0000f41001008387 */ /* 0x000fe80000100800 */
[----:B------:R-:W-:Y:S04]  /*71130*/  @!P0 STL [R1+0xe8], R15 ;  /* 0x0000e80f01008387 */ /* 0x000fe80000100800 */
[----:B------:R-:W-:Y:S04]  /*71140*/  @!P0 STL [R1+0xe4], R14 ;  /* 0x0000e40e01008387 */ /* 0x000fe80000100800 */
[----:B------:R-:W-:Y:S04]  /*71150*/  @!P0 STL [R1+0xe0], R13 ;  /* 0x0000e00d01008387 */ /* 0x000fe80000100800 */
[----:B------:R-:W-:Y:S04]  /*71160*/  @!P0 STL [R1+0xdc], R12 ;  /* 0x0000dc0c01008387 */ /* 0x000fe80000100800 */
[----:B------:R-:W-:Y:S04]  /*71170*/  @!P0 STL [R1+0xd8], R3 ;  /* 0x0000d80301008387 */ /* 0x000fe80000100800 */
[----:B------:R0:W-:Y:S04]  /*71180*/  @!P0 STL [R1+0xd0], R27 ;  /* 0x0000d01b01008387 */ /* 0x0001e80000100800 */
[----:B------:R1:W-:Y:S04]  /*71190*/  @!P0 STL [R1+0xd4], R2 ;  /* 0x0000d40201008387 */ /* 0x0003e80000100800 */
[----:B0-----:R-:W2:Y:S01]  /*711a0*/  LDL R27, [R1+0xb0] ;  /* 0x0000b000011b7983 */ /* 0x001ea20000100800 */
[----:B------:R-:W-:-:S02]  /*711b0*/  @!P0 FMUL R29, R29, 16777216 ;  /* 0x4b8000001d1d8820 */ /* 0x000fc40000400000 */
[----:B------:R-:W-:-:S03]  /*711c0*/  @!P0 FMUL R28, R28, 16777216 ;  /* 0x4b8000001c1c8820 */ /* 0x000fc60000400000 */
[----:B------:R0:W-:Y:S01]  /*711d0*/  @!P0 STL [R1+0xcc], R29 ;  /* 0x0000cc1d01008387 */ /* 0x0001e20000100800 */
[----:B------:R-:W-:-:S03]  /*711e0*/  @!P0 FMUL R11, R11, 16777216 ;  /* 0x4b8000000b0b8820 */ /* 0x000fc60000400000 */
[----:B------:R3:W-:Y:S01]  /*711f0*/  @!P0 STL [R1+0xc8], R28 ;  /* 0x0000c81c01008387 */ /* 0x0007e20000100800 */
[----:B------:R-:W-:Y:S01]  /*71200*/  @!P0 FMUL R25, R25, 16777216 ;  /* 0x4b80000019198820 */ /* 0x000fe20000400000 */
[----:B------:R-:W-:Y:S02]  /*71210*/  LOP3.LUT P1, RZ, R0, 0x20000000, RZ, 0xc0, !PT ;  /* 0x2000000000ff7812 */ /* 0x000fe4000782c0ff */
[----:B------:R-:W4:Y:S01]  /*71220*/  LDL R17, [R1+0xac] ;  /* 0x0000ac0001117983 */ /* 0x000f220000100800 */
[----:B------:R-:W-:-:S03]  /*71230*/  @!P0 FMUL R26, R26, 16777216 ;  /* 0x4b8000001a1a8820 */ /* 0x000fc60000400000 */
[----:B------:R-:W5:Y:S01]  /*71240*/  LDL R16, [R1+0xa0] ;  /* 0x0000a00001107983 */ /* 0x000f620000100800 */
[----:B------:R-:W-:-:S03]  /*71250*/  @!P0 FMUL R23, R23, 16777216 ;  /* 0x4b80000017178820 */ /* 0x000fc60000400000 */
[----:B------:R-:W5:Y:S04]  /*71260*/  LDL R13, [R1+0x9c] ;  /* 0x00009c00010d7983 */ /* 0x000f680000100800 */
[----:B------:R-:W5:Y:S04]  /*71270*/  LDL R3, [R1+0x90] ;  /* 0x0000900001037983 */ /* 0x000f680000100800 */
[----:B-1----:R-:W5:Y:S04]  /*71280*/  LDL R2, [R1+0x8c] ;  /* 0x00008c0001027983 */ /* 0x002f680000100800 */
[----:B0-----:R-:W5:Y:S04]  /*71290*/  LDL R29, [R1+0x80] ;  /* 0x00008000011d7983 */ /* 0x001f680000100800 */
[----:B---3--:R-:W3:Y:S04]  /*712a0*/  LDL R28, [R1+0x7c] ;  /* 0x00007c00011c7983 */ /* 0x008ee80000100800 */
[----:B------:R-:W-:Y:S01]  /*712b0*/  @!P0 STL [R1+0xc4], R11 ;  /* 0x0000c40b01008387 */ /* 0x000fe20000100800 */
[----:B------:R-:W-:-:S03]  /*712c0*/  @!P0 FMUL R8, R8, 16777216 ;  /* 0x4b80000008088820 */ /* 0x000fc60000400000 */
[----:B------:R-:W-:Y:S04]  /*712d0*/  @!P0 STL [R1+0xc0], R25 ;  /* 0x0000c01901008387 */ /* 0x000fe80000100800 */
[----:B------:R-:W3:Y:S04]  /*712e0*/  LDL R15, [R1+0x70] ;  /* 0x00007000010f7983 */ /* 0x000ee80000100800 */
[----:B------:R-:W-:Y:S04]  /*712f0*/  @!P0 STL [R1+0xbc], R26 ;  /* 0x0000bc1a01008387 */ /* 0x000fe80000100800 */
[----:B------:R-:W3:Y:S04]  /*71300*/  LDL R14, [R1+0x6c] ;  /* 0x00006c00010e7983 */ /* 0x000ee80000100800 */
[----:B------:R0:W-:Y:S01]  /*71310*/  @!P0 STL [R1+0xb8], R23 ;  /* 0x0000b81701008387 */ /* 0x0001e20000100800 */
[----:B------:R-:W-:-:S03]  /*71320*/  @!P0 FMUL R18, R18, 16777216 ;  /* 0x4b80000012128820 */ /* 0x000fc60000400000 */
[----:B0-----:R-:W3:Y:S04]  /*71330*/  LDL R23, [R1+0x60] ;  /* 0x0000600001177983 */ /* 0x001ee80000100800 */
[----:B------:R0:W-:Y:S04]  /*71340*/  @!P0 STL [R1+0xb4], R8 ;  /* 0x0000b40801008387 */ /* 0x0001e80000100800 */
[----:B------:R-:W3:Y:S04]  /*71350*/  LDL R12, [R1+0x50] ;  /* 0x00005000010c7983 */ /* 0x000ee80000100800 */
[----:B------:R-:W3:Y:S04]  /*71360*/  LDL R11, [R1+0x4c] ;  /* 0x00004c00010b7983 */ /* 0x000ee80000100800 */
[----:B0-----:R-:W3:Y:S04]  /*71370*/  LDL R8, [R1+0x5c] ;  /* 0x00005c0001087983 */ /* 0x001ee80000100800 */
[----:B------:R-:W3:Y:S04]  /*71380*/  LDL R25, [R1+0x40] ;  /* 0x0000400001197983 */ /* 0x000ee80000100800 */
[----:B------:R-:W3:Y:S04]  /*71390*/  LDL R26, [R1+0x3c] ;  /* 0x00003c00011a7983 */ /* 0x000ee80000100800 */
[----:B------:R-:W-:Y:S01]  /*713a0*/  STL [R1+0x2118], R18 ;  /* 0x0021181201007387 */ /* 0x000fe20000100800 */
[----:B--2---:R-:W-:-:S05]  /*713b0*/  @!P1 FMUL R27, R27, 16777216 ;  /* 0x4b8000001b1b9820 */ /* 0x004fca0000400000 */
[----:B------:R0:W-:Y:S04]  /*713c0*/  @!P1 STL [R1+0xb0], R27 ;  /* 0x0000b01b01009387 */ /* 0x0001e80000100800 */
[----:B0-----:R-:W2:Y:S01]  /*713d0*/  LDL R27, [R1+0xa8] ;  /* 0x0000a800011b7983 */ /* 0x001ea20000100800 */
[----:B----4-:R-:W-:Y:S02]  /*713e0*/  @!P1 FMUL R17, R17, 16777216 ;  /* 0x4b80000011119820 */ /* 0x010fe40000400000 */
[----:B-----5:R-:W-:Y:S02]  /*713f0*/  @!P1 FMUL R16, R16, 16777216 ;  /* 0x4b80000010109820 */ /* 0x020fe40000400000 */
[----:B------:R-:W-:Y:S01]  /*71400*/  @!P1 FMUL R13, R13, 16777216 ;  /* 0x4b8000000d0d9820 */ /* 0x000fe20000400000 */
[----:B------:R-:W-:Y:S01]  /*71410*/  @!P1 STL [R1+0xac], R17 ;  /* 0x0000ac1101009387 */ /* 0x000fe20000100800 */
[----:B------:R-:W-:-:S03]  /*71420*/  @!P1 FMUL R3, R3, 16777216 ;  /* 0x4b80000003039820 */ /* 0x000fc60000400000 */
[----:B------:R-:W-:Y:S01]  /*71430*/  @!P1 STL [R1+0xa0], R16 ;  /* 0x0000a01001009387 */ /* 0x000fe20000100800 */
[----:B------:R-:W-:-:S03]  /*71440*/  @!P1 FMUL R2, R2, 16777216 ;  /* 0x4b80000002029820 */ /* 0x000fc60000400000 */
[----:B------:R0:W-:Y:S01]  /*71450*/  @!P1 STL [R1+0x9c], R13 ;  /* 0x00009c0d01009387 */ /* 0x0001e20000100800 */
[----:B------:R-:W-:-:S03]  /*71460*/  @!P1 FMUL R29, R29, 16777216 ;  /* 0x4b8000001d1d9820 */ /* 0x000fc60000400000 */
[----:B------:R1:W-:Y:S01]  /*71470*/  @!P1 STL [R1+0x90], R3 ;  /* 0x0000900301009387 */ /* 0x0003e20000100800 */
[----:B---3--:R-:W-:-:S03]  /*71480*/  @!P1 FMUL R28, R28, 16777216 ;  /* 0x4b8000001c1c9820 */ /* 0x008fc60000400000 */
[----:B0-----:R-:W3:Y:S04]  /*71490*/  LDL R13, [R1+0xa4] ;  /* 0x0000a400010d7983 */ /* 0x001ee80000100800 */
[----:B------:R0:W-:Y:S04]  /*714a0*/  @!P1 STL [R1+0x8c], R2 ;  /* 0x00008c0201009387 */ /* 0x0001e80000100800 */
[----:B-1----:R-:W4:Y:S01]  /*714b0*/  LDL R3, [R1+0x98] ;  /* 0x0000980001037983 */ /* 0x002f220000100800 */
[----:B------:R-:W-:-:S03]  /*714c0*/  @!P1 FMUL R15, R15, 16777216 ;  /* 0x4b8000000f0f9820 */ /* 0x000fc60000400000 */
[----:B------:R1:W-:Y:S04]  /*714d0*/  @!P1 STL [R1+0x80], R29 ;  /* 0x0000801d01009387 */ /* 0x0003e80000100800 */
[----:B0-----:R-:W5:Y:S01]  /*714e0*/  LDL R2, [R1+0x94] ;  /* 0x0000940001027983 */ /* 0x001f620000100800 */
[----:B------:R-:W-:-:S03]  /*714f0*/  @!P1 FMUL R14, R14, 16777216 ;  /* 0x4b8000000e0e9820 */ /* 0x000fc60000400000 */
[----:B------:R0:W-:Y:S04]  /*71500*/  @!P1 STL [R1+0x7c], R28 ;  /* 0x00007c1c01009387 */ /* 0x0001e80000100800 */
[----:B-1----:R-:W5:Y:S04]  /*71510*/  LDL R29, [R1+0x88] ;  /* 0x00008800011d7983 */ /* 0x002f680000100800 */
[----:B0-----:R-:W5:Y:S01]  /*71520*/  LDL R28, [R1+0x84] ;  /* 0x00008400011c7983 */ /* 0x001f620000100800 */
[----:B------:R-:W-:-:S05]  /*71530*/  @!P1 FMUL R23, R23, 16777216 ;  /* 0x4b80000017179820 */ /* 0x000fca0000400000 */
[----:B------:R0:W-:Y:S01]  /*71540*/  @!P1 STL [R1+0x60], R23 ;  /* 0x0000601701009387 */ /* 0x0001e20000100800 */
[----:B------:R-:W-:-:S03]  /*71550*/  @!P1 FMUL R12, R12, 16777216 ;  /* 0x4b8000000c0c9820 */ /* 0x000fc60000400000 */
[----:B------:R-:W-:Y:S01]  /*71560*/  @!P1 STL [R1+0x70], R15 ;  /* 0x0000700f01009387 */ /* 0x000fe20000100800 */
[----:B------:R-:W-:-:S03]  /*71570*/  @!P1 FMUL R11, R11, 16777216 ;  /* 0x4b8000000b0b9820 */ /* 0x000fc60000400000 */
[----:B0-----:R-:W5:Y:S01]  /*71580*/  LDL R23, [R1+0x78] ;  /* 0x0000780001177983 */ /* 0x001f620000100800 */
[----:B------:R-:W-:-:S03]  /*71590*/  @!P1 FMUL R8, R8, 16777216 ;  /* 0x4b80000008089820 */ /* 0x000fc60000400000 */
[----:B------:R-:W-:Y:S01]  /*715a0*/  @!P1 STL [R1+0x6c], R14 ;  /* 0x00006c0e01009387 */ /* 0x000fe20000100800 */
[----:B------:R-:W-:-:S03]  /*715b0*/  @!P1 FMUL R25, R25, 16777216 ;  /* 0x4b80000019199820 */ /* 0x000fc60000400000 */
[----:B------:R0:W-:Y:S01]  /*715c0*/  @!P1 STL [R1+0x5c], R8 ;  /* 0x00005c0801009387 */ /* 0x0001e20000100800 */
[----:B------:R-:W-:-:S03]  /*715d0*/  @!P1 FMUL R26, R26, 16777216 ;  /* 0x4b8000001a1a9820 */ /* 0x000fc60000400000 */
[----:B0-----:R-:W5:Y:S04]  /*715e0*/  LDL R8, [R1+0x74] ;  /* 0x0000740001087983 */ /* 0x001f680000100800 */
[----:B------:R-:W-:Y:S04]  /*715f0*/  @!P1 STL [R1+0x50], R12 ;  /* 0x0000500c01009387 */ /* 0x000fe80000100800 */
[----:B------:R-:W-:Y:S04]  /*71600*/  @!P1 STL [R1+0x4c], R11 ;  /* 0x00004c0b01009387 */ /* 0x000fe80000100800 */
[----:B------:R0:W-:Y:S04]  /*71610*/  @!P1 STL [R1+0x3c], R26 ;  /* 0x00003c1a01009387 */ /* 0x0001e80000100800 */
[----:B------:R1:W-:Y:S01]  /*71620*/  @!P1 STL [R1+0x40], R25 ;  /* 0x0000401901009387 */ /* 0x0003e20000100800 */
[----:B0-----:R-:W-:-:S02]  /*71630*/  MOV R26, R21 ;  /* 0x00000015001a7202 */ /* 0x001fc40000000f00 */
[----:B-1----:R-:W-:Y:S02]  /*71640*/  MOV R25, R5 ;  /* 0x0000000500197202 */ /* 0x002fe40000000f00 */
[----:B------:R-:W-:Y:S01]  /*71650*/  MOV R5, R4 ;  /* 0x0000000400057202 */ /* 0x000fe20000000f00 */
[----:B------:R-:W-:Y:S01]  /*71660*/  IMAD.MOV.U32 R4, RZ, RZ, R22 ;  /* 0x000000ffff047224 */ /* 0x000fe200078e0016 */
[----:B------:R-:W-:Y:S01]  /*71670*/  MOV R22, R20 ;  /* 0x0000001400167202 */ /* 0x000fe20000000f00 */
[----:B--2---:R-:W-:-:S05]  /*71680*/  @!P2 FMUL R27, R27, 16777216 ;  /* 0x4b8000001b1ba820 */ /* 0x004fca0000400000 */
[----:B------:R0:W-:Y:S04]  /*71690*/  @!P2 STL [R1+0xa8], R27 ;  /* 0x0000a81b0100a387 */ /* 0x0001e80000100800 */
[----:B------:R-:W2:Y:S04]  /*716a0*/  LDL R21, [R1+0x54] ;  /* 0x0000540001157983 */ /* 0x000ea80000100800 */
[----:B------:R-:W2:Y:S04]  /*716b0*/  LDL R20, [R1+0x48] ;  /* 0x0000480001147983 */ /* 0x000ea80000100800 */
[----:B0-----:R-:W2:Y:S04]  /*716c0*/  LDL R27, [R1+0x58] ;  /* 0x00005800011b7983 */ /* 0x001ea80000100800 */
[----:B------:R-:W2:Y:S04]  /*716d0*/  LDL R18, [R1+0x44] ;  /* 0x0000440001127983 */ /* 0x000ea80000100800 */
[----:B------:R-:W2:Y:S01]  /*716e0*/  LDL R12, [R1+0x38] ;  /* 0x00003800010c7983 */ /* 0x000ea20000100800 */
[----:B---3--:R-:W-:-:S03]  /*716f0*/  @!P2 FMUL R13, R13, 16777216 ;  /* 0x4b8000000d0da820 */ /* 0x008fc60000400000 */
[----:B------:R-:W3:Y:S01]  /*71700*/  LDL R11, [R1+0x34] ;  /* 0x00003400010b7983 */ /* 0x000ee20000100800 */
[----:B----4-:R-:W-:-:S03]  /*71710*/  @!P2 FMUL R3, R3, 16777216 ;  /* 0x4b8000000303a820 */ /* 0x010fc60000400000 */
[----:B------:R-:W-:Y:S04]  /*71720*/  @!P2 STL [R1+0xa4], R13 ;  /* 0x0000a40d0100a387 */ /* 0x000fe80000100800 */
[----:B------:R0:W-:Y:S01]  /*71730*/  @!P2 STL [R1+0x98], R3 ;  /* 0x000098030100a387 */ /* 0x0001e20000100800 */
[----:B-----5:R-:W-:-:S03]  /*71740*/  @!P2 FMUL R2, R2, 16777216 ;  /* 0x4b8000000202a820 */ /* 0x020fc60000400000 */
[----:B------:R-:W4:Y:S04]  /*71750*/  LDL R17, [R1+0x140] ;  /* 0x0001400001117983 */ /* 0x000f280000100800 */
[----:B------:R1:W-:Y:S01]  /*71760*/  @!P2 STL [R1+0x94], R2 ;  /* 0x000094020100a387 */ /* 0x0003e20000100800 */
[----:B------:R-:W-:-:S03]  /*71770*/  @!P2 FMUL R29, R29, 16777216 ;  /* 0x4b8000001d1da820 */ /* 0x000fc60000400000 */
[----:B------:R-:W5:Y:S01]  /*71780*/  LDL R16, [R1+0x13c] ;  /* 0x00013c0001107983 */ /* 0x000f620000100800 */
[----:B------:R-:W-:-:S03]  /*71790*/  @!P2 FMUL R28, R28, 16777216 ;  /* 0x4b8000001c1ca820 */ /* 0x000fc60000400000 */
[----:B------:R1:W-:Y:S01]  /*717a0*/  @!P2 STL [R1+0x88], R29 ;  /* 0x0000881d0100a387 */ /* 0x0003e20000100800 */
[----:B------:R-:W-:-:S03]  /*717b0*/  @!P2 FMUL R25, R25, 16777216 ;  /* 0x4b8000001919a820 */ /* 0x000fc60000400000 */
[----:B0-----:R-:W3:Y:S01]  /*717c0*/  LDL R3, [R1+0x138] ;  /* 0x0001380001037983 */ /* 0x001ee20000100800 */
[----:B------:R-:W-:-:S03]  /*717d0*/  @!P2 FMUL R26, R26, 16777216 ;  /* 0x4b8000001a1aa820 */ /* 0x000fc60000400000 */
[----:B------:R0:W-:Y:S04]  /*717e0*/  @!P2 STL [R1+0x84], R28 ;  /* 0x0000841c0100a387 */ /* 0x0001e80000100800 */
[----:B-1----:R-:W4:Y:S01]  /*717f0*/  LDL R2, [R1+0x134] ;  /* 0x0001340001027983 */ /* 0x002f220000100800 */
[----:B------:R-:W-:-:S03]  /*71800*/  @!P2 FMUL R23, R23, 16777216 ;  /* 0x4b8000001717a820 */ /* 0x000fc60000400000 */
[----:B------:R-:W5:Y:S04]  /*71810*/  LDL R15, [R1+0x130] ;  /* 0x00013000010f7983 */ /* 0x000f680000100800 */
[----:B------:R1:W-:Y:S04]  /*71820*/  @!P2 STL [R1+0x78], R23 ;  /* 0x000078170100a387 */ /* 0x0003e80000100800 */
[----:B------:R-:W5:Y:S04]  /*71830*/  LDL R14, [R1+0x12c] ;  /* 0x00012c00010e7983 */ /* 0x000f680000100800 */
[----:B------:R-:W5:Y:S01]  /*71840*/  LDL R13, [R1+0x124] ;  /* 0x00012400010d7983 */ /* 0x000f620000100800 */
[----:B------:R-:W-:-:S05]  /*71850*/  @!P2 FMUL R8, R8, 16777216 ;  /* 0x4b8000000808a820 */ /* 0x000fca0000400000 */
[----:B------:R1:W-:Y:S04]  /*71860*/  @!P2 STL [R1+0x74], R8 ;  /* 0x000074080100a387 */ /* 0x0003e80000100800 */
[----:B------:R-:W5:Y:S04]  /*71870*/  LDL R29, [R1+0x120] ;  /* 0x00012000011d7983 */ /* 0x000f680000100800 */
[----:B0-----:R-:W5:Y:S04]  /*71880*/  LDL R28, [R1+0x114] ;  /* 0x00011400011c7983 */ /* 0x001f680000100800 */
[----:B-1----:R-:W5:Y:S04]  /*71890*/  LDL R23, [R1+0x110] ;  /* 0x0001100001177983 */ /* 0x002f680000100800 */
[----:B------:R-:W5:Y:S04]  /*718a0*/  LDL R8, [R1+0x104] ;  /* 0x0001040001087983 */ /* 0x000f680000100800 */
[----:B------:R0:W-:Y:S04]  /*718b0*/  @!P2 STL [R1+0x68], R25 ;  /* 0x000068190100a387 */ /* 0x0001e80000100800 */
[----:B0-----:R-:W5:Y:S04]  /*718c0*/  LDL.LU R25, [R1+0x2150] ;  /* 0x0021500001197983 */ /* 0x001f680000300800 */
[----:B------:R0:W-:Y:S04]  /*718d0*/  @!P2 STL [R1+0x64], R26 ;  /* 0x0000641a0100a387 */ /* 0x0001e80000100800 */
[----:B0-----:R-:W5:Y:S01]  /*718e0*/  LDL.LU R26, [R1+0x214c] ;  /* 0x00214c00011a7983 */ /* 0x001f620000300800 */
[----:B--2---:R-:W-:-:S02]  /*718f0*/  @!P2 FMUL R21, R21, 16777216 ;  /* 0x4b8000001515a820 */ /* 0x004fc40000400000 */
[----:B------:R-:W-:Y:S02]  /*71900*/  @!P2 FMUL R20, R20, 16777216 ;  /* 0x4b8000001414a820 */ /* 0x000fe40000400000 */
[----:B------:R-:W-:-:S05]  /*71910*/  @!P2 FMUL R27, R27, 16777216 ;  /* 0x4b8000001b1ba820 */ /* 0x000fca0000400000 */
[----:B------:R0:W-:Y:S04]  /*71920*/  @!P2 STL [R1+0x58], R27 ;  /* 0x0000581b0100a387 */ /* 0x0001e80000100800 */
[----:B0-----:R-:W2:Y:S04]  /*71930*/  LDL.LU R27, [R1+0x2148] ;  /* 0x00214800011b7983 */ /* 0x001ea80000300800 */
[----:B------:R0:W-:Y:S04]  /*71940*/  @!P2 STL [R1+0x54], R21 ;  /* 0x000054150100a387 */ /* 0x0001e80000100800 */
[----:B0-----:R-:W2:Y:S04]  /*71950*/  LDL.LU R21, [R1+0x2144] ;  /* 0x0021440001157983 */ /* 0x001ea80000300800 */
[----:B------:R0:W-:Y:S04]  /*71960*/  @!P2 STL [R1+0x48], R20 ;  /* 0x000048140100a387 */ /* 0x0001e80000100800 */
[----:B0-----:R-:W2:Y:S01]  /*71970*/  LDL.LU R20, [R1+0x2140] ;  /* 0x0021400001147983 */ /* 0x001ea20000300800 */
[----:B------:R-:W-:-:S02]  /*71980*/  @!P2 FMUL R12, R12, 16777216 ;  /* 0x4b8000000c0ca820 */ /* 0x000fc40000400000 */
[----:B------:R-:W-:Y:S02]  /*71990*/  @!P2 FMUL R18, R18, 16777216 ;  /* 0x4b8000001212a820 */ /* 0x000fe40000400000 */
[----:B---3--:R-:W-:Y:S01]  /*719a0*/  @!P2 FMUL R11, R11, 16777216 ;  /* 0x4b8000000b0ba820 */ /* 0x008fe20000400000 */
[----:B------:R0:W-:Y:S01]  /*719b0*/  @!P2 STL [R1+0x38], R12 ;  /* 0x0000380c0100a387 */ /* 0x0001e20000100800 */
[----:B------:R-:W-:Y:S02]  /*719c0*/  @!P3 FMUL R3, R3, 16777216 ;  /* 0x4b8000000303b820 */ /* 0x000fe40000400000 */
[----:B----4-:R-:W-:Y:S01]  /*719d0*/  @!P3 FMUL R17, R17, 16777216 ;  /* 0x4b8000001111b820 */ /* 0x010fe20000400000 */
[----:B------:R-:W-:Y:S01]  /*719e0*/  @!P2 STL [R1+0x44], R18 ;  /* 0x000044120100a387 */ /* 0x000fe20000100800 */
[----:B-----5:R-:W-:Y:S02]  /*719f0*/  @!P3 FMUL R16, R16, 16777216 ;  /* 0x4b8000001010b820 */ /* 0x020fe40000400000 */
[----:B------:R-:W-:Y:S01]  /*71a00*/  @!P3 FMUL R2, R2, 16777216 ;  /* 0x4b8000000202b820 */ /* 0x000fe20000400000 */
[----:B0-----:R-:W3:Y:S04]  /*71a10*/  LDL R12, [R1+0x30] ;  /* 0x00003000010c7983 */ /* 0x001ee80000100800 */
[----:B------:R0:W-:Y:S01]  /*71a20*/  @!P2 STL [R1+0x34], R11 ;  /* 0x0000340b0100a387 */ /* 0x0001e20000100800 */
[----:B------:R-:W-:-:S02]  /*71a30*/  @!P3 FMUL R15, R15, 16777216 ;  /* 0x4b8000000f0fb820 */ /* 0x000fc40000400000 */
[----:B------:R-:W-:Y:S01]  /*71a40*/  @!P3 FMUL R14, R14, 16777216 ;  /* 0x4b8000000e0eb820 */ /* 0x000fe20000400000 */
[----:B0-----:R-:W4:Y:S01]  /*71a50*/  LDL R11, [R1+0x24] ;  /* 0x00002400010b7983 */ /* 0x001f220000100800 */
[----:B------:R-:W-:Y:S02]  /*71a60*/  @!P3 FMUL R13, R13, 16777216 ;  /* 0x4b8000000d0db820 */ /* 0x000fe40000400000 */
[----:B------:R-:W-:Y:S02]  /*71a70*/  @!P3 FMUL R29, R29, 16777216 ;  /* 0x4b8000001d1db820 */ /* 0x000fe40000400000 */
[----:B------:R-:W-:Y:S02]  /*71a80*/  @!P3 FMUL R28, R28, 16777216 ;  /* 0x4b8000001c1cb820 */ /* 0x000fe40000400000 */
[----:B------:R-:W-:Y:S02]  /*71a90*/  @!P3 FMUL R23, R23, 16777216 ;  /* 0x4b8000001717b820 */ /* 0x000fe40000400000 */
[----:B------:R-:W-:-:S02]  /*71aa0*/  @!P3 FMUL R8, R8, 16777216 ;  /* 0x4b8000000808b820 */ /* 0x000fc40000400000 */
[----:B--2---:R-:W-:-:S05]  /*71ab0*/  @!P2 FMUL R20, R20, 16777216 ;  /* 0x4b8000001414a820 */ /* 0x004fca0000400000 */
[----:B------:R-:W-:Y:S04]  /*71ac0*/  STL [R1+0x20ec], R20 ;  /* 0x0020ec1401007387 */ /* 0x000fe80000100800 */
[----:B------:R0:W-:Y:S04]  /*71ad0*/  @!P3 STL [R1+0x138], R3 ;  /* 0x000138030100b387 */ /* 0x0001e80000100800 */
[----:B------:R-:W-:Y:S04]  /*71ae0*/  @!P3 STL [R1+0x140], R17 ;  /* 0x000140110100b387 */ /* 0x000fe80000100800 */
[----:B0-----:R-:W2:Y:S04]  /*71af0*/  LDL R3, [R1+0x14] ;  /* 0x0000140001037983 */ /* 0x001ea80000100800 */
[----:B------:R-:W-:Y:S04]  /*71b00*/  @!P3 STL [R1+0x13c], R16 ;  /* 0x00013c100100b387 */ /* 0x000fe80000100800 */
[----:B------:R0:W-:Y:S04]  /*71b10*/  @!P3 STL [R1+0x134], R2 ;  /* 0x000134020100b387 */ /* 0x0001e80000100800 */
[----:B0-----:R-:W5:Y:S04]  /*71b20*/  LDL R2, [R1+0x10] ;  /* 0x0000100001027983 */ /* 0x001f680000100800 */
[----:B------:R-:W-:Y:S04]  /*71b30*/  @!P3 STL [R1+0x130], R15 ;  /* 0x0001300f0100b387 */ /* 0x000fe80000100800 */
[----:B------:R-:W-:Y:S04]  /*71b40*/  @!P3 STL [R1+0x12c], R14 ;  /* 0x00012c0e0100b387 */ /* 0x000fe80000100800 */
[----:B------:R-:W-:Y:S04]  /*71b50*/  @!P3 STL [R1+0x124], R13 ;  /* 0x0001240d0100b387 */ /* 0x000fe80000100800 */
[----:B------:R0:W-:Y:S04]  /*71b60*/  @!P3 STL [R1+0x120], R29 ;  /* 0x0001201d0100b387 */ /* 0x0001e80000100800 */
[----:B------:R-:W-:Y:S04]  /*71b70*/  @!P3 STL [R1+0x114], R28 ;  /* 0x0001141c0100b387 */ /* 0x000fe80000100800 */
[----:B------:R1:W-:Y:S01]  /*71b80*/  @!P3 STL [R1+0x110], R23 ;  /* 0x000110170100b387 */ /* 0x0003e20000100800 */
[----:B0-----:R-:W-:-:S03]  /*71b90*/  MOV R29, R7 ;  /* 0x00000007001d7202 */ /* 0x001fc60000000f00 */
[----:B-1----:R-:W5:Y:S04]  /*71ba0*/  LDL R23, [R1+0x14c] ;  /* 0x00014c0001177983 */ /* 0x002f680000100800 */
[----:B------:R0:W-:Y:S01]  /*71bb0*/  @!P3 STL [R1+0x104], R8 ;  /* 0x000104080100b387 */ /* 0x0001e20000100800 */
[----:B------:R-:W-:-:S03]  /*71bc0*/  MOV R28, R6 ;  /* 0x00000006001c7202 */ /* 0x000fc60000000f00 */
[----:B------:R-:W5:Y:S04]  /*71bd0*/  LDL R7, [R1+0x144] ;  /* 0x0001440001077983 */ /* 0x000f680000100800 */
[----:B------:R-:W5:Y:S04]  /*71be0*/  LDL R6, [R1+0x128] ;  /* 0x0001280001067983 */ /* 0x000f680000100800 */
[----:B0-----:R-:W5:Y:S01]  /*71bf0*/  LDL R8, [R1+0x148] ;  /* 0x0001480001087983 */ /* 0x001f620000100800 */
[----:B----4-:R-:W-:Y:S02]  /*71c00*/  @!P3 FMUL R11, R11, 16777216 ;  /* 0x4b8000000b0bb820 */ /* 0x010fe40000400000 */
[----:B---3--:R-:W-:Y:S01]  /*71c10*/  @!P3 FMUL R12, R12, 16777216 ;  /* 0x4b8000000c0cb820 */ /* 0x008fe20000400000 */
[----:B------:R-:W3:Y:S01]  /*71c20*/  LDL R20, [R1+0x28] ;  /* 0x0000280001147983 */ /* 0x000ee20000100800 */
[----:B------:R-:W-:-:S03]  /*71c30*/  @!P3 FMUL R24, R24, 16777216 ;  /* 0x4b8000001818b820 */ /* 0x000fc60000400000 */
[----:B------:R-:W4:Y:S04]  /*71c40*/  LDL R18, [R1+0x1c] ;  /* 0x00001c0001127983 */ /* 0x000f280000100800 */
[----:B------:R-:W3:Y:S04]  /*71c50*/  LDL R17, [R1+0x18] ;  /* 0x0000180001117983 */ /* 0x000ee80000100800 */
[----:B------:R-:W3:Y:S04]  /*71c60*/  LDL R16, [R1+0xc] ;  /* 0x00000c0001107983 */ /* 0x000ee80000100800 */
[----:B------:R-:W3:Y:S04]  /*71c70*/  LDL R15, [R1+0x8] ;  /* 0x00000800010f7983 */ /* 0x000ee80000100800 */
[----:B------:R-:W3:Y:S04]  /*71c80*/  LDL R14, [R1+0x178] ;  /* 0x00017800010e7983 */ /* 0x000ee80000100800 */
[----:B------:R0:W-:Y:S01]  /*71c90*/  @!P3 STL [R1+0x24], R11 ;  /* 0x0000240b0100b387 */ /* 0x0001e20000100800 */
[----:B------:R-:W-:-:S03]  /*71ca0*/  @!P3 FMUL R21, R21, 16777216 ;  /* 0x4b8000001515b820 */ /* 0x000fc60000400000 */
[----:B------:R-:W-:Y:S01]  /*71cb0*/  @!P3 STL [R1+0x30], R12 ;  /* 0x0000300c0100b387 */ /* 0x000fe20000100800 */
[----:B------:R-:W-:-:S03]  /*71cc0*/  @!P4 FMUL R29, R29, 16777216 ;  /* 0x4b8000001d1dc820 */ /* 0x000fc60000400000 */
[----:B0-----:R-:W3:Y:S04]  /*71cd0*/  LDL R11, [R1+0x174] ;  /* 0x00017400010b7983 */ /* 0x001ee80000100800 */
[----:B------:R0:W-:Y:S01]  /*71ce0*/  STL [R1+0x20dc], R24 ;  /* 0x0020dc1801007387 */ /* 0x0001e20000100800 */
[----:B------:R-:W-:-:S03]  /*71cf0*/  @!P4 FMUL R28, R28, 16777216 ;  /* 0x4b8000001c1cc820 */ /* 0x000fc60000400000 */
[----:B0-----:R-:W3:Y:S01]  /*71d00*/  LDL R24, [R1+0x2c] ;  /* 0x00002c0001187983 */ /* 0x001ee20000100800 */
[----:B------:R-:W-:Y:S02]  /*71d10*/  @!P4 FMUL R5, R5, 16777216 ;  /* 0x4b8000000505c820 */ /* 0x000fe40000400000 */
[----:B------:R-:W-:Y:S02]  /*71d20*/  @!P4 FMUL R4, R4, 16777216 ;  /* 0x4b8000000404c820 */ /* 0x000fe40000400000 */
[----:B------:R-:W-:Y:S02]  /*71d30*/  @!P4 FMUL R22, R22, 16777216 ;  /* 0x4b8000001616c820 */ /* 0x000fe40000400000 */
[----:B--2---:R-:W-:-:S05]  /*71d40*/  @!P3 FMUL R3, R3, 16777216 ;  /* 0x4b8000000303b820 */ /* 0x004fca0000400000 */
[----:B------:R0:W-:Y:S04]  /*71d50*/  @!P3 STL [R1+0x14], R3 ;  /* 0x000014030100b387 */ /* 0x0001e80000100800 */
[----:B0-----:R-:W2:Y:S01]  /*71d60*/  LDL R3, [R1+0x170] ;  /* 0x0001700001037983 */ /* 0x001ea20000100800 */
[----:B-----5:R-:W-:-:S05]  /*71d70*/  @!P3 FMUL R2, R2, 16777216 ;  /* 0x4b8000000202b820 */ /* 0x020fca0000400000 */
[----:B------:R0:W-:Y:S04]  /*71d80*/  @!P3 STL [R1+0x10], R2 ;  /* 0x000010020100b387 */ /* 0x0001e80000100800 */
[----:B------:R-:W5:Y:S04]  /*71d90*/  LDL R13, [R1+0x168] ;  /* 0x00016800010d7983 */ /* 0x000f680000100800 */
[----:B------:R-:W5:Y:S04]  /*71da0*/  LDL R12, [R1+0x164] ;  /* 0x00016400010c7983 */ /* 0x000f680000100800 */
[----:B0-----:R-:W5:Y:S04]  /*71db0*/  LDL R2, [R1+0x16c] ;  /* 0x00016c0001027983 */ /* 0x001f680000100800 */
[----:B------:R0:W-:Y:S04]  /*71dc0*/  STL [R1+0x20f0], R21 ;  /* 0x0020f01501007387 */ /* 0x0001e80000100800 */
[----:B0-----:R-:W5:Y:S01]  /*71dd0*/  LDL R21, [R1+0x108] ;  /* 0x0001080001157983 */ /* 0x001f620000100800 */
[----:B------:R-:W-:-:S03]  /*71de0*/  @!P4 FMUL R23, R23, 16777216 ;  /* 0x4b8000001717c820 */ /* 0x000fc60000400000 */
[----:B------:R0:W-:Y:S01]  /*71df0*/  @!P4 STL [R1+0x154], R29 ;  /* 0x0001541d0100c387 */ /* 0x0001e20000100800 */
[----:B------:R-:W-:-:S03]  /*71e00*/  @!P4 FMUL R7, R7, 16777216 ;  /* 0x4b8000000707c820 */ /* 0x000fc60000400000 */
[----:B0-----:R-:W5:Y:S01]  /*71e10*/  LDL.LU R29, [R1+0x213c] ;  /* 0x00213c00011d7983 */ /* 0x001f620000300800 */
[----:B------:R-:W-:-:S03]  /*71e20*/  @!P4 FMUL R6, R6, 16777216 ;  /* 0x4b8000000606c820 */ /* 0x000fc60000400000 */
[----:B------:R0:W-:Y:S01]  /*71e30*/  @!P4 STL [R1+0x150], R28 ;  /* 0x0001501c0100c387 */ /* 0x0001e20000100800 */
[----:B------:R-:W-:-:S03]  /*71e40*/  @!P4 FMUL R8, R8, 16777216 ;  /* 0x4b8000000808c820 */ /* 0x000fc60000400000 */
[----:B0-----:R-:W5:Y:S04]  /*71e50*/  LDL.LU R28, [R1+0x2138] ;  /* 0x00213800011c7983 */ /* 0x001f680000300800 */
[----:B------:R0:W-:Y:S04]  /*71e60*/  @!P4 STL [R1+0x14c], R23 ;  /* 0x00014c170100c387 */ /* 0x0001e80000100800 */
        /* <DEDUP_REMOVED lines=12> */
[----:B0-----:R-:W5:Y:S01]  /*71f30*/  LDL.LU R22, [R1+0x211c] ;  /* 0x00211c0001167983 */ /* 0x001f620000300800 */
[----:B---3--:R-:W-:-:S02]  /*71f40*/  @!P4 FMUL R24, R24, 16777216 ;  /* 0x4b8000001818c820 */ /* 0x008fc40000400000 */
[----:B------:R-:W-:Y:S02]  /*71f50*/  @!P4 FMUL R20, R20, 16777216 ;  /* 0x4b8000001414c820 */ /* 0x000fe40000400000 */
[----:B----4-:R-:W-:Y:S02]  /*71f60*/  @!P4 FMUL R18, R18, 16777216 ;  /* 0x4b8000001212c820 */ /* 0x010fe40000400000 */
[----:B------:R-:W-:Y:S02]  /*71f70*/  @!P4 FMUL R17, R17, 16777216 ;  /* 0x4b8000001111c820 */ /* 0x000fe40000400000 */
[----:B------:R-:W-:Y:S02]  /*71f80*/  @!P4 FMUL R16, R16, 16777216 ;  /* 0x4b8000001010c820 */ /* 0x000fe40000400000 */
[----:B------:R-:W-:Y:S02]  /*71f90*/  @!P4 FMUL R15, R15, 16777216 ;  /* 0x4b8000000f0fc820 */ /* 0x000fe40000400000 */
[----:B------:R-:W-:-:S02]  /*71fa0*/  @!P5 FMUL R14, R14, 16777216 ;  /* 0x4b8000000e0ed820 */ /* 0x000fc40000400000 */
[----:B------:R-:W-:Y:S02]  /*71fb0*/  @!P5 FMUL R11, R11, 16777216 ;  /* 0x4b8000000b0bd820 */ /* 0x000fe40000400000 */
[----:B--2---:R-:W-:Y:S02]  /*71fc0*/  @!P5 FMUL R3, R3, 16777216 ;  /* 0x4b8000000303d820 */ /* 0x004fe40000400000 */
[----:B-----5:R-:W-:-:S05]  /*71fd0*/  @!P4 FMUL R21, R21, 16777216 ;  /* 0x4b8000001515c820 */ /* 0x020fca0000400000 */
[----:B------:R-:W-:Y:S04]  /*71fe0*/  @!P4 STL [R1+0x108], R21 ;  /* 0x000108150100c387 */ /* 0x000fe80000100800 */
[----:B------:R-:W-:Y:S04]  /*71ff0*/  @!P4 STL [R1+0x2c], R24 ;  /* 0x00002c180100c387 */ /* 0x000fe80000100800 */
[----:B------:R-:W-:Y:S04]  /*72000*/  @!P4 STL [R1+0x28], R20 ;  /* 0x000028140100c387 */ /* 0x000fe80000100800 */
[----:B------:R-:W-:Y:S04]  /*72010*/  @!P4 STL [R1+0x1c], R18 ;  /* 0x00001c120100c387 */ /* 0x000fe80000100800 */
[----:B------:R0:W-:Y:S01]  /*72020*/  @!P4 STL [R1+0x18], R17 ;  /* 0x000018110100c387 */ /* 0x0001e20000100800 */
[----:B------:R-:W-:-:S02]  /*72030*/  @!P5 FMUL R2, R2, 16777216 ;  /* 0x4b8000000202d820 */ /* 0x000fc40000400000 */
[----:B------:R-:W-:-:S05]  /*72040*/  @!P4 FMUL R22, R22, 16777216 ;  /* 0x4b8000001616c820 */ /* 0x000fca0000400000 */
[----:B------:R-:W-:Y:S04]  /*72050*/  STL [R1+0x20e0], R22 ;  /* 0x0020e01601007387 */ /* 0x000fe80000100800 */
[----:B------:R-:W-:Y:S04]  /*72060*/  @!P4 STL [R1+0xc], R16 ;  /* 0x00000c100100c387 */ /* 0x000fe80000100800 */
[----:B------:R-:W-:Y:S04]  /*72070*/  @!P4 STL [R1+0x8], R15 ;  /* 0x0000080f0100c387 */ /* 0x000fe80000100800 */
[----:B0-----:R-:W2:Y:S04]  /*72080*/  LDL.LU R17, [R1+0x4f4] ;  /* 0x0004f40001117983 */ /* 0x001ea80000300800 */
[----:B------:R0:W-:Y:S04]  /*72090*/  @!P5 STL [R1+0x178], R14 ;  /* 0x0001780e0100d387 */ /* 0x0001e80000100800 */
[----:B0-----:R-:W3:Y:S04]  /*720a0*/  LDL.LU R14, [R1+0x4f0] ;  /* 0x0004f000010e7983 */ /* 0x001ee80000300800 */
[----:B------:R0:W-:Y:S04]  /*720b0*/  @!P5 STL [R1+0x174], R11 ;  /* 0x0001740b0100d387 */ /* 0x0001e80000100800 */
[----:B0-----:R-:W4:Y:S04]  /*720c0*/  LDL.LU R11, [R1+0x4ec] ;  /* 0x0004ec00010b7983 */ /* 0x001f280000300800 */
[----:B------:R0:W-:Y:S04]  /*720d0*/  @!P5 STL [R1+0x170], R3 ;  /* 0x000170030100d387 */ /* 0x0001e80000100800 */
[----:B0-----:R-:W5:Y:S04]  /*720e0*/  LDL.LU R3, [R1+0x4e8] ;  /* 0x0004e80001037983 */ /* 0x001f680000300800 */
[----:B------:R0:W-:Y:S04]  /*720f0*/  @!P5 STL [R1+0x16c], R2 ;  /* 0x00016c020100d387 */ /* 0x0001e80000100800 */
[----:B0-----:R-:W5:Y:S01]  /*72100*/  LDL.LU R2, [R1+0x4e4] ;  /* 0x0004e40001027983 */ /* 0x001f620000300800 */
[----:B------:R-:W-:Y:S01]  /*72110*/  LOP3.LUT P6, RZ, R0, 0x1000, RZ, 0xc0, !PT ;  /* 0x0000100000ff7812 */ /* 0x000fe200078cc0ff */
[----:B------:R-:W-:-:S02]  /*72120*/  @!P5 FMUL R13, R13, 16777216 ;  /* 0x4b8000000d0dd820 */ /* 0x000fc40000400000 */
[----:B------:R-:W-:-:S03]  /*72130*/  @!P5 FMUL R12, R12, 16777216 ;  /* 0x4b8000000c0cd820 */ /* 0x000fc60000400000 */
[----:B------:R0:W-:Y:S01]  /*72140*/  @!P5 STL [R1+0x168], R13 ;  /* 0x0001680d0100d387 */ /* 0x0001e20000100800 */
[----:B------:R-:W-:-:S03]  /*72150*/  LOP3.LUT R0, R0, 0xfbffffff, RZ, 0xc0, !PT ;  /* 0xfbffffff00007812 */ /* 0x000fc600078ec0ff */
[----:B0-----:R-:W5:Y:S04]  /*72160*/  LDL.LU R13, [R1+0x4dc] ;  /* 0x0004dc00010d7983 */ /* 0x001f680000300800 */
[----:B------:R-:W5:Y:S01]  /*72170*/  LDL.LU R16, [R1+0x4d8] ;  /* 0x0004d80001107983 */ /* 0x000f620000300800 */
[----:B------:R-:W-:-:S03]  /*72180*/  @P6 LOP3.LUT R0, R0, 0x4000000, RZ, 0xfc, !PT ;  /* 0x0400000000006812 */ /* 0x000fc600078efcff */
[----:B------:R-:W5:Y:S04]  /*72190*/  LDL.LU R15, [R1+0x4d4] ;  /* 0x0004d400010f7983 */ /* 0x000f680000300800 */
[----:B------:R0:W-:Y:S01]  /*721a0*/  @!P5 STL [R1+0x164], R12 ;  /* 0x0001640c0100d387 */ /* 0x0001e20000100800 */
[----:B------:R-:W-:-:S03]  /*721b0*/  LOP3.LUT P6, RZ, R0, 0x800, RZ, 0xc0, !PT ;  /* 0x0000080000ff7812 */ /* 0x000fc600078cc0ff */
[----:B0-----:R-:W5:Y:S01]  /*721c0*/  LDL.LU R12, [R1+0x4d0] ;  /* 0x0004d000010c7983 */ /* 0x001f620000300800 */
[----:B------:R-:W-:-:S09]  /*721d0*/  LOP3.LUT R0, R0, 0xf7ffffff, RZ, 0xc0, !PT ;  /* 0xf7ffffff00007812 */ /* 0x000fd200078ec0ff */
[----:B------:R-:W-:-:S04]  /*721e0*/  @P6 LOP3.LUT R0, R0, 0x8000000, RZ, 0xfc, !PT ;  /* 0x0800000000006812 */ /* 0x000fc800078efcff */
[----:B------:R-:W-:Y:S01]  /*721f0*/  LOP3.LUT P6, RZ, R0, 0x400, RZ, 0xc0, !PT ;  /* 0x0000040000ff7812 */ /* 0x000fe200078cc0ff */
[----:B------:R-:W-:Y:S02]  /*72200*/  @!P5 FMUL R25, R25, 16777216 ;  /* 0x4b8000001919d820 */ /* 0x000fe40000400000 */
[----:B------:R-:W-:Y:S02]  /*72210*/  @!P5 FMUL R26, R26, 16777216 ;  /* 0x4b8000001a1ad820 */ /* 0x000fe40000400000 */
[----:B------:R-:W-:Y:S02]  /*72220*/  @!P5 FMUL R27, R27, 16777216 ;  /* 0x4b8000001b1bd820 */ /* 0x000fe40000400000 */
[----:B------:R-:W-:Y:S01]  /*72230*/  @!P5 FMUL R29, R29, 16777216 ;  /* 0x4b8000001d1dd820 */ /* 0x000fe20000400000 */
[----:B------:R-:W-:Y:S01]  /*72240*/  STL [R1+0x20cc], R25 ;  /* 0x0020cc1901007387 */ /* 0x000fe20000100800 */
[----:B------:R-:W-:Y:S02]  /*72250*/  @!P5 FMUL R28, R28, 16777216 ;  /* 0x4b8000001c1cd820 */ /* 0x000fe40000400000 */
[----:B------:R-:W-:-:S02]  /*72260*/  @!P5 FMUL R4, R4, 16777216 ;  /* 0x4b8000000404d820 */ /* 0x000fc40000400000 */
[----:B------:R-:W-:Y:S02]  /*72270*/  @!P5 FMUL R5, R5, 16777216 ;  /* 0x4b8000000505d820 */ /* 0x000fe40000400000 */
[----:B------:R-:W-:Y:S02]  /*72280*/  @!P5 FMUL R6, R6, 16777216 ;  /* 0x4b8000000606d820 */ /* 0x000fe40000400000 */
[----:B------:R-:W-:Y:S02]  /*72290*/  @!P5 FMUL R7, R7, 16777216 ;  /* 0x4b8000000707d820 */ /* 0x000fe40000400000 */
[----:B------:R-:W-:Y:S02]  /*722a0*/  @!P5 FMUL R8, R8, 16777216 ;  /* 0x4b8000000808d820 */ /* 0x000fe40000400000 */
[----:B------:R-:W-:Y:S01]  /*722b0*/  @!P5 FMUL R23, R23, 16777216 ;  /* 0x4b8000001717d820 */ /* 0x000fe20000400000 */
[C---:B------:R-:W-:Y:S01]  /*722c0*/  LOP3.LUT P5, RZ, R0.reuse, 0x2000, RZ, 0xc0, !PT ;  /* 0x0000200000ff7812 */ /* 0x040fe200078ac0ff */
[----:B------:R-:W-:Y:S01]  /*722d0*/  STL [R1+0x20d0], R26 ;  /* 0x0020d01a01007387 */ /* 0x000fe20000100800 */
[----:B------:R-:W-:-:S03]  /*722e0*/  LOP3.LUT P4, RZ, R0, 0x4000, RZ, 0xc0, !PT ;  /* 0x0000400000ff7812 */ /* 0x000fc6000788c0ff */
[----:B------:R-:W-:Y:S04]  /*722f0*/  STL [R1+0x20d4], R27 ;  /* 0x0020d41b01007387 */ /* 0x000fe80000100800 */
[----:B------:R-:W-:Y:S04]  /*72300*/  STL [R1+0x20e4], R29 ;  /* 0x0020e41d01007387 */ /* 0x000fe80000100800 */
[----:B------:R-:W-:Y:S01]  /*72310*/  STL [R1+0x20e8], R28 ;  /* 0x0020e81c01007387 */ /* 0x000fe20000100800 */
[----:B--2---:R-:W-:Y:S02]  /*72320*/  FSEL R17, R17, -INF , P6 ;  /* 0xff80000011117808 */ /* 0x004fe40003000000 */
[----:B------:R-:W-:-:S03]  /*72330*/  LOP3.LUT P6, RZ, R0, 0x8000000, RZ, 0xc0, !PT ;  /* 0x0800000000ff7812 */ /* 0x000fc600078cc0ff */
[----:B------:R0:W-:Y:S01]  /*72340*/  STL [R1+0x45c], R17 ;  /* 0x00045c1101007387 */ /* 0x0001e20000100800 */
[----:B---3--:R-:W-:Y:S02]  /*72350*/  FSEL R14, R14, -INF , P6 ;  /* 0xff8000000e0e7808 */ /* 0x008fe40003000000 */
[----:B------:R-:W-:-:S03]  /*72360*/  LOP3.LUT P6, RZ, R0, 0x4000000, RZ, 0xc0, !PT ;  /* 0x0400000000ff7812 */ /* 0x000fc600078cc0ff */
[----:B------:R1:W-:Y:S01]  /*72370*/  STL [R1+0x460], R14 ;  /* 0x0004600e01007387 */ /* 0x0003e20000100800 */
[----:B----4-:R-:W-:-:S05]  /*72380*/  FSEL R11, R11, -INF , P6 ;  /* 0xff8000000b0b7808 */ /* 0x010fca0003000000 */
[----:B------:R2:W-:Y:S04]  /*72390*/  STL [R1+0x464], R11 ;  /* 0x0004640b01007387 */ /* 0x0005e80000100800 */
[----:B------:R-:W3:Y:S01]  /*723a0*/  LDL.LU R18, [R1+0x490] ;  /* 0x0004900001127983 */ /* 0x000ee20000300800 */
[----:B-----5:R-:W-:-:S05]  /*723b0*/  FSEL R3, R3, -INF , P5 ;  /* 0xff80000003037808 */ /* 0x020fca0002800000 */
[----:B------:R4:W-:Y:S04]  /*723c0*/  STL [R1+0x468], R3 ;  /* 0x0004680301007387 */ /* 0x0009e80000100800 */
[----:B0-----:R-:W5:Y:S01]  /*723d0*/  LDL.LU R17, [R1+0x494] ;  /* 0x0004940001117983 */ /* 0x001f620000300800 */
[----:B------:R-:W-:-:S05]  /*723e0*/  FSEL R2, R2, -INF , P4 ;  /* 0xff80000002027808 */ /* 0x000fca0002000000 */
[----:B------:R0:W-:Y:S04]  /*723f0*/  STL [R1+0x46c], R2 ;  /* 0x00046c0201007387 */ /* 0x0001e80000100800 */
[----:B-1----:R-:W5:Y:S04]  /*72400*/  LDL.LU R14, [R1+0x498] ;  /* 0x00049800010e7983 */ /* 0x002f680000300800 */
[----:B--2---:R-:W2:Y:S04]  /*72410*/  LDL.LU R11, [R1+0x49c] ;  /* 0x00049c00010b7983 */ /* 0x004ea80000300800 */
[----:B----4-:R-:W4:Y:S04]  /*72420*/  LDL.LU R3, [R1+0x4a0] ;  /* 0x0004a00001037983 */ /* 0x010f280000300800 */
[----:B0-----:R-:W4:Y:S01]  /*72430*/  LDL.LU R2, [R1+0x4a4] ;  /* 0x0004a40001027983 */ /* 0x001f220000300800 */
[C---:B------:R-:W-:Y:S01]  /*72440*/  LOP3.LUT P3, RZ, R0.reuse, 0x8000, RZ, 0xc0, !PT ;  /* 0x0000800000ff7812 */ /* 0x040fe2000786c0ff */
[----:B------:R-:W-:Y:S01]  /*72450*/  @!P1 FMUL R19, R19, 16777216 ;  /* 0x4b80000013139820 */ /* 0x000fe20000400000 */
[C---:B------:R-:W-:Y:S01]  /*72460*/  LOP3.LUT P2, RZ, R0.reuse, 0x1000000, RZ, 0xc0, !PT ;  /* 0x0100000000ff7812 */ /* 0x040fe2000784c0ff */
[----:B------:R-:W4:Y:S01]  /*72470*/  LDL.LU R28, [R1+0x4ac] ;  /* 0x0004ac00011c7983 */ /* 0x000f220000300800 */
[----:B------:R-:W-:-:S02]  /*72480*/  LOP3.LUT P1, RZ, R0, 0x400000, RZ, 0xc0, !PT ;  /* 0x0040000000ff7812 */ /* 0x000fc4000782c0ff */
[----:B------:R-:W-:Y:S01]  /*72490*/  FSEL R20, R13, -INF , P3 ;  /* 0xff8000000d147808 */ /* 0x000fe20001800000 */
[----:B------:R-:W4:Y:S01]  /*724a0*/  LDL.LU R26, [R1+0x4b0] ;  /* 0x0004b000011a7983 */ /* 0x000f220000300800 */
[----:B------:R-:W-:Y:S02]  /*724b0*/  LOP3.LUT P0, RZ, R0, 0x800000, RZ, 0xc0, !PT ;  /* 0x0080000000ff7812 */ /* 0x000fe4000780c0ff */
[----:B------:R-:W-:Y:S01]  /*724c0*/  FSEL R16, R16, -INF , P2 ;  /* 0xff80000010107808 */ /* 0x000fe20001000000 */
[----:B------:R-:W4:Y:S01]  /*724d0*/  LDL.LU R25, [R1+0x4b4] ;  /* 0x0004b40001197983 */ /* 0x000f220000300800 */
[----:B------:R-:W-:-:S03]  /*724e0*/  FSEL R15, R15, -INF , P1 ;  /* 0xff8000000f0f7808 */ /* 0x000fc60000800000 */
[----:B------:R-:W4:Y:S01]  /*724f0*/  LDL.LU R22, [R1+0x4b8] ;  /* 0x0004b80001167983 */ /* 0x000f220000300800 */
[----:B------:R-:W-:-:S03]  /*72500*/  FSEL R12, R12, -INF , P0 ;  /* 0xff8000000c0c7808 */ /* 0x000fc60000000000 */
[----:B------:R-:W4:Y:S04]  /*72510*/  LDL.LU R13, [R1+0x4bc] ;  /* 0x0004bc00010d7983 */ /* 0x000f280000300800 */
[----:B------:R-:W-:Y:S04]  /*72520*/  STL [R1+0x470], R20 ;  /* 0x0004701401007387 */ /* 0x000fe80000100800 */
[----:B------:R0:W-:Y:S04]  /*72530*/  STL [R1+0x474], R16 ;  /* 0x0004741001007387 */ /* 0x0001e80000100800 */
[----:B------:R-:W4:Y:S04]  /*72540*/  LDL.LU R21, [R1+0x4c0] ;  /* 0x0004c00001157983 */ /* 0x000f280000300800 */
[----:B------:R1:W-:Y:S04]  /*72550*/  STL [R1+0x478], R15 ;  /* 0x0004780f01007387 */ /* 0x0003e80000100800 */
[----:B0-----:R-:W4:Y:S04]  /*72560*/  LDL.LU R16, [R1+0x4c4] ;  /* 0x0004c40001107983 */ /* 0x001f280000300800 */
[----:B------:R0:W-:Y:S01]  /*72570*/  STL [R1+0x47c], R12 ;  /* 0x00047c0c01007387 */ /* 0x0001e20000100800 */
[----:B------:R-:W-:-:S03]  /*72580*/  LOP3.LUT P6, RZ, R0, 0x2000000, RZ, 0xc0, !PT ;  /* 0x0200000000ff7812 */ /* 0x000fc600078cc0ff */
[----:B-1----:R-:W4:Y:S01]  /*72590*/  LDL.LU R15, [R1+0x4c8] ;  /* 0x0004c800010f7983 */ /* 0x002f220000300800 */
[----:B------:R-:W-:-:S03]  /*725a0*/  LOP3.LUT P1, RZ, R0, 0x100000, RZ, 0xc0, !PT ;  /* 0x0010000000ff7812 */ /* 0x000fc6000782c0ff */
[----:B------:R-:W4:Y:S04]  /*725b0*/  LDL.LU R29, [R1+0x4cc] ;  /* 0x0004cc00011d7983 */ /* 0x000f280000300800 */
[----:B0-----:R-:W0:Y:S04]  /*725c0*/  S2R R12, SR_TID.X ;  /* 0x00000000000c7919 */ /* 0x001e280000002100 */
[----:B------:R1:W-:Y:S01]  /*725d0*/  STL [R1+0x1f28], R0 ;  /* 0x001f280001007387 */ /* 0x0003e20000100800 */
[----:B------:R-:W3:Y:S03]  /*725e0*/  MUFU.RCP R9, R9 ;  /* 0x0000000900097308 */ /* 0x000ee60000001000 */
[----:B-1----:R-:W4:Y:S01]  /*725f0*/  LDL.LU R0, [R1+0x4a8] ;  /* 0x0004a80001007983 */ /* 0x002f220000300800 */
[C---:B0-----:R-:W-:Y:S01]  /*72600*/  LOP3.LUT R20, R12.reuse, 0x60, RZ, 0xc0, !PT ;  /* 0x000000600c147812 */ /* 0x041fe200078ec0ff */
[----:B------:R-:W-:-:S05]  /*72610*/  IMAD.SHL.U32 R12, R12, 0x10, RZ ;  /* 0x000000100c0c7824 */ /* 0x000fca00078e00ff */
[----:B------:R-:W-:Y:S02]  /*72620*/  LOP3.LUT R24, R12, 0x70, RZ, 0xc0, !PT ;  /* 0x000000700c187812 */ /* 0x000fe400078ec0ff */
[----:B------:R-:W4:Y:S02]  /*72630*/  LDL.LU R12, [R1+0x360] ;  /* 0x00036000010c7983 */ /* 0x000f240000300800 */
[----:B------:R-:W-:Y:S02]  /*72640*/  LEA R20, R20, R24, 0x2 ;  /* 0x0000001814147211 */ /* 0x000fe400078e10ff */
[----:B------:R-:W4:Y:S04]  /*72650*/  LDL.LU R27, [R1+0x364] ;  /* 0x00036400011b7983 */ /* 0x000f280000300800 */
[----:B------:R-:W4:Y:S04]  /*72660*/  LDL.LU R24, [R1+0x368] ;  /* 0x0003680001187983 */ /* 0x000f280000300800 */
[----:B------:R-:W4:Y:S01]  /*72670*/  LDL.LU R20, [R1+0x36c] ;  /* 0x00036c0001147983 */ /* 0x000f220000300800 */
[----:B---3--:R-:W-:-:S05]  /*72680*/  FMUL R18, R9, R18 ;  /* 0x0000001209127220 */ /* 0x008fca0000400000 */
[----:B------:R0:W-:Y:S01]  /*72690*/  STL [R1+0x454], R18 ;  /* 0x0004541201007387 */ /* 0x0001e20000100800 */
[----:B-----5:R-:W-:-:S03]  /*726a0*/  FMUL R17, R9, R17 ;  /* 0x0000001109117220 */ /* 0x020fc60000400000 */
[----:B0-----:R-:W3:Y:S04]  /*726b0*/  LDL.LU R18, [R1+0x2118] ;  /* 0x0021180001127983 */ /* 0x001ee80000300800 */
[----:B------:R0:W-:Y:S01]  /*726c0*/  STL [R1+0x450], R17 ;  /* 0x0004501101007387 */ /* 0x0001e20000100800 */
[----:B------:R-:W-:-:S03]  /*726d0*/  FMUL R14, R9, R14 ;  /* 0x0000000e090e7220 */ /* 0x000fc60000400000 */
[----:B0-----:R-:W5:Y:S01]  /*726e0*/  LDL.LU R17, [R1+0x2114] ;  /* 0x0021140001117983 */ /* 0x001f620000300800 */
[----:B--2---:R-:W-:-:S03]  /*726f0*/  FMUL R11, R9, R11 ;  /* 0x0000000b090b7220 */ /* 0x004fc60000400000 */
[----:B------:R0:W-:Y:S01]  /*72700*/  STL [R1+0x44c], R14 ;  /* 0x00044c0e01007387 */ /* 0x0001e20000100800 */
[C---:B----4-:R-:W-:Y:S02]  /*72710*/  FMUL R3, R9.reuse, R3 ;  /* 0x0000000309037220 */ /* 0x050fe40000400000 */
[C---:B------:R-:W-:Y:S01]  /*72720*/  FMUL R2, R9.reuse, R2 ;  /* 0x0000000209027220 */ /* 0x040fe20000400000 */
[----:B0-----:R-:W2:Y:S04]  /*72730*/  LDL.LU R14, [R1+0x2110] ;  /* 0x00211000010e7983 */ /* 0x001ea80000300800 */
[----:B------:R0:W-:Y:S04]  /*72740*/  STL [R1+0x448], R11 ;  /* 0x0004480b01007387 */ /* 0x0001e80000100800 */
[----:B0-----:R-:W4:Y:S04]  /*72750*/  LDL.LU R11, [R1+0x210c] ;  /* 0x00210c00010b7983 */ /* 0x001f280000300800 */
[----:B------:R0:W-:Y:S04]  /*72760*/  STL [R1+0x444], R3 ;  /* 0x0004440301007387 */ /* 0x0001e80000100800 */
[----:B0-----:R-:W2:Y:S04]  /*72770*/  LDL.LU R3, [R1+0x2108] ;  /* 0x0021080001037983 */ /* 0x001ea80000300800 */
[----:B------:R0:W-:Y:S04]  /*72780*/  STL [R1+0x440], R2 ;  /* 0x0004400201007387 */ /* 0x0001e80000100800 */
[----:B0-----:R-:W2:Y:S01]  /*72790*/  LDL.LU R2, [R1+0x2104] ;  /* 0x0021040001027983 */ /* 0x001ea20000300800 */
[----:B------:R-:W-:-:S02]  /*727a0*/  FMUL R28, R9, R28 ;  /* 0x0000001c091c7220 */ /* 0x000fc40000400000 */
[C---:B------:R-:W-:Y:S02]  /*727b0*/  FMUL R26, R9.reuse, R26 ;  /* 0x0000001a091a7220 */ /* 0x040fe40000400000 */
[C---:B------:R-:W-:Y:S01]  /*727c0*/  FMUL R22, R9.reuse, R22 ;  /* 0x0000001609167220 */ /* 0x040fe20000400000 */
[----:B------:R-:W0:Y:S01]  /*727d0*/  MUFU.RCP R10, R10 ;  /* 0x0000000a000a7308 */ /* 0x000e220000001000 */
[----:B------:R-:W-:-:S05]  /*727e0*/  FMUL R0, R9, R0 ;  /* 0x0000000009007220 */ /* 0x000fca0000400000 */
[----:B------:R1:W-:Y:S04]  /*727f0*/  STL [R1+0x43c], R0 ;  /* 0x00043c0001007387 */ /* 0x0003e80000100800 */
[----:B------:R0:W-:Y:S01]  /*72800*/  STL [R1+0x438], R28 ;  /* 0x0004381c01007387 */ /* 0x0001e20000100800 */
[----:B-1----:R-:W-:-:S03]  /*72810*/  FMUL R0, R9, R25 ;  /* 0x0000001909007220 */ /* 0x002fc60000400000 */
[----:B------:R1:W-:Y:S01]  /*72820*/  STL [R1+0x3bc], R26 ;  /* 0x0003bc1a01007387 */ /* 0x0003e20000100800 */
[----:B0-----:R-:W-:-:S03]  /*72830*/  FMUL R28, R9, R21 ;  /* 0x00000015091c7220 */ /* 0x001fc60000400000 */
[----:B-1----:R-:W3:Y:S04]  /*72840*/  LDL.LU R26, [R1+0x378] ;  /* 0x00037800011a7983 */ /* 0x002ee80000300800 */
[----:B------:R0:W-:Y:S04]  /*72850*/  STL [R1+0x3b8], R0 ;  /* 0x0003b80001007387 */ /* 0x0001e80000100800 */
[----:B------:R1:W-:Y:S01]  /*72860*/  STL [R1+0x3b4], R22 ;  /* 0x0003b41601007387 */ /* 0x0003e20000100800 */
[----:B0-----:R-:W-:-:S03]  /*72870*/  FMUL R0, R9, R13 ;  /* 0x0000000d09007220 */ /* 0x001fc60000400000 */
[----:B------:R-:W5:Y:S04]  /*72880*/  LDL.LU R13, [R1+0x37c] ;  /* 0x00037c00010d7983 */ /* 0x000f680000300800 */
[----:B------:R-:W5:Y:S04]  /*72890*/  LDL.LU R25, [R1+0x380] ;  /* 0x0003800001197983 */ /* 0x000f680000300800 */
[----:B------:R0:W-:Y:S04]  /*728a0*/  STL [R1+0x3b0], R0 ;  /* 0x0003b00001007387 */ /* 0x0001e80000100800 */
[----:B-1----:R-:W5:Y:S04]  /*728b0*/  LDL.LU R22, [R1+0x384] ;  /* 0x0003840001167983 */ /* 0x002f680000300800 */
[----:B------:R-:W5:Y:S01]  /*728c0*/  LDL.LU R21, [R1+0x38c] ;  /* 0x00038c0001157983 */ /* 0x000f620000300800 */
[----:B0-----:R-:W-:-:S03]  /*728d0*/  FMUL R0, R9, R16 ;  /* 0x0000001009007220 */ /* 0x001fc60000400000 */
[----:B------:R0:W-:Y:S04]  /*728e0*/  STL [R1+0x3ac], R28 ;  /* 0x0003ac1c01007387 */ /* 0x0001e80000100800 */
[----:B------:R-:W5:Y:S04]  /*728f0*/  LDL.LU R16, [R1+0x390] ;  /* 0x0003900001107983 */ /* 0x000f680000300800 */
[----:B------:R1:W-:Y:S01]  /*72900*/  STL [R1+0x3a8], R0 ;  /* 0x0003a80001007387 */ /* 0x0003e20000100800 */
[----:B0-----:R-:W-:-:S03]  /*72910*/  FMUL R28, R9, R15 ;  /* 0x0000000f091c7220 */ /* 0x001fc60000400000 */
[----:B------:R-:W5:Y:S01]  /*72920*/  LDL.LU R15, [R1+0x394] ;  /* 0x00039400010f7983 */ /* 0x000f620000300800 */
[----:B-1----:R-:W-:-:S03]  /*72930*/  FMUL R0, R9, R29 ;  /* 0x0000001d09007220 */ /* 0x002fc60000400000 */
[----:B------:R-:W-:Y:S04]  /*72940*/  STL [R1+0x3a4], R28 ;  /* 0x0003a41c01007387 */ /* 0x000fe80000100800 */
[----:B------:R-:W5:Y:S04]  /*72950*/  LDL.LU R9, [R1+0x388] ;  /* 0x0003880001097983 */ /* 0x000f680000300800 */
[----:B------:R0:W-:Y:S01]  /*72960*/  STL [R1+0x3a0], R0 ;  /* 0x0003a00001007387 */ /* 0x0001e20000100800 */
[C---:B------:R-:W-:Y:S02]  /*72970*/  FMUL R27, R10.reuse, R27 ;  /* 0x0000001b0a1b7220 */ /* 0x040fe40000400000 */
[----:B0-----:R-:W-:-:S02]  /*72980*/  FMUL R0, R10, R12 ;  /* 0x0000000c0a007220 */ /* 0x001fc40000400000 */
[----:B------:R-:W5:Y:S01]  /*72990*/  LDL.LU R12, [R1+0x398] ;  /* 0x00039800010c7983 */ /* 0x000f620000300800 */
[----:B------:R-:W-:-:S03]  /*729a0*/  FMUL R20, R10, R20 ;  /* 0x000000140a147220 */ /* 0x000fc60000400000 */
[----:B------:R0:W-:Y:S02]  /*729b0*/  STL [R1+0x434], R0 ;  /* 0x0004340001007387 */ /* 0x0001e40000100800 */
[C---:B0-----:R-:W-:Y:S02]  /*729c0*/  FMUL R0, R10.reuse, R24 ;  /* 0x000000180a007220 */ /* 0x041fe40000400000 */
[----:B------:R-:W5:Y:S04]  /*729d0*/  LDL.LU R24, [R1+0x320] ;  /* 0x0003200001187983 */ /* 0x000f680000300800 */
[----:B------:R-:W-:Y:S04]  /*729e0*/  STL [R1+0x430], R27 ;  /* 0x0004301b01007387 */ /* 0x000fe80000100800 */
[----:B------:R0:W-:Y:S04]  /*729f0*/  STL [R1+0x42c], R0 ;  /* 0x00042c0001007387 */ /* 0x0001e80000100800 */
[----:B0-----:R-:W5:Y:S04]  /*72a00*/  LDL.LU R0, [R1+0x32c] ;  /* 0x00032c0001007983 */ /* 0x001f680000300800 */
[----:B------:R-:W-:Y:S01]  /*72a10*/  STL [R1+0x428], R20 ;  /* 0x0004281401007387 */ /* 0x000fe20000100800 */
[----:B--2---:R-:W-:-:S05]  /*72a20*/  FMUL R2, R10, R2 ;  /* 0x000000020a027220 */ /* 0x004fca0000400000 */
[----:B------:R0:W-:Y:S04]  /*72a30*/  STL [R1+0x1f7c], R2 ;  /* 0x001f7c0201007387 */ /* 0x0001e80000100800 */
[----:B0-----:R-:W2:Y:S01]  /*72a40*/  LDL.LU R2, [R1+0x39c] ;  /* 0x00039c0001027983 */ /* 0x001ea20000300800 */
[----:B------:R-:W-:-:S03]  /*72a50*/  FMUL R3, R10, R3 ;  /* 0x000000030a037220 */ /* 0x000fc60000400000 */
[----:B------:R-:W2:Y:S04]  /*72a60*/  LDL.LU R20, [R1+0x330] ;  /* 0x0003300001147983 */ /* 0x000ea80000300800 */
[----:B------:R-:W2:Y:S04]  /*72a70*/  LDL.LU R28, [R1+0x338] ;  /* 0x00033800011c7983 */ /* 0x000ea80000300800 */
[----:B------:R-:W2:Y:S04]  /*72a80*/  LDL.LU R29, [R1+0x33c] ;  /* 0x00033c00011d7983 */ /* 0x000ea80000300800 */
[----:B------:R-:W2:Y:S04]  /*72a90*/  LDL.LU R27, [R1+0x340] ;  /* 0x00034000011b7983 */ /* 0x000ea80000300800 */
[----:B------:R0:W-:Y:S01]  /*72aa0*/  STL [R1+0x1f80], R3 ;  /* 0x001f800301007387 */ /* 0x0001e20000100800 */
[----:B----4-:R-:W1:Y:S03]  /*72ab0*/  MUFU.RCP R11, R11 ;  /* 0x0000000b000b7308 */ /* 0x010e660000001000 */
[----:B0-----:R-:W4:Y:S01]  /*72ac0*/  LDL.LU R3, [R1+0x334] ;  /* 0x0003340001037983 */ /* 0x001f220000300800 */
[----:B---3--:R-:W-:-:S05]  /*72ad0*/  FMUL R26, R10, R26 ;  /* 0x0000001a0a1a7220 */ /* 0x008fca0000400000 */
[----:B------:R0:W-:Y:S04]  /*72ae0*/  STL [R1+0x41c], R26 ;  /* 0x00041c1a01007387 */ /* 0x0001e80000100800 */
[----:B0-----:R-:W3:Y:S01]  /*72af0*/  LDL.LU R26, [R1+0x344] ;  /* 0x00034400011a7983 */ /* 0x001ee20000300800 */
[C---:B-----5:R-:W-:Y:S02]  /*72b00*/  FMUL R13, R10.reuse, R13 ;  /* 0x0000000d0a0d7220 */ /* 0x060fe40000400000 */
[----:B------:R-:W-:-:S03]  /*72b10*/  FMUL R25, R10, R25 ;  /* 0x000000190a197220 */ /* 0x000fc60000400000 */
[----:B------:R0:W-:Y:S01]  /*72b20*/  STL [R1+0x418], R13 ;  /* 0x0004180d01007387 */ /* 0x0001e20000100800 */
[----:B------:R-:W-:-:S03]  /*72b30*/  FMUL R22, R10, R22 ;  /* 0x000000160a167220 */ /* 0x000fc60000400000 */
[----:B0-----:R-:W5:Y:S04]  /*72b40*/  LDL.LU R13, [R1+0x2100] ;  /* 0x00210000010d7983 */ /* 0x001f680000300800 */
[----:B------:R0:W-:Y:S01]  /*72b50*/  STL [R1+0x37c], R25 ;  /* 0x00037c1901007387 */ /* 0x0001e20000100800 */
[----:B------:R-:W-:-:S03]  /*72b60*/  FMUL R21, R10, R21 ;  /* 0x000000150a157220 */ /* 0x000fc60000400000 */
[----:B0-----:R-:W3:Y:S04]  /*72b70*/  LDL.LU R25, [R1+0x348] ;  /* 0x0003480001197983 */ /* 0x001ee80000300800 */
[----:B------:R0:W-:Y:S01]  /*72b80*/  STL [R1+0x378], R22 ;  /* 0x0003781601007387 */ /* 0x0001e20000100800 */
[C---:B------:R-:W-:Y:S02]  /*72b90*/  FMUL R15, R10.reuse, R15 ;  /* 0x0000000f0a0f7220 */ /* 0x040fe40000400000 */
[C---:B------:R-:W-:Y:S01]  /*72ba0*/  FMUL R9, R10.reuse, R9 ;  /* 0x000000090a097220 */ /* 0x040fe20000400000 */
[----:B0-----:R-:W3:Y:S04]  /*72bb0*/  LDL.LU R22, [R1+0x34c] ;  /* 0x00034c0001167983 */ /* 0x001ee80000300800 */
[----:B------:R0:W-:Y:S02]  /*72bc0*/  STL [R1+0x374], R9 ;  /* 0x0003740901007387 */ /* 0x0001e40000100800 */
[----:B0-----:R-:W-:-:S02]  /*72bd0*/  FMUL R9, R10, R16 ;  /* 0x000000100a097220 */ /* 0x001fc40000400000 */
[----:B------:R-:W3:Y:S01]  /*72be0*/  LDL.LU R16, [R1+0x350] ;  /* 0x0003500001107983 */ /* 0x000ee20000300800 */
[----:B------:R-:W-:-:S03]  /*72bf0*/  FMUL R12, R10, R12 ;  /* 0x0000000c0a0c7220 */ /* 0x000fc60000400000 */
[----:B------:R-:W-:Y:S04]  /*72c00*/  STL [R1+0x370], R21 ;  /* 0x0003701501007387 */ /* 0x000fe80000100800 */
[----:B------:R0:W-:Y:S04]  /*72c10*/  STL [R1+0x36c], R9 ;  /* 0x00036c0901007387 */ /* 0x0001e80000100800 */
[----:B0-----:R-:W3:Y:S04]  /*72c20*/  LDL.LU R9, [R1+0x354] ;  /* 0x0003540001097983 */ /* 0x001ee80000300800 */
[----:B------:R-:W3:Y:S04]  /*72c30*/  LDL.LU R21, [R1+0x358] ;  /* 0x0003580001157983 */ /* 0x000ee80000300800 */
[----:B------:R0:W-:Y:S04]  /*72c40*/  STL [R1+0x368], R15 ;  /* 0x0003680f01007387 */ /* 0x0001e80000100800 */
[----:B0-----:R-:W3:Y:S04]  /*72c50*/  LDL.LU R15, [R1+0x35c] ;  /* 0x00035c00010f7983 */ /* 0x001ee80000300800 */
[----:B------:R0:W-:Y:S04]  /*72c60*/  STL [R1+0x364], R12 ;  /* 0x0003640c01007387 */ /* 0x0001e80000100800 */
[----:B0-----:R-:W3:Y:S01]  /*72c70*/  LDL.LU R12, [R1+0x20fc] ;  /* 0x0020fc00010c7983 */ /* 0x001ee20000300800 */
[----:B--2---:R-:W-:-:S03]  /*72c80*/  FMUL R2, R10, R2 ;  /* 0x000000020a027220 */ /* 0x004fc60000400000 */
[----:B------:R-:W2:Y:S04]  /*72c90*/  LDL.LU R10, [R1+0x328] ;  /* 0x00032800010a7983 */ /* 0x000ea80000300800 */
[----:B------:R1:W-:Y:S02]  /*72ca0*/  STL [R1+0x360], R2 ;  /* 0x0003600201007387 */ /* 0x0003e40000100800 */
[C---:B-1----:R-:W-:Y:S02]  /*72cb0*/  FMUL R2, R11.reuse, R24 ;  /* 0x000000180b027220 */ /* 0x042fe40000400000 */
[----:B------:R-:W2:Y:S04]  /*72cc0*/  LDL.LU R24, [R1+0x2e0] ;  /* 0x0002e00001187983 */ /* 0x000ea80000300800 */
[----:B------:R0:W-:Y:S04]  /*72cd0*/  STL [R1+0x1f84], R2 ;  /* 0x001f840201007387 */ /* 0x0001e80000100800 */
[----:B0-----:R-:W2:Y:S01]  /*72ce0*/  LDL.LU R2, [R1+0x324] ;  /* 0x0003240001027983 */ /* 0x001ea20000300800 */
[----:B----4-:R-:W-:-:S02]  /*72cf0*/  FMUL R3, R11, R3 ;  /* 0x000000030b037220 */ /* 0x010fc40000400000 */
[----:B--2---:R-:W-:-:S05]  /*72d00*/  FMUL R2, R11, R2 ;  /* 0x000000020b027220 */ /* 0x004fca0000400000 */
[----:B------:R0:W-:Y:S02]  /*72d10*/  STL [R1+0x410], R2 ;  /* 0x0004100201007387 */ /* 0x0001e40000100800 */
[C---:B0-----:R-:W-:Y:S02]  /*72d20*/  FMUL R2, R11.reuse, R10 ;  /* 0x0000000a0b027220 */ /* 0x041fe40000400000 */
[C---:B------:R-:W-:Y:S02]  /*72d30*/  FMUL R10, R11.reuse, R0 ;  /* 0x000000000b0a7220 */ /* 0x040fe40000400000 */
[----:B------:R-:W2:Y:S04]  /*72d40*/  LDL.LU R0, [R1+0x2e4] ;  /* 0x0002e40001007983 */ /* 0x000ea80000300800 */
[----:B------:R0:W-:Y:S04]  /*72d50*/  STL [R1+0x40c], R2 ;  /* 0x00040c0201007387 */ /* 0x0001e80000100800 */
[----:B------:R1:W-:Y:S01]  /*72d60*/  STL [R1+0x408], R10 ;  /* 0x0004080a01007387 */ /* 0x0003e20000100800 */
[----:B0-----:R-:W-:-:S03]  /*72d70*/  FMUL R2, R11, R20 ;  /* 0x000000140b027220 */ /* 0x001fc60000400000 */
[----:B------:R-:W4:Y:S01]  /*72d80*/  LDL.LU R20, [R1+0x2e8] ;  /* 0x0002e80001147983 */ /* 0x000f220000300800 */
[----:B-1----:R-:W-:-:S03]  /*72d90*/  FMUL R10, R11, R28 ;  /* 0x0000001c0b0a7220 */ /* 0x002fc60000400000 */
[----:B------:R0:W-:Y:S04]  /*72da0*/  STL [R1+0x404], R2 ;  /* 0x0004040201007387 */ /* 0x0001e80000100800 */
[----:B------:R1:W-:Y:S01]  /*72db0*/  STL [R1+0x400], R3 ;  /* 0x0004000301007387 */ /* 0x0003e20000100800 */
[----:B0-----:R-:W-:-:S03]  /*72dc0*/  FMUL R2, R11, R29 ;  /* 0x0000001d0b027220 */ /* 0x001fc60000400000 */
[----:B------:R0:W-:Y:S01]  /*72dd0*/  STL [R1+0x3fc], R10 ;  /* 0x0003fc0a01007387 */ /* 0x0001e20000100800 */
[----:B-1----:R-:W-:-:S03]  /*72de0*/  FMUL R3, R11, R27 ;  /* 0x0000001b0b037220 */ /* 0x002fc60000400000 */
[----:B------:R-:W5:Y:S04]  /*72df0*/  LDL.LU R28, [R1+0x2f4] ;  /* 0x0002f400011c7983 */ /* 0x000f680000300800 */
[----:B------:R1:W-:Y:S04]  /*72e00*/  STL [R1+0x3f8], R2 ;  /* 0x0003f80201007387 */ /* 0x0003e80000100800 */
[----:B------:R1:W-:Y:S01]  /*72e10*/  STL [R1+0x33c], R3 ;  /* 0x00033c0301007387 */ /* 0x0003e20000100800 */
[----:B---3--:R-:W3:Y:S03]  /*72e20*/  MUFU.RCP R12, R12 ;  /* 0x0000000c000c7308 */ /* 0x008ee60000001000 */
[----:B0-----:R-:W5:Y:S01]  /*72e30*/  LDL.LU R10, [R1+0x2fc] ;  /* 0x0002fc00010a7983 */ /* 0x001f620000300800 */
[----:B-1----:R-:W-:-:S03]  /*72e40*/  FMUL R2, R11, R26 ;  /* 0x0000001a0b027220 */ /* 0x002fc60000400000 */
[----:B------:R-:W5:Y:S01]  /*72e50*/  LDL.LU R29, [R1+0x300] ;  /* 0x00030000011d7983 */ /* 0x000f620000300800 */
[----:B------:R-:W-:-:S03]  /*72e60*/  FMUL R3, R11, R25 ;  /* 0x000000190b037220 */ /* 0x000fc60000400000 */
[----:B------:R0:W-:Y:S04]  /*72e70*/  STL [R1+0x338], R2 ;  /* 0x0003380201007387 */ /* 0x0001e80000100800 */
[----:B------:R-:W5:Y:S04]  /*72e80*/  LDL.LU R27, [R1+0x304] ;  /* 0x00030400011b7983 */ /* 0x000f680000300800 */
[----:B------:R-:W5:Y:S01]  /*72e90*/  LDL.LU R26, [R1+0x308] ;  /* 0x00030800011a7983 */ /* 0x000f620000300800 */
[----:B0-----:R-:W-:-:S03]  /*72ea0*/  FMUL R2, R11, R22 ;  /* 0x000000160b027220 */ /* 0x001fc60000400000 */
[----:B------:R0:W-:Y:S04]  /*72eb0*/  STL [R1+0x334], R3 ;  /* 0x0003340301007387 */ /* 0x0001e80000100800 */
[----:B------:R-:W5:Y:S01]  /*72ec0*/  LDL.LU R25, [R1+0x30c] ;  /* 0x00030c0001197983 */ /* 0x000f620000300800 */
[----:B------:R-:W-:-:S03]  /*72ed0*/  FMUL R9, R11, R9 ;  /* 0x000000090b097220 */ /* 0x000fc60000400000 */
[----:B------:R1:W-:Y:S01]  /*72ee0*/  STL [R1+0x330], R2 ;  /* 0x0003300201007387 */ /* 0x0003e20000100800 */
[----:B0-----:R-:W-:-:S03]  /*72ef0*/  FMUL R3, R11, R21 ;  /* 0x000000150b037220 */ /* 0x001fc60000400000 */
[----:B------:R-:W5:Y:S01]  /*72f00*/  LDL.LU R22, [R1+0x310] ;  /* 0x0003100001167983 */ /* 0x000f620000300800 */
[----:B-1----:R-:W-:-:S03]  /*72f10*/  FMUL R2, R11, R16 ;  /* 0x000000100b027220 */ /* 0x002fc60000400000 */
[----:B------:R-:W5:Y:S04]  /*72f20*/  LDL.LU R16, [R1+0x314] ;  /* 0x0003140001107983 */ /* 0x000f680000300800 */
[----:B------:R0:W-:Y:S04]  /*72f30*/  STL [R1+0x32c], R2 ;  /* 0x00032c0201007387 */ /* 0x0001e80000100800 */
[----:B------:R1:W-:Y:S01]  /*72f40*/  STL [R1+0x328], R9 ;  /* 0x0003280901007387 */ /* 0x0003e20000100800 */
[----:B0-----:R-:W-:-:S03]  /*72f50*/  FMUL R2, R11, R15 ;  /* 0x0000000f0b027220 */ /* 0x001fc60000400000 */
[----:B------:R-:W5:Y:S04]  /*72f60*/  LDL.LU R11, [R1+0x2f8] ;  /* 0x0002f800010b7983 */ /* 0x000f680000300800 */
[----:B------:R3:W-:Y:S04]  /*72f70*/  STL [R1+0x324], R3 ;  /* 0x0003240301007387 */ /* 0x0007e80000100800 */
[----:B-1----:R-:W5:Y:S04]  /*72f80*/  LDL.LU R9, [R1+0x318] ;  /* 0x0003180001097983 */ /* 0x002f680000300800 */
[----:B------:R-:W-:Y:S01]  /*72f90*/  STL [R1+0x320], R2 ;  /* 0x0003200201007387 */ /* 0x000fe20000100800 */
[----:B---3--:R-:W-:-:S03]  /*72fa0*/  FMUL R3, R12, R24 ;  /* 0x000000180c037220 */ /* 0x008fc60000400000 */
[----:B------:R-:W3:Y:S04]  /*72fb0*/  LDL.LU R21, [R1+0x31c] ;  /* 0x00031c0001157983 */ /* 0x000ee80000300800 */
[----:B------:R-:W3:Y:S04]  /*72fc0*/  LDL.LU R15, [R1+0x29c] ;  /* 0x00029c00010f7983 */ /* 0x000ee80000300800 */
[----:B------:R-:W3:Y:S04]  /*72fd0*/  LDL.LU R24, [R1+0x2a0] ;  /* 0x0002a00001187983 */ /* 0x000ee80000300800 */
[----:B------:R0:W-:Y:S04]  /*72fe0*/  STL [R1+0x1f88], R3 ;  /* 0x001f880301007387 */ /* 0x0001e80000100800 */
[----:B0-----:R-:W3:Y:S01]  /*72ff0*/  LDL.LU R3, [R1+0x2f0] ;  /* 0x0002f00001037983 */ /* 0x001ee20000300800 */
[----:B--2---:R-:W-:-:S03]  /*73000*/  FMUL R2, R12, R0 ;  /* 0x000000000c027220 */ /* 0x004fc60000400000 */
[----:B------:R-:W2:Y:S04]  /*73010*/  LDL.LU R0, [R1+0x2a4] ;  /* 0x0002a40001007983 */ /* 0x000ea80000300800 */
[----:B------:R4:W-:Y:S02]  /*73020*/  STL [R1+0x3f0], R2 ;  /* 0x0003f00201007387 */ /* 0x0009e40000100800 */
[C---:B----4-:R-:W-:Y:S02]  /*73030*/  FMUL R2, R12.reuse, R20 ;  /* 0x000000140c027220 */ /* 0x050fe40000400000 */
[----:B------:R-:W4:Y:S04]  /*73040*/  LDL.LU R20, [R1+0x2a8] ;  /* 0x0002a80001147983 */ /* 0x000f280000300800 */
[----:B------:R0:W-:Y:S04]  /*73050*/  STL [R1+0x1f8c], R2 ;  /* 0x001f8c0201007387 */ /* 0x0001e80000100800 */
[----:B0-----:R-:W2:Y:S01]  /*73060*/  LDL.LU R2, [R1+0x2ec] ;  /* 0x0002ec0001027983 */ /* 0x001ea20000300800 */
[----:B-----5:R-:W0:Y:S01]  /*73070*/  MUFU.RCP R13, R13 ;  /* 0x0000000d000d7308 */ /* 0x020e220000001000 */
[----:B------:R-:W-:-:S02]  /*73080*/  FMUL R10, R12, R10 ;  /* 0x0000000a0c0a7220 */ /* 0x000fc40000400000 */
[----:B--2---:R-:W-:-:S05]  /*73090*/  FMUL R2, R12, R2 ;  /* 0x000000020c027220 */ /* 0x004fca0000400000 */
[----:B------:R3:W-:Y:S02]  /*730a0*/  STL [R1+0x3e8], R2 ;  /* 0x0003e80201007387 */ /* 0x0007e40000100800 */
[C---:B---3--:R-:W-:Y:S02]  /*730b0*/  FMUL R2, R12.reuse, R3 ;  /* 0x000000030c027220 */ /* 0x048fe40000400000 */
[----:B------:R-:W-:-:S03]  /*730c0*/  FMUL R3, R12, R28 ;  /* 0x0000001c0c037220 */ /* 0x000fc60000400000 */
[----:B------:R1:W-:Y:S04]  /*730d0*/  STL [R1+0x1f90], R2 ;  /* 0x001f900201007387 */ /* 0x0003e80000100800 */
[----:B------:R-:W2:Y:S01]  /*730e0*/  LDL.LU R28, [R1+0x2ac] ;  /* 0x0002ac00011c7983 */ /* 0x000ea20000300800 */
[----:B-1----:R-:W-:-:S03]  /*730f0*/  FMUL R2, R12, R11 ;  /* 0x0000000b0c027220 */ /* 0x002fc60000400000 */
[----:B------:R1:W-:Y:S04]  /*73100*/  STL [R1+0x3e0], R3 ;  /* 0x0003e00301007387 */ /* 0x0003e80000100800 */
[----:B------:R3:W-:Y:S01]  /*73110*/  STL [R1+0x3d8], R2 ;  /* 0x0003d80201007387 */ /* 0x0007e20000100800 */
[----:B-1----:R-:W-:-:S03]  /*73120*/  FMUL R3, R12, R29 ;  /* 0x0000001d0c037220 */ /* 0x002fc60000400000 */
[----:B------:R1:W-:Y:S01]  /*73130*/  STL [R1+0x3d4], R10 ;  /* 0x0003d40a01007387 */ /* 0x0003e20000100800 */
[----:B---3--:R-:W-:-:S03]  /*73140*/  FMUL R2, R12, R27 ;  /* 0x0000001b0c027220 */ /* 0x008fc60000400000 */
[----:B------:R-:W3:Y:S04]  /*73150*/  LDL.LU R29, [R1+0x2b0] ;  /* 0x0002b000011d7983 */ /* 0x000ee80000300800 */
[----:B------:R5:W-:Y:S01]  /*73160*/  STL [R1+0x2fc], R3 ;  /* 0x0002fc0301007387 */ /* 0x000be20000100800 */
[----:B-1----:R-:W-:-:S03]  /*73170*/  FMUL R10, R12, R26 ;  /* 0x0000001a0c0a7220 */ /* 0x002fc60000400000 */
[----:B------:R-:W3:Y:S04]  /*73180*/  LDL.LU R27, [R1+0x2b8] ;  /* 0x0002b800011b7983 */ /* 0x000ee80000300800 */
[----:B------:R1:W-:Y:S01]  /*73190*/  STL [R1+0x2f8], R2 ;  /* 0x0002f80201007387 */ /* 0x0003e20000100800 */
[----:B-----5:R-:W-:-:S03]  /*731a0*/  FMUL R3, R12, R22 ;  /* 0x000000160c037220 */ /* 0x020fc60000400000 */
[----:B------:R-:W-:Y:S04]  /*731b0*/  STL [R1+0x2f4], R10 ;  /* 0x0002f40a01007387 */ /* 0x000fe80000100800 */
[----:B------:R-:W5:Y:S01]  /*731c0*/  LDL.LU R26, [R1+0x2bc] ;  /* 0x0002bc00011a7983 */ /* 0x000f620000300800 */
[----:B-1----:R-:W-:-:S05]  /*731d0*/  FMUL R2, R12, R25 ;  /* 0x000000190c027220 */ /* 0x002fca0000400000 */
[----:B------:R1:W-:Y:S04]  /*731e0*/  STL [R1+0x2f0], R2 ;  /* 0x0002f00201007387 */ /* 0x0003e80000100800 */
[----:B------:R0:W-:Y:S01]  /*731f0*/  STL [R1+0x2ec], R3 ;  /* 0x0002ec0301007387 */ /* 0x0001e20000100800 */
[----:B-1----:R-:W-:-:S03]  /*73200*/  FMUL R2, R12, R16 ;  /* 0x000000100c027220 */ /* 0x002fc60000400000 */
[----:B------:R-:W5:Y:S04]  /*73210*/  LDL.LU R16, [R1+0x2c0] ;  /* 0x0002c00001107983 */ /* 0x000f680000300800 */
[----:B------:R-:W5:Y:S04]  /*73220*/  LDL.LU R25, [R1+0x2cc] ;  /* 0x0002cc0001197983 */ /* 0x000f680000300800 */
[----:B------:R1:W-:Y:S01]  /*73230*/  STL [R1+0x2e8], R2 ;  /* 0x0002e80201007387 */ /* 0x0003e20000100800 */
[----:B0-----:R-:W-:-:S03]  /*73240*/  FMUL R3, R12, R21 ;  /* 0x000000150c037220 */ /* 0x001fc60000400000 */
[----:B------:R-:W5:Y:S01]  /*73250*/  LDL.LU R22, [R1+0x2d0] ;  /* 0x0002d00001167983 */ /* 0x000f620000300800 */
[----:B-1----:R-:W-:-:S05]  /*73260*/  FMUL R2, R12, R9 ;  /* 0x000000090c027220 */ /* 0x002fca0000400000 */
[----:B------:R0:W-:Y:S04]  /*73270*/  STL [R1+0x2e4], R2 ;  /* 0x0002e40201007387 */ /* 0x0001e80000100800 */
[----:B------:R1:W-:Y:S01]  /*73280*/  STL [R1+0x2e0], R3 ;  /* 0x0002e00301007387 */ /* 0x0003e20000100800 */
[----:B0-----:R-:W-:-:S03]  /*73290*/  FMUL R2, R13, R15 ;  /* 0x0000000f0d027220 */ /* 0x001fc60000400000 */
[----:B------:R-:W5:Y:S04]  /*732a0*/  LDL.LU R15, [R1+0x2d4] ;  /* 0x0002d400010f7983 */ /* 0x000f680000300800 */
[----:B------:R-:W5:Y:S01]  /*732b0*/  LDL.LU R21, [R1+0x2d8] ;  /* 0x0002d80001157983 */ /* 0x000f620000300800 */
[----:B-1----:R-:W-:-:S03]  /*732c0*/  FMUL R3, R13, R0 ;  /* 0x000000000d037220 */ /* 0x002fc60000400000 */
[----:B------:R0:W-:Y:S02]  /*732d0*/  STL [R1+0x3d0], R2 ;  /* 0x0003d00201007387 */ /* 0x0001e40000100800 */
[C---:B0-----:R-:W-:Y:S02]  /*732e0*/  FMUL R2, R13.reuse, R24 ;  /* 0x000000180d027220 */ /* 0x041fe40000400000 */
[----:B------:R-:W5:Y:S04]  /*732f0*/  LDL.LU R24, [R1+0x2dc] ;  /* 0x0002dc0001187983 */ /* 0x000f680000300800 */
[----:B------:R4:W-:Y:S04]  /*73300*/  STL [R1+0x3cc], R2 ;  /* 0x0003cc0201007387 */ /* 0x0009e80000100800 */
[----:B------:R0:W-:Y:S01]  /*73310*/  STL [R1+0x1fa0], R3 ;  /* 0x001fa00301007387 */ /* 0x0001e20000100800 */
[----:B----4-:R-:W-:-:S03]  /*73320*/  FMUL R2, R13, R20 ;  /* 0x000000140d027220 */ /* 0x010fc60000400000 */
[----:B0-----:R-:W4:Y:S04]  /*73330*/  LDL.LU R3, [R1+0x2c8] ;  /* 0x0002c80001037983 */ /* 0x001f280000300800 */
[----:B------:R-:W4:Y:S04]  /*73340*/  LDL.LU R9, [R1+0x25c] ;  /* 0x00025c0001097983 */ /* 0x000f280000300800 */
[----:B------:R-:W4:Y:S04]  /*73350*/  LDL.LU R20, [R1+0x260] ;  /* 0x0002600001147983 */ /* 0x000f280000300800 */
[----:B------:R0:W-:Y:S04]  /*73360*/  STL [R1+0x1fa4], R2 ;  /* 0x001fa40201007387 */ /* 0x0001e80000100800 */
[----:B0-----:R-:W4:Y:S04]  /*73370*/  LDL.LU R2, [R1+0x2c4] ;  /* 0x0002c40001027983 */ /* 0x001f280000300800 */
[----:B------:R-:W4:Y:S04]  /*73380*/  LDL.LU R12, [R1+0x268] ;  /* 0x00026800010c7983 */ /* 0x000f280000300800 */
[----:B------:R-:W4:Y:S01]  /*73390*/  LDL.LU R11, [R1+0x26c] ;  /* 0x00026c00010b7983 */ /* 0x000f220000300800 */
[----:B--2---:R-:W-:-:S05]  /*733a0*/  FMUL R0, R13, R28 ;  /* 0x0000001c0d007220 */ /* 0x004fca0000400000 */
[----:B------:R0:W-:Y:S04]  /*733b0*/  STL [R1+0x3c0], R0 ;  /* 0x0003c00001007387 */ /* 0x0001e80000100800 */
[----:B0-----:R-:W2:Y:S04]  /*733c0*/  LDL.LU R0, [R1+0x270] ;  /* 0x0002700001007983 */ /* 0x001ea80000300800 */
[----:B------:R-:W2:Y:S01]  /*733d0*/  LDL.LU R28, [R1+0x274] ;  /* 0x00027400011c7983 */ /* 0x000ea20000300800 */
[----:B---3--:R-:W-:-:S03]  /*733e0*/  FMUL R29, R13, R29 ;  /* 0x0000001d0d1d7220 */ /* 0x008fc60000400000 */
[----:B------:R-:W3:Y:S04]  /*733f0*/  LDL.LU R10, [R1+0x278] ;  /* 0x00027800010a7983 */ /* 0x000ee80000300800 */
[----:B------:R0:W-:Y:S01]  /*73400*/  STL [R1+0x39c], R29 ;  /* 0x00039c1d01007387 */ /* 0x0001e20000100800 */
[----:B------:R-:W-:-:S03]  /*73410*/  FMUL R27, R13, R27 ;  /* 0x0000001b0d1b7220 */ /* 0x000fc60000400000 */
[----:B0-----:R-:W2:Y:S01]  /*73420*/  LDL.LU R29, [R1+0x27c] ;  /* 0x00027c00011d7983 */ /* 0x001ea20000300800 */
[----:B-----5:R-:W-:-:S03]  /*73430*/  FMUL R26, R13, R26 ;  /* 0x0000001a0d1a7220 */ /* 0x020fc60000400000 */
[----:B------:R0:W-:Y:S04]  /*73440*/  STL [R1+0x398], R27 ;  /* 0x0003981b01007387 */ /* 0x0001e80000100800 */
[----:B0-----:R-:W5:Y:S04]  /*73450*/  LDL.LU R27, [R1+0x280] ;  /* 0x00028000011b7983 */ /* 0x001f680000300800 */
[----:B------:R0:W-:Y:S01]  /*73460*/  STL [R1+0x394], R26 ;  /* 0x0003941a01007387 */ /* 0x0001e20000100800 */
[----:B------:R-:W-:-:S03]  /*73470*/  FMUL R16, R13, R16 ;  /* 0x000000100d107220 */ /* 0x000fc60000400000 */
[----:B0-----:R-:W2:Y:S04]  /*73480*/  LDL.LU R26, [R1+0x284] ;  /* 0x00028400011a7983 */ /* 0x001ea80000300800 */
[----:B------:R0:W-:Y:S01]  /*73490*/  STL [R1+0x2bc], R16 ;  /* 0x0002bc1001007387 */ /* 0x0001e20000100800 */
[----:B------:R-:W-:-:S03]  /*734a0*/  FMUL R22, R13, R22 ;  /* 0x000000160d167220 */ /* 0x000fc60000400000 */
[----:B0-----:R-:W2:Y:S01]  /*734b0*/  LDL.LU R16, [R1+0x20f8] ;  /* 0x0020f80001107983 */ /* 0x001ea20000300800 */
[C---:B------:R-:W-:Y:S02]  /*734c0*/  FMUL R15, R13.reuse, R15 ;  /* 0x0000000f0d0f7220 */ /* 0x040fe40000400000 */
[C---:B------:R-:W-:Y:S02]  /*734d0*/  FMUL R21, R13.reuse, R21 ;  /* 0x000000150d157220 */ /* 0x040fe40000400000 */
[C---:B------:R-:W-:Y:S02]  /*734e0*/  FMUL R24, R13.reuse, R24 ;  /* 0x000000180d187220 */ /* 0x040fe40000400000 */
[----:B----4-:R-:W-:-:S05]  /*734f0*/  FMUL R2, R13, R2 ;  /* 0x000000020d027220 */ /* 0x010fca0000400000 */
[----:B------:R0:W-:Y:S02]  /*73500*/  STL [R1+0x2b8], R2 ;  /* 0x0002b80201007387 */ /* 0x0001e40000100800 */
[C---:B0-----:R-:W-:Y:S02]  /*73510*/  FMUL R2, R13.reuse, R3 ;  /* 0x000000030d027220 */ /* 0x041fe40000400000 */
[----:B------:R-:W-:-:S03]  /*73520*/  FMUL R3, R13, R25 ;  /* 0x000000190d037220 */ /* 0x000fc60000400000 */
[----:B------:R0:W-:Y:S04]  /*73530*/  STL [R1+0x2b0], R2 ;  /* 0x0002b00201007387 */ /* 0x0001e80000100800 */
[----:B0-----:R-:W4:Y:S04]  /*73540*/  LDL.LU R2, [R1+0x288] ;  /* 0x0002880001027983 */ /* 0x001f280000300800 */
[----:B------:R0:W-:Y:S04]  /*73550*/  STL [R1+0x2ac], R3 ;  /* 0x0002ac0301007387 */ /* 0x0001e80000100800 */
[----:B0-----:R-:W2:Y:S04]  /*73560*/  LDL.LU R3, [R1+0x28c] ;  /* 0x00028c0001037983 */ /* 0x001ea80000300800 */
[----:B------:R0:W-:Y:S04]  /*73570*/  STL [R1+0x2a8], R22 ;  /* 0x0002a81601007387 */ /* 0x0001e80000100800 */
[----:B------:R-:W2:Y:S04]  /*73580*/  LDL.LU R25, [R1+0x290] ;  /* 0x0002900001197983 */ /* 0x000ea80000300800 */
[----:B0-----:R-:W2:Y:S04]  /*73590*/  LDL.LU R22, [R1+0x294] ;  /* 0x0002940001167983 */ /* 0x001ea80000300800 */
[----:B------:R0:W-:Y:S04]  /*735a0*/  STL [R1+0x2a4], R15 ;  /* 0x0002a40f01007387 */ /* 0x0001e80000100800 */
[----:B0-----:R-:W2:Y:S04]  /*735b0*/  LDL.LU R15, [R1+0x20f4] ;  /* 0x0020f400010f7983 */ /* 0x001ea80000300800 */
[----:B------:R0:W-:Y:S04]  /*735c0*/  STL [R1+0x2a0], R21 ;  /* 0x0002a01501007387 */ /* 0x0001e80000100800 */
[----:B0-----:R-:W2:Y:S04]  /*735d0*/  LDL.LU R21, [R1+0x298] ;  /* 0x0002980001157983 */ /* 0x001ea80000300800 */
[----:B------:R-:W2:Y:S01]  /*735e0*/  LDL.LU R13, [R1+0x264] ;  /* 0x00026400010d7983 */ /* 0x000ea20000300800 */
[----:B------:R-:W0:Y:S03]  /*735f0*/  MUFU.RCP R14, R14 ;  /* 0x0000000e000e7308 */ /* 0x000e260000001000 */
[----:B------:R1:W-:Y:S04]  /*73600*/  STL [R1+0x29c], R24 ;  /* 0x00029c1801007387 */ /* 0x0003e80000100800 */
[----:B-1----:R-:W3:Y:S01]  /*73610*/  LDL.LU R24, [R1+0x21c] ;  /* 0x00021c0001187983 */ /* 0x002ee20000300800 */
[----:B0-----:R-:W-:-:S02]  /*73620*/  FMUL R9, R14, R9 ;  /* 0x000000090e097220 */ /* 0x001fc40000400000 */
[C---:B------:R-:W-:Y:S02]  /*73630*/  FMUL R20, R14.reuse, R20 ;  /* 0x000000140e147220 */ /* 0x040fe40000400000 */
[C---:B------:R-:W-:Y:S01]  /*73640*/  FMUL R12, R14.reuse, R12 ;  /* 0x0000000c0e0c7220 */ /* 0x040fe20000400000 */
[----:B------:R0:W-:Y:S04]  /*73650*/  STL [R1+0x390], R9 ;  /* 0x0003900901007387 */ /* 0x0001e80000100800 */
[----:B0-----:R-:W3:Y:S04]  /*73660*/  LDL.LU R9, [R1+0x220] ;  /* 0x0002200001097983 */ /* 0x001ee80000300800 */
[----:B------:R0:W-:Y:S04]  /*73670*/  STL [R1+0x38c], R20 ;  /* 0x00038c1401007387 */ /* 0x0001e80000100800 */
[----:B0-----:R-:W5:Y:S01]  /*73680*/  LDL.LU R20, [R1+0x224] ;  /* 0x0002240001147983 */ /* 0x001f620000300800 */
[----:B----4-:R-:W-:-:S02]  /*73690*/  FMUL R2, R14, R2 ;  /* 0x000000020e027220 */ /* 0x010fc40000400000 */
[----:B--2---:R-:W-:-:S05]  /*736a0*/  FMUL R13, R14, R13 ;  /* 0x0000000d0e0d7220 */ /* 0x004fca0000400000 */
[----:B------:R0:W-:Y:S04]  /*736b0*/  STL [R1+0x388], R13 ;  /* 0x0003880d01007387 */ /* 0x0001e80000100800 */
[----:B------:R1:W-:Y:S01]  /*736c0*/  STL [R1+0x384], R12 ;  /* 0x0003840c01007387 */ /* 0x0003e20000100800 */
[C---:B0-----:R-:W-:Y:S02]  /*736d0*/  FMUL R13, R14.reuse, R11 ;  /* 0x0000000b0e0d7220 */ /* 0x041fe40000400000 */
[----:B-1----:R-:W-:-:S03]  /*736e0*/  FMUL R12, R14, R0 ;  /* 0x000000000e0c7220 */ /* 0x002fc60000400000 */
[----:B------:R-:W-:Y:S01]  /*736f0*/  STL [R1+0x380], R13 ;  /* 0x0003800d01007387 */ /* 0x000fe20000100800 */
[----:B------:R-:W-:-:S03]  /*73700*/  FMUL R11, R14, R28 ;  /* 0x0000001c0e0b7220 */ /* 0x000fc60000400000 */
[----:B------:R-:W2:Y:S04]  /*73710*/  LDL.LU R0, [R1+0x228] ;  /* 0x0002280001007983 */ /* 0x000ea80000300800 */
[----:B------:R3:W-:Y:S04]  /*73720*/  STL [R1+0x35c], R12 ;  /* 0x00035c0c01007387 */ /* 0x0007e80000100800 */
[----:B------:R-:W4:Y:S01]  /*73730*/  LDL.LU R28, [R1+0x22c] ;  /* 0x00022c00011c7983 */ /* 0x000f220000300800 */
[C---:B---3--:R-:W-:Y:S02]  /*73740*/  FMUL R12, R14.reuse, R10 ;  /* 0x0000000a0e0c7220 */ /* 0x048fe40000400000 */
[C---:B------:R-:W-:Y:S01]  /*73750*/  FMUL R10, R14.reuse, R29 ;  /* 0x0000001d0e0a7220 */ /* 0x040fe20000400000 */
[----:B------:R5:W-:Y:S04]  /*73760*/  STL [R1+0x358], R11 ;  /* 0x0003580b01007387 */ /* 0x000be80000100800 */
[----:B------:R0:W-:Y:S01]  /*73770*/  STL [R1+0x354], R12 ;  /* 0x0003540c01007387 */ /* 0x0001e20000100800 */
[----:B-----5:R-:W-:-:S03]  /*73780*/  FMUL R11, R14, R27 ;  /* 0x0000001b0e0b7220 */ /* 0x020fc60000400000 */
[----:B------:R-:W3:Y:S04]  /*73790*/  LDL.LU R27, [R1+0x234] ;  /* 0x00023400011b7983 */ /* 0x000ee80000300800 */
[----:B------:R1:W-:Y:S04]  /*737a0*/  STL [R1+0x278], R10 ;  /* 0x0002780a01007387 */ /* 0x0003e80000100800 */
[----:B------:R5:W-:Y:S01]  /*737b0*/  STL [R1+0x274], R11 ;  /* 0x0002740b01007387 */ /* 0x000be20000100800 */
[----:B------:R-:W-:-:S03]  /*737c0*/  FMUL R13, R14, R3 ;  /* 0x000000030e0d7220 */ /* 0x000fc60000400000 */
[----:B0-----:R-:W3:Y:S01]  /*737d0*/  LDL.LU R12, [R1+0x238] ;  /* 0x00023800010c7983 */ /* 0x001ee20000300800 */
[----:B-1----:R-:W-:-:S03]  /*737e0*/  FMUL R10, R14, R26 ;  /* 0x0000001a0e0a7220 */ /* 0x002fc60000400000 */
[----:B-----5:R-:W5:Y:S01]  /*737f0*/  LDL.LU R11, [R1+0x23c] ;  /* 0x00023c00010b7983 */ /* 0x020f620000300800 */
[----:B------:R-:W-:-:S03]  /*73800*/  FMUL R3, R14, R25 ;  /* 0x000000190e037220 */ /* 0x000fc60000400000 */
[----:B------:R0:W-:Y:S04]  /*73810*/  STL [R1+0x270], R10 ;  /* 0x0002700a01007387 */ /* 0x0001e80000100800 */
[----:B0-----:R-:W5:Y:S04]  /*73820*/  LDL.LU R10, [R1+0x240] ;  /* 0x00024000010a7983 */ /* 0x001f680000300800 */
[----:B------:R-:W5:Y:S04]  /*73830*/  LDL.LU R29, [R1+0x244] ;  /* 0x00024400011d7983 */ /* 0x000f680000300800 */
[----:B------:R-:W5:Y:S04]  /*73840*/  LDL.LU R26, [R1+0x248] ;  /* 0x00024800011a7983 */ /* 0x000f680000300800 */
[----:B------:R0:W-:Y:S04]  /*73850*/  STL [R1+0x26c], R2 ;  /* 0x00026c0201007387 */ /* 0x0001e80000100800 */
[----:B------:R-:W-:Y:S04]  /*73860*/  STL [R1+0x268], R13 ;  /* 0x0002680d01007387 */ /* 0x000fe80000100800 */
[----:B------:R-:W5:Y:S01]  /*73870*/  LDL.LU R25, [R1+0x24c] ;  /* 0x00024c0001197983 */ /* 0x000f620000300800 */
[----:B0-----:R-:W-:-:S03]  /*73880*/  FMUL R2, R14, R22 ;  /* 0x000000160e027220 */ /* 0x001fc60000400000 */
[----:B------:R-:W-:Y:S04]  /*73890*/  STL [R1+0x264], R3 ;  /* 0x0002640301007387 */ /* 0x000fe80000100800 */
[----:B------:R-:W5:Y:S04]  /*738a0*/  LDL.LU R22, [R1+0x250] ;  /* 0x0002500001167983 */ /* 0x000f680000300800 */
[----:B------:R0:W-:Y:S02]  /*738b0*/  STL [R1+0x260], R2 ;  /* 0x0002600201007387 */ /* 0x0001e40000100800 */
[----:B0-----:R-:W-:-:S02]  /*738c0*/  FMUL R2, R14, R21 ;  /* 0x000000150e027220 */ /* 0x001fc40000400000 */
[----:B------:R-:W5:Y:S01]  /*738d0*/  LDL.LU R14, [R1+0x230] ;  /* 0x00023000010e7983 */ /* 0x000f620000300800 */
[----:B------:R-:W0:Y:S03]  /*738e0*/  MUFU.RCP R15, R15 ;  /* 0x0000000f000f7308 */ /* 0x000e260000001000 */
[----:B------:R0:W-:Y:S04]  /*738f0*/  STL [R1+0x25c], R2 ;  /* 0x00025c0201007387 */ /* 0x0001e80000100800 */
[----:B------:R-:W5:Y:S01]  /*73900*/  LDL.LU R21, [R1+0x254] ;  /* 0x0002540001157983 */ /* 0x000f620000300800 */
[----:B0-----:R-:W-:-:S03]  /*73910*/  FMUL R2, R15, R24 ;  /* 0x000000180f027220 */ /* 0x001fc60000400000 */
[----:B------:R-:W5:Y:S04]  /*73920*/  LDL.LU R24, [R1+0x258] ;  /* 0x0002580001187983 */ /* 0x000f680000300800 */
[----:B------:R0:W-:Y:S01]  /*73930*/  STL [R1+0x350], R2 ;  /* 0x0003500201007387 */ /* 0x0001e20000100800 */
[----:B------:R-:W-:-:S03]  /*73940*/  FMUL R3, R15, R20 ;  /* 0x000000140f037220 */ /* 0x000fc60000400000 */
[----:B------:R-:W5:Y:S01]  /*73950*/  LDL.LU R13, [R1+0x1dc] ;  /* 0x0001dc00010d7983 */ /* 0x000f620000300800 */
[----:B0-----:R-:W-:-:S05]  /*73960*/  FMUL R2, R15, R9 ;  /* 0x000000090f027220 */ /* 0x001fca0000400000 */
[----:B------:R0:W-:Y:S04]  /*73970*/  STL [R1+0x34c], R2 ;  /* 0x00034c0201007387 */ /* 0x0001e80000100800 */
[----:B0-----:R-:W5:Y:S04]  /*73980*/  LDL.LU R2, [R1+0x1e0] ;  /* 0x0001e00001027983 */ /* 0x001f680000300800 */
[----:B------:R-:W5:Y:S04]  /*73990*/  LDL.LU R9, [R1+0x1e4] ;  /* 0x0001e40001097983 */ /* 0x000f680000300800 */
[----:B------:R-:W5:Y:S04]  /*739a0*/  LDL.LU R20, [R1+0x1e8] ;  /* 0x0001e80001147983 */ /* 0x000f680000300800 */
[----:B------:R4:W-:Y:S01]  /*739b0*/  STL [R1+0x1fa8], R3 ;  /* 0x001fa80301007387 */ /* 0x0009e20000100800 */
[----:B--2---:R-:W-:-:S05]  /*739c0*/  FMUL R0, R15, R0 ;  /* 0x000000000f007220 */ /* 0x004fca0000400000 */
[----:B------:R0:W-:Y:S01]  /*739d0*/  STL [R1+0x344], R0 ;  /* 0x0003440001007387 */ /* 0x0001e20000100800 */
[----:B----4-:R-:W-:-:S03]  /*739e0*/  FMUL R3, R15, R28 ;  /* 0x0000001c0f037220 */ /* 0x010fc60000400000 */
[----:B0-----:R-:W2:Y:S04]  /*739f0*/  LDL.LU R0, [R1+0x1ec] ;  /* 0x0001ec0001007983 */ /* 0x001ea80000300800 */
[----:B------:R-:W4:Y:S04]  /*73a00*/  LDL.LU R28, [R1+0x1f0] ;  /* 0x0001f000011c7983 */ /* 0x000f280000300800 */
[----:B------:R3:W-:Y:S02]  /*73a10*/  STL [R1+0x1fac], R3 ;  /* 0x001fac0301007387 */ /* 0x0007e40000100800 */
[----:B---3--:R-:W-:-:S02]  /*73a20*/  FMUL R3, R15, R27 ;  /* 0x0000001b0f037220 */ /* 0x008fc40000400000 */
[----:B------:R-:W3:Y:S01]  /*73a30*/  LDL.LU R27, [R1+0x1f4] ;  /* 0x0001f400011b7983 */ /* 0x000ee20000300800 */
[C---:B------:R-:W-:Y:S02]  /*73a40*/  FMUL R12, R15.reuse, R12 ;  /* 0x0000000c0f0c7220 */ /* 0x040fe40000400000 */
[----:B-----5:R-:W-:-:S05]  /*73a50*/  FMUL R14, R15, R14 ;  /* 0x0000000e0f0e7220 */ /* 0x020fca0000400000 */
[----:B------:R-:W-:Y:S04]  /*73a60*/  STL [R1+0x31c], R14 ;  /* 0x00031c0e01007387 */ /* 0x000fe80000100800 */
[----:B------:R0:W-:Y:S04]  /*73a70*/  STL [R1+0x318], R3 ;  /* 0x0003180301007387 */ /* 0x0001e80000100800 */
[----:B------:R1:W-:Y:S01]  /*73a80*/  STL [R1+0x314], R12 ;  /* 0x0003140c01007387 */ /* 0x0003e20000100800 */
[C---:B0-----:R-:W-:Y:S02]  /*73a90*/  FMUL R3, R15.reuse, R11 ;  /* 0x0000000b0f037220 */ /* 0x041fe40000400000 */
[----:B------:R-:W-:-:S02]  /*73aa0*/  FMUL R11, R15, R10 ;  /* 0x0000000a0f0b7220 */ /* 0x000fc40000400000 */
[C---:B------:R-:W-:Y:S01]  /*73ab0*/  FMUL R10, R15.reuse, R29 ;  /* 0x0000001d0f0a7220 */ /* 0x040fe20000400000 */
[----:B------:R0:W-:Y:S04]  /*73ac0*/  STL [R1+0x238], R3 ;  /* 0x0002380301007387 */ /* 0x0001e80000100800 */
[----:B------:R5:W-:Y:S04]  /*73ad0*/  STL [R1+0x234], R11 ;  /* 0x0002340b01007387 */ /* 0x000be80000100800 */
[----:B-1----:R-:W3:Y:S01]  /*73ae0*/  LDL.LU R12, [R1+0x1f8] ;  /* 0x0001f800010c7983 */ /* 0x002ee20000300800 */
[----:B0-----:R-:W-:-:S03]  /*73af0*/  FMUL R3, R15, R26 ;  /* 0x0000001a0f037220 */ /* 0x001fc60000400000 */
[----:B------:R0:W-:Y:S04]  /*73b00*/  STL [R1+0x230], R10 ;  /* 0x0002300a01007387 */ /* 0x0001e80000100800 */
[----:B-----5:R-:W5:Y:S04]  /*73b10*/  LDL.LU R11, [R1+0x1fc] ;  /* 0x0001fc00010b7983 */ /* 0x020f680000300800 */
[----:B------:R1:W-:Y:S04]  /*73b20*/  STL [R1+0x22c], R3 ;  /* 0x00022c0301007387 */ /* 0x0003e80000100800 */
[----:B------:R-:W5:Y:S01]  /*73b30*/  LDL.LU R29, [R1+0x200] ;  /* 0x00020000011d7983 */ /* 0x000f620000300800 */
[----:B------:R-:W-:-:S03]  /*73b40*/  FMUL R14, R15, R25 ;  /* 0x000000190f0e7220 */ /* 0x000fc60000400000 */
[----:B------:R-:W5:Y:S04]  /*73b50*/  LDL.LU R26, [R1+0x204] ;  /* 0x00020400011a7983 */ /* 0x000f680000300800 */
[----:B0-----:R-:W5:Y:S01]  /*73b60*/  LDL.LU R10, [R1+0x208] ;  /* 0x00020800010a7983 */ /* 0x001f620000300800 */
[----:B-1----:R-:W-:-:S03]  /*73b70*/  FMUL R3, R15, R22 ;  /* 0x000000160f037220 */ /* 0x002fc60000400000 */
[----:B------:R0:W-:Y:S04]  /*73b80*/  STL [R1+0x228], R14 ;  /* 0x0002280e01007387 */ /* 0x0001e80000100800 */
[----:B------:R-:W5:Y:S04]  /*73b90*/  LDL.LU R25, [R1+0x20c] ;  /* 0x00020c0001197983 */ /* 0x000f680000300800 */
[----:B------:R1:W-:Y:S04]  /*73ba0*/  STL [R1+0x224], R3 ;  /* 0x0002240301007387 */ /* 0x0003e80000100800 */
[----:B------:R-:W5:Y:S01]  /*73bb0*/  LDL.LU R22, [R1+0x210] ;  /* 0x0002100001167983 */ /* 0x000f620000300800 */
[C---:B0-----:R-:W-:Y:S01]  /*73bc0*/  FMUL R14, R15.reuse, R21 ;  /* 0x000000150f0e7220 */ /* 0x041fe20000400000 */
[----:B------:R-:W0:Y:S02]  /*73bd0*/  MUFU.RCP R16, R16 ;  /* 0x0000001000107308 */ /* 0x000e240000001000 */
[----:B------:R-:W5:Y:S01]  /*73be0*/  LDL.LU R21, [R1+0x214] ;  /* 0x0002140001157983 */ /* 0x000f620000300800 */
[----:B-1----:R-:W-:-:S03]  /*73bf0*/  FMUL R3, R15, R24 ;  /* 0x000000180f037220 */ /* 0x002fc60000400000 */
[----:B------:R0:W-:Y:S04]  /*73c00*/  STL [R1+0x220], R14 ;  /* 0x0002200e01007387 */ /* 0x0001e80000100800 */
[----:B------:R-:W5:Y:S01]  /*73c10*/  LDL.LU R24, [R1+0x218] ;  /* 0x0002180001187983 */ /* 0x000f620000300800 */
[C---:B0-----:R-:W-:Y:S02]  /*73c20*/  FMUL R14, R16.reuse, R13 ;  /* 0x0000000d100e7220 */ /* 0x041fe40000400000 */
[C---:B------:R-:W-:Y:S01]  /*73c30*/  FMUL R13, R16.reuse, R2 ;  /* 0x00000002100d7220 */ /* 0x040fe20000400000 */
[----:B------:R0:W-:Y:S01]  /*73c40*/  STL [R1+0x21c], R3 ;  /* 0x00021c0301007387 */ /* 0x0001e20000100800 */
[----:B------:R-:W-:-:S03]  /*73c50*/  FMUL R2, R16, R20 ;  /* 0x0000001410027220 */ /* 0x000fc60000400000 */
[----:B------:R-:W-:Y:S04]  /*73c60*/  STL [R1+0x310], R14 ;  /* 0x0003100e01007387 */ /* 0x000fe80000100800 */
[----:B------:R-:W-:Y:S01]  /*73c70*/  STL [R1+0x30c], R13 ;  /* 0x00030c0d01007387 */ /* 0x000fe20000100800 */
[----:B0-----:R-:W-:-:S03]  /*73c80*/  FMUL R3, R16, R9 ;  /* 0x0000000910037220 */ /* 0x001fc60000400000 */
[----:B------:R-:W5:Y:S04]  /*73c90*/  LDL.LU R20, [R1+0x100] ;  /* 0x0001000001147983 */ /* 0x000f680000300800 */
[----:B------:R2:W-:Y:S04]  /*73ca0*/  STL [R1+0x308], R3 ;  /* 0x0003080301007387 */ /* 0x0005e80000100800 */
[----:B------:R-:W-:Y:S01]  /*73cb0*/  STL [R1+0x1fb0], R2 ;  /* 0x001fb00201007387 */ /* 0x000fe20000100800 */
[C---:B--2---:R-:W-:Y:S02]  /*73cc0*/  FMUL R3, R16.reuse, R0 ;  /* 0x0000000010037220 */ /* 0x044fe40000400000 */
[----:B----4-:R-:W-:-:S03]  /*73cd0*/  FMUL R0, R16, R28 ;  /* 0x0000001c10007220 */ /* 0x010fc60000400000 */
[----:B------:R3:W-:Y:S04]  /*73ce0*/  STL [R1+0x1fb4], R3 ;  /* 0x001fb40301007387 */ /* 0x0007e80000100800 */
[----:B------:R-:W2:Y:S04]  /*73cf0*/  LDL.LU R15, [R1+0xfc] ;  /* 0x0000fc00010f7983 */ /* 0x000ea80000300800 */
[----:B------:R-:W4:Y:S04]  /*73d00*/  LDL.LU R14, [R1+0xf0] ;  /* 0x0000f000010e7983 */ /* 0x000f280000300800 */
[----:B------:R0:W-:Y:S04]  /*73d10*/  STL [R1+0x2dc], R0 ;  /* 0x0002dc0001007387 */ /* 0x0001e80000100800 */
[----:B------:R-:W4:Y:S01]  /*73d20*/  LDL.LU R9, [R1+0xec] ;  /* 0x0000ec0001097983 */ /* 0x000f220000300800 */
[----:B---3--:R-:W-:-:S03]  /*73d30*/  FMUL R3, R16, R27 ;  /* 0x0000001b10037220 */ /* 0x008fc60000400000 */
[----:B0-----:R-:W3:Y:S04]  /*73d40*/  LDL.LU R0, [R1+0x1ac] ;  /* 0x0001ac0001007983 */ /* 0x001ee80000300800 */
[----:B------:R-:W3:Y:S04]  /*73d50*/  LDL.LU R28, [R1+0x1b0] ;  /* 0x0001b000011c7983 */ /* 0x000ee80000300800 */
[----:B------:R-:W3:Y:S04]  /*73d60*/  LDL.LU R27, [R1+0x1b4] ;  /* 0x0001b400011b7983 */ /* 0x000ee80000300800 */
[----:B------:R0:W-:Y:S01]  /*73d70*/  STL [R1+0x1fb8], R3 ;  /* 0x001fb80301007387 */ /* 0x0001e20000100800 */
[----:B------:R-:W-:-:S02]  /*73d80*/  FMUL R2, R16, R12 ;  /* 0x0000000c10027220 */ /* 0x000fc40000400000 */
[----:B-----5:R-:W-:-:S03]  /*73d90*/  FMUL R11, R16, R11 ;  /* 0x0000000b100b7220 */ /* 0x020fc60000400000 */
[----:B------:R1:W-:Y:S04]  /*73da0*/  STL [R1+0x2d4], R2 ;  /* 0x0002d40201007387 */ /* 0x0003e80000100800 */
[----:B------:R-:W-:Y:S01]  /*73db0*/  STL [R1+0x1f8], R11 ;  /* 0x0001f80b01007387 */ /* 0x000fe20000100800 */
[----:B0-----:R-:W-:-:S03]  /*73dc0*/  FMUL R3, R16, R29 ;  /* 0x0000001d10037220 */ /* 0x001fc60000400000 */
[----:B------:R-:W5:Y:S01]  /*73dd0*/  LDL.LU R29, [R1+0x1b8] ;  /* 0x0001b800011d7983 */ /* 0x000f620000300800 */
[----:B-1----:R-:W-:-:S03]  /*73de0*/  FMUL R2, R16, R26 ;  /* 0x0000001a10027220 */ /* 0x002fc60000400000 */
[----:B------:R0:W-:Y:S01]  /*73df0*/  STL [R1+0x1f4], R3 ;  /* 0x0001f40301007387 */ /* 0x0001e20000100800 */
[----:B------:R-:W-:-:S03]  /*73e00*/  FMUL R10, R16, R10 ;  /* 0x0000000a100a7220 */ /* 0x000fc60000400000 */
[----:B------:R-:W5:Y:S04]  /*73e10*/  LDL.LU R26, [R1+0x1bc] ;  /* 0x0001bc00011a7983 */ /* 0x000f680000300800 */
[----:B------:R1:W-:Y:S01]  /*73e20*/  STL [R1+0x1f0], R2 ;  /* 0x0001f00201007387 */ /* 0x0003e20000100800 */
[----:B0-----:R-:W-:-:S03]  /*73e30*/  FMUL R3, R16, R25 ;  /* 0x0000001910037220 */ /* 0x001fc60000400000 */
[----:B------:R-:W-:Y:S04]  /*73e40*/  STL [R1+0x1ec], R10 ;  /* 0x0001ec0a01007387 */ /* 0x000fe80000100800 */
[----:B------:R-:W5:Y:S01]  /*73e50*/  LDL.LU R25, [R1+0x1c0] ;  /* 0x0001c00001197983 */ /* 0x000f620000300800 */
[----:B-1----:R-:W-:-:S03]  /*73e60*/  FMUL R2, R16, R22 ;  /* 0x0000001610027220 */ /* 0x002fc60000400000 */
[----:B------:R0:W-:Y:S04]  /*73e70*/  STL [R1+0x1e8], R3 ;  /* 0x0001e80301007387 */ /* 0x0001e80000100800 */
[----:B------:R-:W5:Y:S04]  /*73e80*/  LDL.LU R22, [R1+0x1c4] ;  /* 0x0001c40001167983 */ /* 0x000f680000300800 */
[----:B------:R1:W-:Y:S01]  /*73e90*/  STL [R1+0x1e4], R2 ;  /* 0x0001e40201007387 */ /* 0x0003e20000100800 */
[----:B0-----:R-:W-:-:S03]  /*73ea0*/  FMUL R3, R16, R21 ;  /* 0x0000001510037220 */ /* 0x001fc60000400000 */
[----:B------:R-:W5:Y:S01]  /*73eb0*/  LDL.LU R13, [R1+0x1c8] ;  /* 0x0001c800010d7983 */ /* 0x000f620000300800 */
[----:B------:R-:W0:Y:S03]  /*73ec0*/  MUFU.RCP R17, R17 ;  /* 0x0000001100117308 */ /* 0x000e260000001000 */
[----:B------:R0:W-:Y:S01]  /*73ed0*/  STL [R1+0x1e0], R3 ;  /* 0x0001e00301007387 */ /* 0x0001e20000100800 */
[----:B-1----:R-:W-:-:S03]  /*73ee0*/  FMUL R2, R16, R24 ;  /* 0x0000001810027220 */ /* 0x002fc60000400000 */
[----:B------:R-:W5:Y:S04]  /*73ef0*/  LDL.LU R12, [R1+0x1cc] ;  /* 0x0001cc00010c7983 */ /* 0x000f680000300800 */
[----:B------:R2:W-:Y:S04]  /*73f00*/  STL [R1+0x1dc], R2 ;  /* 0x0001dc0201007387 */ /* 0x0005e80000100800 */
[----:B------:R-:W5:Y:S04]  /*73f10*/  LDL.LU R24, [R1+0x1d0] ;  /* 0x0001d00001187983 */ /* 0x000f680000300800 */
[----:B------:R-:W5:Y:S04]  /*73f20*/  LDL.LU R11, [R1+0x1d4] ;  /* 0x0001d400010b7983 */ /* 0x000f680000300800 */
[----:B------:R-:W5:Y:S04]  /*73f30*/  LDL.LU R10, [R1+0x1d8] ;  /* 0x0001d800010a7983 */ /* 0x000f680000300800 */
[----:B------:R-:W5:Y:S01]  /*73f40*/  LDL.LU R21, [R1+0xf8] ;  /* 0x0000f80001157983 */ /* 0x000f620000300800 */
[----:B0-----:R-:W-:-:S03]  /*73f50*/  FMUL R3, R17, R20 ;  /* 0x0000001411037220 */ /* 0x001fc60000400000 */
[----:B------:R-:W5:Y:S04]  /*73f60*/  LDL.LU R20, [R1+0xf4] ;  /* 0x0000f40001147983 */ /* 0x000f680000300800 */
[----:B------:R4:W-:Y:S01]  /*73f70*/  STL [R1+0x1fbc], R3 ;  /* 0x001fbc0301007387 */ /* 0x0009e20000100800 */
[C---:B--2---:R-:W-:Y:S02]  /*73f80*/  FMUL R2, R17.reuse, R15 ;  /* 0x0000000f11027220 */ /* 0x044fe40000400000 */
[----:B----4-:R-:W-:-:S05]  /*73f90*/  FMUL R3, R17, R14 ;  /* 0x0000000e11037220 */ /* 0x010fca0000400000 */
[----:B------:R3:W-:Y:S04]  /*73fa0*/  STL [R1+0x1fc0], R3 ;  /* 0x001fc00301007387 */ /* 0x0007e80000100800 */
[----:B------:R0:W-:Y:S01]  /*73fb0*/  STL [R1+0x2cc], R2 ;  /* 0x0002cc0201007387 */ /* 0x0001e20000100800 */
[C---:B---3--:R-:W-:Y:S02]  /*73fc0*/  FMUL R3, R17.reuse, R0 ;  /* 0x0000000011037220 */ /* 0x048fe40000400000 */
[C---:B0-----:R-:W-:Y:S02]  /*73fd0*/  FMUL R2, R17.reuse, R9 ;  /* 0x0000000911027220 */ /* 0x041fe40000400000 */
[C---:B------:R-:W-:Y:S01]  /*73fe0*/  FMUL R0, R17.reuse, R28 ;  /* 0x0000001c11007220 */ /* 0x040fe20000400000 */
[----:B------:R0:W-:Y:S04]  /*73ff0*/  STL [R1+0x1fc4], R3 ;  /* 0x001fc40301007387 */ /* 0x0001e80000100800 */
[----:B------:R-:W-:Y:S04]  /*74000*/  STL [R1+0x2c4], R2 ;  /* 0x0002c40201007387 */ /* 0x000fe80000100800 */
[----:B------:R-:W2:Y:S01]  /*74010*/  LDL.LU R9, [R1+0xe8] ;  /* 0x0000e80001097983 */ /* 0x000ea20000300800 */
[----:B0-----:R-:W-:-:S03]  /*74020*/  FMUL R3, R17, R27 ;  /* 0x0000001b11037220 */ /* 0x001fc60000400000 */
[----:B------:R0:W-:Y:S04]  /*74030*/  STL [R1+0x298], R0 ;  /* 0x0002980001007387 */ /* 0x0001e80000100800 */
[----:B0-----:R-:W3:Y:S04]  /*74040*/  LDL.LU R0, [R1+0xe4] ;  /* 0x0000e40001007983 */ /* 0x001ee80000300800 */
[----:B------:R-:W4:Y:S04]  /*74050*/  LDL.LU R27, [R1+0xe0] ;  /* 0x0000e000011b7983 */ /* 0x000f280000300800 */
[----:B------:R5:W-:Y:S04]  /*74060*/  STL [R1+0x1fc8], R3 ;  /* 0x001fc80301007387 */ /* 0x000be80000100800 */
[----:B------:R-:W4:Y:S01]  /*74070*/  LDL.LU R28, [R1+0xdc] ;  /* 0x0000dc00011c7983 */ /* 0x000f220000300800 */
[----:B-----5:R-:W-:-:S05]  /*74080*/  FMUL R3, R17, R29 ;  /* 0x0000001d11037220 */ /* 0x020fca0000400000 */
[----:B------:R0:W-:Y:S01]  /*74090*/  STL [R1+0x290], R3 ;  /* 0x0002900301007387 */ /* 0x0001e20000100800 */
[----:B------:R-:W-:-:S03]  /*740a0*/  FMUL R2, R17, R26 ;  /* 0x0000001a11027220 */ /* 0x000fc60000400000 */
[----:B------:R-:W5:Y:S04]  /*740b0*/  LDL.LU R29, [R1+0xd8] ;  /* 0x0000d800011d7983 */ /* 0x000f680000300800 */
[----:B------:R1:W-:Y:S04]  /*740c0*/  STL [R1+0x1b8], R2 ;  /* 0x0001b80201007387 */ /* 0x0003e80000100800 */
[----:B------:R-:W5:Y:S01]  /*740d0*/  LDL.LU R26, [R1+0xd4] ;  /* 0x0000d400011a7983 */ /* 0x000f620000300800 */
[----:B0-----:R-:W-:-:S03]  /*740e0*/  FMUL R3, R17, R25 ;  /* 0x0000001911037220 */ /* 0x001fc60000400000 */
[----:B------:R-:W5:Y:S04]  /*740f0*/  LDL.LU R25, [R1+0xd0] ;  /* 0x0000d00001197983 */ /* 0x000f680000300800 */
[----:B------:R0:W-:Y:S01]  /*74100*/  STL [R1+0x1b4], R3 ;  /* 0x0001b40301007387 */ /* 0x0001e20000100800 */
[----:B-1----:R-:W-:-:S03]  /*74110*/  FMUL R2, R17, R22 ;  /* 0x0000001611027220 */ /* 0x002fc60000400000 */
[----:B------:R-:W5:Y:S01]  /*74120*/  LDL.LU R22, [R1+0xcc] ;  /* 0x0000cc0001167983 */ /* 0x000f620000300800 */
[----:B------:R-:W1:Y:S01]  /*74130*/  MUFU.RCP R18, R18 ;  /* 0x0000001200127308 */ /* 0x000e620000001000 */
[C---:B------:R-:W-:Y:S02]  /*74140*/  FMUL R13, R17.reuse, R13 ;  /* 0x0000000d110d7220 */ /* 0x040fe40000400000 */
[----:B------:R1:W-:Y:S04]  /*74150*/  STL [R1+0x1b0], R2 ;  /* 0x0001b00201007387 */ /* 0x0003e80000100800 */
[----:B------:R-:W-:Y:S01]  /*74160*/  STL [R1+0x1ac], R13 ;  /* 0x0001ac0d01007387 */ /* 0x000fe20000100800 */
[C---:B0-----:R-:W-:Y:S02]  /*74170*/  FMUL R3, R17.reuse, R12 ;  /* 0x0000000c11037220 */ /* 0x041fe40000400000 */
[----:B-1----:R-:W-:-:S02]  /*74180*/  FMUL R2, R17, R24 ;  /* 0x0000001811027220 */ /* 0x002fc40000400000 */
[----:B------:R-:W5:Y:S04]  /*74190*/  LDL.LU R24, [R1+0xc8] ;  /* 0x0000c80001187983 */ /* 0x000f680000300800 */
[----:B------:R0:W-:Y:S04]  /*741a0*/  STL [R1+0x100], R3 ;  /* 0x0001000301007387 */ /* 0x0001e80000100800 */
[----:B------:R1:W-:Y:S01]  /*741b0*/  STL [R1+0xfc], R2 ;  /* 0x0000fc0201007387 */ /* 0x0003e20000100800 */
[C---:B0-----:R-:W-:Y:S02]  /*741c0*/  FMUL R3, R17.reuse, R11 ;  /* 0x0000000b11037220 */ /* 0x041fe40000400000 */
[----:B-1----:R-:W-:-:S03]  /*741d0*/  FMUL R2, R17, R10 ;  /* 0x0000000a11027220 */ /* 0x002fc60000400000 */
[----:B------:R0:W-:Y:S04]  /*741e0*/  STL [R1+0xf0], R3 ;  /* 0x0000f00301007387 */ /* 0x0001e80000100800 */
[----:B------:R1:W-:Y:S01]  /*741f0*/  STL [R1+0xec], R2 ;  /* 0x0000ec0201007387 */ /* 0x0003e20000100800 */
[C---:B0-----:R-:W-:Y:S02]  /*74200*/  FMUL R3, R18.reuse, R21 ;  /* 0x0000001512037220 */ /* 0x041fe40000400000 */
[----:B-1----:R-:W-:-:S03]  /*74210*/  FMUL R2, R18, R20 ;  /* 0x0000001412027220 */ /* 0x002fc60000400000 */
[----:B------:R0:W-:Y:S04]  /*74220*/  STL [R1+0x1fcc], R3 ;  /* 0x001fcc0301007387 */ /* 0x0001e80000100800 */
[----:B------:R-:W5:Y:S04]  /*74230*/  LDL.LU R21, [R1+0xc4] ;  /* 0x0000c40001157983 */ /* 0x000f680000300800 */
[----:B------:R-:W5:Y:S04]  /*74240*/  LDL.LU R20, [R1+0xc0] ;  /* 0x0000c00001147983 */ /* 0x000f680000300800 */
[----:B0-----:R-:W5:Y:S04]  /*74250*/  LDL.LU R3, [R1+0xb8] ;  /* 0x0000b80001037983 */ /* 0x001f680000300800 */
[----:B------:R-:W5:Y:S04]  /*74260*/  LDL.LU R17, [R1+0xb4] ;  /* 0x0000b40001117983 */ /* 0x000f680000300800 */
[----:B------:R-:W5:Y:S04]  /*74270*/  LDL.LU R12, [R1+0xb0] ;  /* 0x0000b000010c7983 */ /* 0x000f680000300800 */
[----:B------:R-:W5:Y:S04]  /*74280*/  LDL.LU R11, [R1+0xac] ;  /* 0x0000ac00010b7983 */ /* 0x000f680000300800 */
[----:B------:R0:W-:Y:S04]  /*74290*/  STL [R1+0x1fd0], R2 ;  /* 0x001fd00201007387 */ /* 0x0001e80000100800 */
[----:B0-----:R-:W5:Y:S04]  /*742a0*/  LDL.LU R2, [R1+0xbc] ;  /* 0x0000bc0001027983 */ /* 0x001f680000300800 */
[----:B------:R-:W5:Y:S01]  /*742b0*/  LDL.LU R10, [R1+0xa0] ;  /* 0x0000a000010a7983 */ /* 0x000f620000300800 */
[----:B--2---:R-:W-:-:S05]  /*742c0*/  FMUL R9, R18, R9 ;  /* 0x0000000912097220 */ /* 0x004fca0000400000 */
[----:B------:R0:W-:Y:S01]  /*742d0*/  STL [R1+0x284], R9 ;  /* 0x0002840901007387 */ /* 0x0001e20000100800 */
[----:B---3--:R-:W-:-:S03]  /*742e0*/  FMUL R13, R18, R0 ;  /* 0x00000000120d7220 */ /* 0x008fc60000400000 */
[----:B0-----:R-:W2:Y:S01]  /*742f0*/  LDL.LU R9, [R1+0x9c] ;  /* 0x00009c0001097983 */ /* 0x001ea20000300800 */
[----:B----4-:R-:W-:-:S03]  /*74300*/  FMUL R0, R18, R27 ;  /* 0x0000001b12007220 */ /* 0x010fc60000400000 */
[----:B------:R5:W-:Y:S04]  /*74310*/  STL [R1+0x280], R13 ;  /* 0x0002800d01007387 */ /* 0x000be80000100800 */
[----:B------:R-:W3:Y:S01]  /*74320*/  LDL.LU R27, [R1+0x90] ;  /* 0x00009000011b7983 */ /* 0x000ee20000300800 */
[----:B------:R-:W-:-:S03]  /*74330*/  FMUL R14, R18, R28 ;  /* 0x0000001c120e7220 */ /* 0x000fc60000400000 */
[----:B------:R0:W-:Y:S04]  /*74340*/  STL [R1+0x27c], R0 ;  /* 0x00027c0001007387 */ /* 0x0001e80000100800 */
[----:B------:R-:W-:Y:S04]  /*74350*/  STL [R1+0x258], R14 ;  /* 0x0002580e01007387 */ /* 0x000fe80000100800 */
[----:B------:R-:W4:Y:S01]  /*74360*/  LDL.LU R16, [R1+0x8c] ;  /* 0x00008c0001107983 */ /* 0x000f220000300800 */
[----:B-----5:R-:W-:-:S05]  /*74370*/  FMUL R13, R18, R29 ;  /* 0x0000001d120d7220 */ /* 0x020fca0000400000 */
[----:B------:R1:W-:Y:S01]  /*74380*/  STL [R1+0x254], R13 ;  /* 0x0002540d01007387 */ /* 0x0003e20000100800 */
[----:B0-----:R-:W-:-:S03]  /*74390*/  FMUL R0, R18, R26 ;  /* 0x0000001a12007220 */ /* 0x001fc60000400000 */
[----:B------:R-:W5:Y:S04]  /*743a0*/  LDL.LU R26, [R1+0x80] ;  /* 0x00008000011a7983 */ /* 0x000f680000300800 */
[----:B------:R0:W-:Y:S01]  /*743b0*/  STL [R1+0x250], R0 ;  /* 0x0002500001007387 */ /* 0x0001e20000100800 */
[----:B-1----:R-:W-:-:S03]  /*743c0*/  FMUL R13, R18, R25 ;  /* 0x00000019120d7220 */ /* 0x002fc60000400000 */
[----:B------:R-:W5:Y:S01]  /*743d0*/  LDL.LU R15, [R1+0x7c] ;  /* 0x00007c00010f7983 */ /* 0x000f620000300800 */
[----:B0-----:R-:W-:-:S03]  /*743e0*/  FMUL R0, R18, R22 ;  /* 0x0000001612007220 */ /* 0x001fc60000400000 */
[----:B------:R0:W-:Y:S04]  /*743f0*/  STL [R1+0xd8], R13 ;  /* 0x0000d80d01007387 */ /* 0x0001e80000100800 */
[----:B------:R-:W5:Y:S04]  /*74400*/  LDL.LU R14, [R1+0x70] ;  /* 0x00007000010e7983 */ /* 0x000f680000300800 */
[----:B------:R1:W-:Y:S04]  /*74410*/  STL [R1+0xd4], R0 ;  /* 0x0000d40001007387 */ /* 0x0003e80000100800 */
[----:B------:R-:W5:Y:S04]  /*74420*/  LDL.LU R25, [R1+0x6c] ;  /* 0x00006c0001197983 */ /* 0x000f680000300800 */
[----:B0-----:R-:W5:Y:S01]  /*74430*/  LDL.LU R13, [R1+0x60] ;  /* 0x00006000010d7983 */ /* 0x001f620000300800 */
[----:B------:R-:W-:-:S03]  /*74440*/  FMUL R22, R18, R24 ;  /* 0x0000001812167220 */ /* 0x000fc60000400000 */
[----:B-1----:R-:W5:Y:S01]  /*74450*/  LDL.LU R0, [R1+0x5c] ;  /* 0x00005c0001007983 */ /* 0x002f620000300800 */
[----:B------:R-:W0:Y:S03]  /*74460*/  MUFU.RCP R19, R19 ;  /* 0x0000001300137308 */ /* 0x000e260000001000 */
[----:B------:R1:W-:Y:S04]  /*74470*/  STL [R1+0xd0], R22 ;  /* 0x0000d01601007387 */ /* 0x0003e80000100800 */
[----:B------:R-:W5:Y:S04]  /*74480*/  LDL.LU R28, [R1+0x50] ;  /* 0x00005000011c7983 */ /* 0x000f680000300800 */
[----:B------:R-:W5:Y:S04]  /*74490*/  LDL.LU R29, [R1+0x4c] ;  /* 0x00004c00011d7983 */ /* 0x000f680000300800 */
[----:B-1----:R-:W5:Y:S04]  /*744a0*/  LDL.LU R22, [R1+0x40] ;  /* 0x0000400001167983 */ /* 0x002f680000300800 */
[----:B------:R-:W5:Y:S01]  /*744b0*/  LDL.LU R24, [R1+0x3c] ;  /* 0x00003c0001187983 */ /* 0x000f620000300800 */
[----:B------:R-:W-:-:S02]  /*744c0*/  FMUL R21, R18, R21 ;  /* 0x0000001512157220 */ /* 0x000fc40000400000 */
[----:B------:R-:W-:-:S03]  /*744d0*/  FMUL R20, R18, R20 ;  /* 0x0000001412147220 */ /* 0x000fc60000400000 */
[----:B------:R1:W-:Y:S04]  /*744e0*/  STL [R1+0xcc], R21 ;  /* 0x0000cc1501007387 */ /* 0x0003e80000100800 */
[----:B-1----:R-:W5:Y:S04]  /*744f0*/  LDL.LU R21, [R1+0x20f0] ;  /* 0x0020f00001157983 */ /* 0x002f680000300800 */
[----:B------:R1:W-:Y:S04]  /*74500*/  STL [R1+0xc8], R20 ;  /* 0x0000c81401007387 */ /* 0x0003e80000100800 */
[----:B-1----:R-:W5:Y:S01]  /*74510*/  LDL.LU R20, [R1+0x20ec] ;  /* 0x0020ec0001147983 */ /* 0x002f620000300800 */
[----:B------:R-:W-:-:S05]  /*74520*/  FMUL R2, R18, R2 ;  /* 0x0000000212027220 */ /* 0x000fca0000400000 */
[----:B------:R1:W-:Y:S02]  /*74530*/  STL [R1+0xc4], R2 ;  /* 0x0000c40201007387 */ /* 0x0003e40000100800 */
[C---:B-1----:R-:W-:Y:S02]  /*74540*/  FMUL R2, R18.reuse, R3 ;  /* 0x0000000312027220 */ /* 0x042fe40000400000 */
[----:B------:R-:W-:-:S03]  /*74550*/  FMUL R3, R18, R17 ;  /* 0x0000001112037220 */ /* 0x000fc60000400000 */
[----:B------:R0:W-:Y:S04]  /*74560*/  STL [R1+0xc0], R2 ;  /* 0x0000c00201007387 */ /* 0x0001e80000100800 */
[----:B------:R1:W-:Y:S01]  /*74570*/  STL [R1+0xbc], R3 ;  /* 0x0000bc0301007387 */ /* 0x0003e20000100800 */
[C---:B0-----:R-:W-:Y:S02]  /*74580*/  FMUL R2, R19.reuse, R12 ;  /* 0x0000000c13027220 */ /* 0x041fe40000400000 */
[C---:B-1----:R-:W-:Y:S02]  /*74590*/  FMUL R3, R19.reuse, R11 ;  /* 0x0000000b13037220 */ /* 0x042fe40000400000 */
[----:B------:R-:W5:Y:S04]  /*745a0*/  LDL.LU R11, [R1+0xa8] ;  /* 0x0000a800010b7983 */ /* 0x000f680000300800 */
[----:B------:R0:W-:Y:S04]  /*745b0*/  STL [R1+0x24c], R2 ;  /* 0x00024c0201007387 */ /* 0x0001e80000100800 */
[----:B------:R-:W-:Y:S04]  /*745c0*/  STL [R1+0x248], R3 ;  /* 0x0002480301007387 */ /* 0x000fe80000100800 */
[----:B------:R-:W5:Y:S01]  /*745d0*/  LDL.LU R12, [R1+0xa4] ;  /* 0x0000a400010c7983 */ /* 0x000f620000300800 */
[----:B0-----:R-:W-:-:S03]  /*745e0*/  FMUL R2, R19, R10 ;  /* 0x0000000a13027220 */ /* 0x001fc60000400000 */
[----:B------:R-:W5:Y:S04]  /*745f0*/  LDL.LU R10, [R1+0x98] ;  /* 0x00009800010a7983 */ /* 0x000f680000300800 */
[----:B------:R2:W-:Y:S02]  /*74600*/  STL [R1+0x244], R2 ;  /* 0x0002440201007387 */ /* 0x0005e40000100800 */
[C---:B--2---:R-:W-:Y:S02]  /*74610*/  FMUL R2, R19.reuse, R9 ;  /* 0x0000000913027220 */ /* 0x044fe40000400000 */
[----:B------:R-:W2:Y:S04]  /*74620*/  LDL.LU R9, [R1+0x94] ;  /* 0x0000940001097983 */ /* 0x000ea80000300800 */
[----:B------:R4:W-:Y:S01]  /*74630*/  STL [R1+0x240], R2 ;  /* 0x0002400201007387 */ /* 0x0009e20000100800 */
[----:B---3--:R-:W-:-:S03]  /*74640*/  FMUL R3, R19, R27 ;  /* 0x0000001b13037220 */ /* 0x008fc60000400000 */
[----:B------:R-:W3:Y:S04]  /*74650*/  LDL.LU R27, [R1+0x88] ;  /* 0x00008800011b7983 */ /* 0x000ee80000300800 */
[----:B------:R5:W-:Y:S01]  /*74660*/  STL [R1+0x1fd4], R3 ;  /* 0x001fd40301007387 */ /* 0x000be20000100800 */
[C---:B----4-:R-:W-:Y:S02]  /*74670*/  FMUL R2, R19.reuse, R16 ;  /* 0x0000001013027220 */ /* 0x050fe40000400000 */
[C---:B-----5:R-:W-:Y:S02]  /*74680*/  FMUL R3, R19.reuse, R26 ;  /* 0x0000001a13037220 */ /* 0x060fe40000400000 */
[----:B------:R-:W4:Y:S01]  /*74690*/  LDL.LU R26, [R1+0x84] ;  /* 0x00008400011a7983 */ /* 0x000f220000300800 */
[----:B------:R-:W-:-:S03]  /*746a0*/  FMUL R15, R19, R15 ;  /* 0x0000000f130f7220 */ /* 0x000fc60000400000 */
[----:B------:R0:W-:Y:S04]  /*746b0*/  STL [R1+0x218], R2 ;  /* 0x0002180201007387 */ /* 0x0001e80000100800 */
[----:B------:R1:W-:Y:S04]  /*746c0*/  STL [R1+0x1fd8], R3 ;  /* 0x001fd80301007387 */ /* 0x0003e80000100800 */
[----:B------:R-:W-:Y:S01]  /*746d0*/  STL [R1+0x210], R15 ;  /* 0x0002100f01007387 */ /* 0x000fe20000100800 */
[----:B0-----:R-:W-:-:S03]  /*746e0*/  FMUL R2, R19, R25 ;  /* 0x0000001913027220 */ /* 0x001fc60000400000 */
[----:B------:R-:W5:Y:S01]  /*746f0*/  LDL.LU R25, [R1+0x78] ;  /* 0x0000780001197983 */ /* 0x000f620000300800 */
[----:B-1----:R-:W-:-:S05]  /*74700*/  FMUL R3, R19, R14 ;  /* 0x0000000e13037220 */ /* 0x002fca0000400000 */
[----:B------:R0:W-:Y:S04]  /*74710*/  STL [R1+0xb8], R3 ;  /* 0x0000b80301007387 */ /* 0x0001e80000100800 */
[----:B------:R1:W-:Y:S01]  /*74720*/  STL [R1+0xb4], R2 ;  /* 0x0000b40201007387 */ /* 0x0003e20000100800 */
[C---:B0-----:R-:W-:Y:S02]  /*74730*/  FMUL R3, R19.reuse, R13 ;  /* 0x0000000d13037220 */ /* 0x041fe40000400000 */
[----:B-1----:R-:W-:-:S03]  /*74740*/  FMUL R2, R19, R0 ;  /* 0x0000000013027220 */ /* 0x002fc60000400000 */
[----:B------:R0:W-:Y:S01]  /*74750*/  STL [R1+0xb0], R3 ;  /* 0x0000b00301007387 */ /* 0x0001e20000100800 */
[----:B------:R-:W-:-:S03]  /*74760*/  FMUL R0, R19, R28 ;  /* 0x0000001c13007220 */ /* 0x000fc60000400000 */
[----:B------:R1:W-:Y:S01]  /*74770*/  STL [R1+0xac], R2 ;  /* 0x0000ac0201007387 */ /* 0x0003e20000100800 */
[----:B0-----:R-:W-:-:S03]  /*74780*/  FMUL R3, R19, R29 ;  /* 0x0000001d13037220 */ /* 0x001fc60000400000 */
[----:B------:R0:W-:Y:S01]  /*74790*/  STL [R1+0xa0], R0 ;  /* 0x0000a00001007387 */ /* 0x0001e20000100800 */
[----:B-1----:R-:W-:-:S03]  /*747a0*/  FMUL R2, R19, R22 ;  /* 0x0000001613027220 */ /* 0x002fc60000400000 */
[----:B------:R-:W-:Y:S04]  /*747b0*/  STL [R1+0x9c], R3 ;  /* 0x00009c0301007387 */ /* 0x000fe80000100800 */
[----:B------:R-:W5:Y:S01]  /*747c0*/  LDL.LU R28, [R1+0x74] ;  /* 0x00007400011c7983 */ /* 0x000f620000300800 */
[----:B0-----:R-:W-:-:S03]  /*747d0*/  FMUL R0, R19, R24 ;  /* 0x0000001813007220 */ /* 0x001fc60000400000 */
[----:B------:R-:W-:Y:S04]  /*747e0*/  STL [R1+0x90], R2 ;  /* 0x0000900201007387 */ /* 0x000fe80000100800 */
[----:B------:R-:W5:Y:S04]  /*747f0*/  LDL.LU R29, [R1+0x68] ;  /* 0x00006800011d7983 */ /* 0x000f680000300800 */
[----:B------:R0:W-:Y:S04]  /*74800*/  STL [R1+0x8c], R0 ;  /* 0x00008c0001007387 */ /* 0x0001e80000100800 */
[----:B------:R-:W5:Y:S04]  /*74810*/  LDL.LU R22, [R1+0x64] ;  /* 0x0000640001167983 */ /* 0x000f680000300800 */
[----:B------:R-:W5:Y:S04]  /*74820*/  LDL.LU R24, [R1+0x58] ;  /* 0x0000580001187983 */ /* 0x000f680000300800 */
[----:B------:R-:W5:Y:S04]  /*74830*/  LDL.LU R19, [R1+0x44] ;  /* 0x0000440001137983 */ /* 0x000f680000300800 */
[----:B0-----:R-:W5:Y:S04]  /*74840*/  LDL.LU R0, [R1+0x38] ;  /* 0x0000380001007983 */ /* 0x001f680000300800 */
[----:B------:R-:W5:Y:S01]  /*74850*/  LDL.LU R18, [R1+0x34] ;  /* 0x0000340001127983 */ /* 0x000f620000300800 */
[----:B------:R-:W0:Y:S02]  /*74860*/  MUFU.RCP R20, R20 ;  /* 0x0000001400147308 */ /* 0x000e240000001000 */
[----:B0-----:R-:W-:-:S02]  /*74870*/  FMUL R2, R20, R11 ;  /* 0x0000000b14027220 */ /* 0x001fc40000400000 */
[----:B------:R-:W5:Y:S04]  /*74880*/  LDL.LU R11, [R1+0x140] ;  /* 0x00014000010b7983 */ /* 0x000f680000300800 */
[----:B------:R0:W-:Y:S04]  /*74890*/  STL [R1+0x20c], R2 ;  /* 0x00020c0201007387 */ /* 0x0001e80000100800 */
[----:B------:R-:W5:Y:S01]  /*748a0*/  LDL.LU R17, [R1+0x13c] ;  /* 0x00013c0001117983 */ /* 0x000f620000300800 */
[C---:B------:R-:W-:Y:S02]  /*748b0*/  FMUL R3, R20.reuse, R12 ;  /* 0x0000000c14037220 */ /* 0x040fe40000400000 */
[----:B0-----:R-:W-:-:S03]  /*748c0*/  FMUL R2, R20, R10 ;  /* 0x0000000a14027220 */ /* 0x001fc60000400000 */
[----:B------:R2:W-:Y:S04]  /*748d0*/  STL [R1+0x208], R3 ;  /* 0x0002080301007387 */ /* 0x0005e80000100800 */
[----:B------:R-:W5:Y:S04]  /*748e0*/  LDL.LU R10, [R1+0x138] ;  /* 0x00013800010a7983 */ /* 0x000f680000300800 */
[----:B------:R3:W-:Y:S04]  /*748f0*/  STL [R1+0x204], R2 ;  /* 0x0002040201007387 */ /* 0x0007e80000100800 */
[----:B------:R-:W5:Y:S01]  /*74900*/  LDL.LU R16, [R1+0x134] ;  /* 0x0001340001107983 */ /* 0x000f620000300800 */
[----:B--2---:R-:W-:-:S05]  /*74910*/  FMUL R3, R20, R9 ;  /* 0x0000000914037220 */ /* 0x004fca0000400000 */
[----:B------:R-:W-:Y:S01]  /*74920*/  STL [R1+0x200], R3 ;  /* 0x0002000301007387 */ /* 0x000fe20000100800 */
[----:B---3--:R-:W-:-:S03]  /*74930*/  FMUL R2, R20, R27 ;  /* 0x0000001b14027220 */ /* 0x008fc60000400000 */
[----:B------:R-:W2:Y:S04]  /*74940*/  LDL.LU R15, [R1+0x130] ;  /* 0x00013000010f7983 */ /* 0x000ea80000300800 */
[----:B------:R4:W-:Y:S04]  /*74950*/  STL [R1+0x1fc], R2 ;  /* 0x0001fc0201007387 */ /* 0x0009e80000100800 */
[----:B------:R-:W3:Y:S04]  /*74960*/  LDL.LU R14, [R1+0x12c] ;  /* 0x00012c00010e7983 */ /* 0x000ee80000300800 */
[----:B------:R-:W2:Y:S04]  /*74970*/  LDL.LU R13, [R1+0x124] ;  /* 0x00012400010d7983 */ /* 0x000ea80000300800 */
[----:B------:R-:W2:Y:S01]  /*74980*/  LDL.LU R27, [R1+0x120] ;  /* 0x00012000011b7983 */ /* 0x000ea20000300800 */
[----:B----4-:R-:W-:-:S05]  /*74990*/  FMUL R2, R20, R26 ;  /* 0x0000001a14027220 */ /* 0x010fca0000400000 */
[----:B------:R0:W-:Y:S04]  /*749a0*/  STL [R1+0x1fdc], R2 ;  /* 0x001fdc0201007387 */ /* 0x0001e80000100800 */
[----:B0-----:R-:W4:Y:S04]  /*749b0*/  LDL.LU R2, [R1+0x48] ;  /* 0x0000480001027983 */ /* 0x001f280000300800 */
[----:B------:R-:W2:Y:S04]  /*749c0*/  LDL.LU R12, [R1+0x114] ;  /* 0x00011400010c7983 */ /* 0x000ea80000300800 */
[----:B------:R-:W2:Y:S01]  /*749d0*/  LDL.LU R26, [R1+0x110] ;  /* 0x00011000011a7983 */ /* 0x000ea20000300800 */
[----:B-----5:R-:W-:-:S03]  /*749e0*/  FMUL R3, R20, R25 ;  /* 0x0000001914037220 */ /* 0x020fc60000400000 */
[----:B------:R-:W5:Y:S04]  /*749f0*/  LDL.LU R9, [R1+0x104] ;  /* 0x0001040001097983 */ /* 0x000f680000300800 */
[----:B------:R-:W2:Y:S04]  /*74a00*/  LDL.LU R25, [R1+0x30] ;  /* 0x0000300001197983 */ /* 0x000ea80000300800 */
[----:B------:R0:W-:Y:S04]  /*74a10*/  STL [R1+0x1fe0], R3 ;  /* 0x001fe00301007387 */ /* 0x0001e80000100800 */
[----:B0-----:R-:W2:Y:S01]  /*74a20*/  LDL.LU R3, [R1+0x54] ;  /* 0x0000540001037983 */ /* 0x001ea20000300800 */
[----:B------:R-:W3:Y:S01]  /*74a30*/  MUFU.RCP R21, R21 ;  /* 0x0000001500157308 */ /* 0x000ee20000001000 */
[----:B------:R-:W-:-:S05]  /*74a40*/  FMUL R28, R20, R28 ;  /* 0x0000001c141c7220 */ /* 0x000fca0000400000 */
[----:B------:R0:W-:Y:S01]  /*74a50*/  STL [R1+0x1d0], R28 ;  /* 0x0001d01c01007387 */ /* 0x0001e20000100800 */
[----:B------:R-:W-:-:S03]  /*74a60*/  FMUL R29, R20, R29 ;  /* 0x0000001d141d7220 */ /* 0x000fc60000400000 */
[----:B0-----:R-:W5:Y:S01]  /*74a70*/  LDL.LU R28, [R1+0x20e8] ;  /* 0x0020e800011c7983 */ /* 0x001f620000300800 */
[----:B------:R-:W-:-:S03]  /*74a80*/  FMUL R22, R20, R22 ;  /* 0x0000001614167220 */ /* 0x000fc60000400000 */
[----:B------:R0:W-:Y:S01]  /*74a90*/  STL [R1+0x78], R29 ;  /* 0x0000781d01007387 */ /* 0x0001e20000100800 */
[----:B------:R-:W-:-:S03]  /*74aa0*/  FMUL R24, R20, R24 ;  /* 0x0000001814187220 */ /* 0x000fc60000400000 */
[----:B0-----:R-:W5:Y:S04]  /*74ab0*/  LDL.LU R29, [R1+0x20e4] ;  /* 0x0020e400011d7983 */ /* 0x001f680000300800 */
[----:B------:R0:W-:Y:S04]  /*74ac0*/  STL [R1+0x70], R22 ;  /* 0x0000701601007387 */ /* 0x0001e80000100800 */
[----:B0-----:R-:W5:Y:S04]  /*74ad0*/  LDL.LU R22, [R1+0x20e0] ;  /* 0x0020e00001167983 */ /* 0x001f680000300800 */
[----:B------:R0:W-:Y:S04]  /*74ae0*/  STL [R1+0x68], R24 ;  /* 0x0000681801007387 */ /* 0x0001e80000100800 */
[----:B0-----:R-:W5:Y:S01]  /*74af0*/  LDL.LU R24, [R1+0x20dc] ;  /* 0x0020dc0001187983 */ /* 0x001f620000300800 */
[----:B---3--:R-:W-:-:S02]  /*74b00*/  FMUL R14, R21, R14 ;  /* 0x0000000e150e7220 */ /* 0x008fc40000400000 */
[C---:B----4-:R-:W-:Y:S02]  /*74b10*/  FMUL R2, R20.reuse, R2 ;  /* 0x0000000214027220 */ /* 0x050fe40000400000 */
[----:B--2---:R-:W-:-:S05]  /*74b20*/  FMUL R3, R20, R3 ;  /* 0x0000000314037220 */ /* 0x004fca0000400000 */
[----:B------:R0:W-:Y:S04]  /*74b30*/  STL [R1+0x60], R3 ;  /* 0x0000600301007387 */ /* 0x0001e80000100800 */
[----:B------:R1:W-:Y:S01]  /*74b40*/  STL [R1+0x5c], R2 ;  /* 0x00005c0201007387 */ /* 0x0003e20000100800 */
[C---:B0-----:R-:W-:Y:S02]  /*74b50*/  FMUL R3, R20.reuse, R19 ;  /* 0x0000001314037220 */ /* 0x041fe40000400000 */
[C---:B-1----:R-:W-:Y:S02]  /*74b60*/  FMUL R2, R20.reuse, R0 ;  /* 0x0000000014027220 */ /* 0x042fe40000400000 */
[----:B------:R-:W2:Y:S04]  /*74b70*/  LDL.LU R0, [R1+0x24] ;  /* 0x0000240001007983 */ /* 0x000ea80000300800 */
[----:B------:R0:W-:Y:S04]  /*74b80*/  STL [R1+0x58], R3 ;  /* 0x0000580301007387 */ /* 0x0001e80000100800 */
[----:B------:R1:W-:Y:S01]  /*74b90*/  STL [R1+0x54], R2 ;  /* 0x0000540201007387 */ /* 0x0003e20000100800 */
[----:B0-----:R-:W-:-:S02]  /*74ba0*/  FMUL R3, R20, R18 ;  /* 0x0000001214037220 */ /* 0x001fc40000400000 */
[----:B-1----:R-:W-:-:S03]  /*74bb0*/  FMUL R2, R21, R11 ;  /* 0x0000000b15027220 */ /* 0x002fc60000400000 */
[----:B------:R0:W-:Y:S04]  /*74bc0*/  STL [R1+0x50], R3 ;  /* 0x0000500301007387 */ /* 0x0001e80000100800 */
[----:B------:R-:W3:Y:S04]  /*74bd0*/  LDL.LU R11, [R1+0x14] ;  /* 0x00001400010b7983 */ /* 0x000ee80000300800 */
[----:B------:R1:W-:Y:S01]  /*74be0*/  STL [R1+0x1fe4], R2 ;  /* 0x001fe40201007387 */ /* 0x0003e20000100800 */
[C---:B0-----:R-:W-:Y:S02]  /*74bf0*/  FMUL R3, R21.reuse, R17 ;  /* 0x0000001115037220 */ /* 0x041fe40000400000 */
[----:B-1----:R-:W-:-:S02]  /*74c00*/  FMUL R2, R21, R10 ;  /* 0x0000000a15027220 */ /* 0x002fc40000400000 */
[----:B------:R-:W4:Y:S04]  /*74c10*/  LDL.LU R10, [R1+0x10] ;  /* 0x00001000010a7983 */ /* 0x000f280000300800 */
[----:B------:R0:W-:Y:S04]  /*74c20*/  STL [R1+0x1c8], R3 ;  /* 0x0001c80301007387 */ /* 0x0001e80000100800 */
[----:B------:R1:W-:Y:S01]  /*74c30*/  STL [R1+0x1fe8], R2 ;  /* 0x001fe80201007387 */ /* 0x0003e20000100800 */
[C---:B0-----:R-:W-:Y:S02]  /*74c40*/  FMUL R3, R21.reuse, R16 ;  /* 0x0000001015037220 */ /* 0x041fe40000400000 */
[----:B-1----:R-:W-:-:S03]  /*74c50*/  FMUL R2, R21, R15 ;  /* 0x0000000f15027220 */ /* 0x002fc60000400000 */
[----:B------:R0:W-:Y:S04]  /*74c60*/  STL [R1+0x1c0], R3 ;  /* 0x0001c00301007387 */ /* 0x0001e80000100800 */
[----:B0-----:R-:W4:Y:S04]  /*74c70*/  LDL.LU R3, [R1+0x154] ;  /* 0x0001540001037983 */ /* 0x001f280000300800 */
[----:B------:R0:W-:Y:S04]  /*74c80*/  STL [R1+0x1bc], R2 ;  /* 0x0001bc0201007387 */ /* 0x0001e80000100800 */
[----:B------:R-:W-:Y:S01]  /*74c90*/  STL [R1+0x140], R14 ;  /* 0x0001400e01007387 */ /* 0x000fe20000100800 */
[----:B0-----:R-:W-:-:S02]  /*74ca0*/  FMUL R2, R21, R13 ;  /* 0x0000000d15027220 */ /* 0x001fc40000400000 */
[C---:B------:R-:W-:Y:S02]  /*74cb0*/  FMUL R13, R21.reuse, R27 ;  /* 0x0000001b150d7220 */ /* 0x040fe40000400000 */
[----:B------:R-:W4:Y:S04]  /*74cc0*/  LDL.LU R27, [R1+0x150] ;  /* 0x00015000011b7983 */ /* 0x000f280000300800 */
[----:B------:R0:W-:Y:S04]  /*74cd0*/  STL [R1+0x13c], R2 ;  /* 0x00013c0201007387 */ /* 0x0001e80000100800 */
[----:B0-----:R-:W4:Y:S01]  /*74ce0*/  LDL.LU R2, [R1+0x14c] ;  /* 0x00014c0001027983 */ /* 0x001f220000300800 */
[----:B------:R-:W-:-:S03]  /*74cf0*/  FMUL R12, R21, R12 ;  /* 0x0000000c150c7220 */ /* 0x000fc60000400000 */
[----:B------:R0:W-:Y:S01]  /*74d00*/  STL [R1+0x138], R13 ;  /* 0x0001380d01007387 */ /* 0x0001e20000100800 */
[----:B-----5:R-:W1:Y:S01]  /*74d10*/  MUFU.RCP R22, R22 ;  /* 0x0000001600167308 */ /* 0x020e620000001000 */
[C---:B0-----:R-:W-:Y:S02]  /*74d20*/  FMUL R13, R21.reuse, R26 ;  /* 0x0000001a150d7220 */ /* 0x041fe40000400000 */
[----:B------:R-:W5:Y:S04]  /*74d30*/  LDL.LU R26, [R1+0x148] ;  /* 0x00014800011a7983 */ /* 0x000f680000300800 */
[----:B------:R0:W-:Y:S04]  /*74d40*/  STL [R1+0x4c], R12 ;  /* 0x00004c0c01007387 */ /* 0x0001e80000100800 */
[----:B------:R1:W-:Y:S01]  /*74d50*/  STL [R1+0x48], R13 ;  /* 0x0000480d01007387 */ /* 0x0003e20000100800 */
[----:B0-----:R-:W-:-:S02]  /*74d60*/  FMUL R12, R21, R9 ;  /* 0x00000009150c7220 */ /* 0x001fc40000400000 */
[C---:B------:R-:W-:Y:S02]  /*74d70*/  FMUL R9, R21.reuse, R25 ;  /* 0x0000001915097220 */ /* 0x040fe40000400000 */
[----:B------:R-:W5:Y:S04]  /*74d80*/  LDL.LU R25, [R1+0x128] ;  /* 0x0001280001197983 */ /* 0x000f680000300800 */
[----:B------:R-:W-:Y:S04]  /*74d90*/  STL [R1+0x44], R12 ;  /* 0x0000440c01007387 */ /* 0x000fe80000100800 */
[----:B------:R-:W5:Y:S04]  /*74da0*/  LDL.LU R20, [R1+0x108] ;  /* 0x0001080001147983 */ /* 0x000f680000300800 */
[----:B------:R0:W-:Y:S04]  /*74db0*/  STL [R1+0x40], R9 ;  /* 0x0000400901007387 */ /* 0x0001e80000100800 */
[----:B------:R-:W5:Y:S01]  /*74dc0*/  LDL.LU R19, [R1+0x2c] ;  /* 0x00002c0001137983 */ /* 0x000f620000300800 */
[----:B-1----:R-:W-:-:S03]  /*74dd0*/  FMUL R13, R21, R24 ;  /* 0x00000018150d7220 */ /* 0x002fc60000400000 */
[----:B0-----:R-:W5:Y:S04]  /*74de0*/  LDL.LU R9, [R1+0x28] ;  /* 0x0000280001097983 */ /* 0x001f680000300800 */
[----:B------:R-:W5:Y:S04]  /*74df0*/  LDL.LU R18, [R1+0x1c] ;  /* 0x00001c0001127983 */ /* 0x000f680000300800 */
[----:B------:R-:W5:Y:S04]  /*74e00*/  LDL.LU R17, [R1+0x18] ;  /* 0x0000180001117983 */ /* 0x000f680000300800 */
[----:B------:R-:W5:Y:S04]  /*74e10*/  LDL.LU R16, [R1+0xc] ;  /* 0x00000c0001107983 */ /* 0x000f680000300800 */
[----:B------:R-:W5:Y:S04]  /*74e20*/  LDL.LU R12, [R1+0x8] ;  /* 0x00000800010c7983 */ /* 0x000f680000300800 */
[----:B------:R-:W5:Y:S01]  /*74e30*/  LDL.LU R15, [R1+0x178] ;  /* 0x00017800010f7983 */ /* 0x000f620000300800 */
[----:B--2---:R-:W-:-:S05]  /*74e40*/  FMUL R0, R21, R0 ;  /* 0x0000000015007220 */ /* 0x004fca0000400000 */
[----:B------:R0:W-:Y:S04]  /*74e50*/  STL [R1+0x3c], R0 ;  /* 0x00003c0001007387 */ /* 0x0001e80000100800 */
[----:B------:R-:W2:Y:S04]  /*74e60*/  LDL.LU R24, [R1+0x20d8] ;  /* 0x0020d80001187983 */ /* 0x000ea80000300800 */
[----:B0-----:R-:W2:Y:S04]  /*74e70*/  LDL.LU R0, [R1+0x174] ;  /* 0x0001740001007983 */ /* 0x001ea80000300800 */
[----:B------:R0:W-:Y:S01]  /*74e80*/  STL [R1+0x38], R13 ;  /* 0x0000380d01007387 */ /* 0x0001e20000100800 */
[----:B---3--:R-:W-:-:S03]  /*74e90*/  FMUL R11, R21, R11 ;  /* 0x0000000b150b7220 */ /* 0x008fc60000400000 */
[----:B------:R-:W3:Y:S04]  /*74ea0*/  LDL.LU R14, [R1+0x170] ;  /* 0x00017000010e7983 */ /* 0x000ee80000300800 */
[----:B0-----:R-:W2:Y:S04]  /*74eb0*/  LDL.LU R13, [R1+0x16c] ;  /* 0x00016c00010d7983 */ /* 0x001ea80000300800 */
[----:B------:R0:W-:Y:S01]  /*74ec0*/  STL [R1+0x34], R11 ;  /* 0x0000340b01007387 */ /* 0x0001e20000100800 */
[----:B----4-:R-:W-:-:S03]  /*74ed0*/  FMUL R10, R21, R10 ;  /* 0x0000000a150a7220 */ /* 0x010fc60000400000 */
[----:B0-----:R-:W4:Y:S04]  /*74ee0*/  LDL.LU R11, [R1+0x168] ;  /* 0x00016800010b7983 */ /* 0x001f280000300800 */
[----:B------:R-:W2:Y:S04]  /*74ef0*/  LDL.LU R21, [R1+0x10c] ;  /* 0x00010c0001157983 */ /* 0x000ea80000300800 */
[----:B------:R0:W-:Y:S04]  /*74f00*/  STL [R1+0x30], R10 ;  /* 0x0000300a01007387 */ /* 0x0001e80000100800 */
[----:B0-----:R-:W2:Y:S01]  /*74f10*/  LDL.LU R10, [R1+0x164] ;  /* 0x00016400010a7983 */ /* 0x001ea20000300800 */
[----:B------:R-:W-:-:S05]  /*74f20*/  FMUL R3, R22, R3 ;  /* 0x0000000316037220 */ /* 0x000fca0000400000 */
[----:B------:R0:W-:Y:S04]  /*74f30*/  STL [R1+0x1fec], R3 ;  /* 0x001fec0301007387 */ /* 0x0001e80000100800 */
[----:B0-----:R-:W2:Y:S01]  /*74f40*/  LDL.LU R3, [R1+0x118] ;  /* 0x0001180001037983 */ /* 0x001ea20000300800 */
[----:B------:R-:W-:-:S05]  /*74f50*/  FMUL R27, R22, R27 ;  /* 0x0000001b161b7220 */ /* 0x000fca0000400000 */
[----:B------:R0:W-:Y:S01]  /*74f60*/  STL [R1+0x130], R27 ;  /* 0x0001301b01007387 */ /* 0x0001e20000100800 */
[----:B------:R-:W-:-:S03]  /*74f70*/  FMUL R2, R22, R2 ;  /* 0x0000000216027220 */ /* 0x000fc60000400000 */
[----:B0-----:R-:W2:Y:S04]  /*74f80*/  LDL.LU R27, [R1+0x20d4] ;  /* 0x0020d400011b7983 */ /* 0x001ea80000300800 */
[----:B------:R0:W-:Y:S04]  /*74f90*/  STL [R1+0x1ff0], R2 ;  /* 0x001ff00201007387 */ /* 0x0001e80000100800 */
[----:B0-----:R-:W2:Y:S01]  /*74fa0*/  LDL.LU R2, [R1+0x144] ;  /* 0x0001440001027983 */ /* 0x001ea20000300800 */
[----:B-----5:R-:W-:-:S05]  /*74fb0*/  FMUL R26, R22, R26 ;  /* 0x0000001a161a7220 */ /* 0x020fca0000400000 */
[----:B------:R0:W-:Y:S04]  /*74fc0*/  STL [R1+0x124], R26 ;  /* 0x0001241a01007387 */ /* 0x0001e80000100800 */
[----:B0-----:R-:W5:Y:S01]  /*74fd0*/  LDL.LU R26, [R1+0x20d0] ;  /* 0x0020d000011a7983 */ /* 0x001f620000300800 */
[C---:B------:R-:W-:Y:S02]  /*74fe0*/  FMUL R25, R22.reuse, R25 ;  /* 0x0000001916197220 */ /* 0x040fe40000400000 */
[----:B--2---:R-:W-:-:S05]  /*74ff0*/  FMUL R2, R22, R2 ;  /* 0x0000000216027220 */ /* 0x004fca0000400000 */
[----:B------:R0:W-:Y:S04]  /*75000*/  STL [R1+0x1ff4], R2 ;  /* 0x001ff40201007387 */ /* 0x0001e80000100800 */
[----:B0-----:R-:W2:Y:S04]  /*75010*/  LDL.LU R2, [R1+0x11c] ;  /* 0x00011c0001027983 */ /* 0x001ea80000300800 */
[----:B------:R0:W-:Y:S04]  /*75020*/  STL [R1+0x114], R25 ;  /* 0x0001141901007387 */ /* 0x0001e80000100800 */
[----:B0-----:R-:W4:Y:S01]  /*75030*/  LDL.LU R25, [R1+0x20cc] ;  /* 0x0020cc0001197983 */ /* 0x001f220000300800 */
[----:B------:R-:W0:Y:S01]  /*75040*/  MUFU.RCP R23, R23 ;  /* 0x0000001700177308 */ /* 0x000e220000001000 */
[----:B------:R-:W-:-:S02]  /*75050*/  FMUL R3, R22, R3 ;  /* 0x0000000316037220 */ /* 0x000fc40000400000 */
[----:B------:R-:W-:Y:S02]  /*75060*/  FMUL R21, R22, R21 ;  /* 0x0000001516157220 */ /* 0x000fe40000400000 */
[C---:B0-----:R-:W-:Y:S02]  /*75070*/  FMUL R0, R23.reuse, R0 ;  /* 0x0000000017007220 */ /* 0x041fe40000400000 */
[----:B---3--:R-:W-:Y:S02]  /*75080*/  FMUL R14, R23, R14 ;  /* 0x0000000e170e7220 */ /* 0x008fe40000400000 */
[----:B------:R-:W-:Y:S02]  /*75090*/  @!P6 FMUL R24, R24, 16777216 ;  /* 0x4b8000001818e820 */ /* 0x000fe40000400000 */
[C---:B------:R-:W-:Y:S02]  /*750a0*/  FMUL R9, R22.reuse, R9 ;  /* 0x0000000916097220 */ /* 0x040fe40000400000 */
[----:B--2---:R-:W-:-:S05]  /*750b0*/  FMUL R2, R22, R2 ;  /* 0x0000000216027220 */ /* 0x004fca0000400000 */
[----:B------:R0:W-:Y:S04]  /*750c0*/  STL [R1+0x110], R2 ;  /* 0x0001100201007387 */ /* 0x0001e80000100800 */
[----:B------:R-:W-:Y:S01]  /*750d0*/  STL [R1+0x104], R3 ;  /* 0x0001040301007387 */ /* 0x000fe20000100800 */
[----:B0-----:R-:W-:-:S03]  /*750e0*/  FMUL R2, R22, R20 ;  /* 0x0000001416027220 */ /* 0x001fc60000400000 */
[----:B------:R-:W-:Y:S04]  /*750f0*/  STL [R1+0x24], R21 ;  /* 0x0000241501007387 */ /* 0x000fe80000100800 */
[----:B------:R0:W-:Y:S02]  /*75100*/  STL [R1+0x20], R2 ;  /* 0x0000200201007387 */ /* 0x0001e40000100800 */
[----:B0-----:R-:W-:-:S05]  /*75110*/  FMUL R2, R23, R15 ;  /* 0x0000000f17027220 */ /* 0x001fca0000400000 */
[----:B------:R0:W-:Y:S04]  /*75120*/  STL [R1+0x2020], R2 ;  /* 0x0020200201007387 */ /* 0x0001e80000100800 */
[----:B------:R4:W-:Y:S01]  /*75130*/  STL [R1+0x2024], R0 ;  /* 0x0020240001007387 */ /* 0x0009e20000100800 */
[C---:B0-----:R-:W-:Y:S02]  /*75140*/  FMUL R2, R23.reuse, R13 ;  /* 0x0000000d17027220 */ /* 0x041fe40000400000 */
[C---:B----4-:R-:W-:Y:S01]  /*75150*/  FMUL R0, R23.reuse, R11 ;  /* 0x0000000b17007220 */ /* 0x050fe20000400000 */
[----:B------:R-:W-:Y:S04]  /*75160*/  STL [R1+0x74], R14 ;  /* 0x0000740e01007387 */ /* 0x000fe80000100800 */
[----:B------:R-:W-:Y:S04]  /*75170*/  STL [R1+0x2028], R0 ;  /* 0x0020280001007387 */ /* 0x000fe80000100800 */
[----:B------:R0:W-:Y:S02]  /*75180*/  STL [R1+0x6c], R2 ;  /* 0x00006c0201007387 */ /* 0x0001e40000100800 */
[----:B0-----:R-:W-:-:S02]  /*75190*/  FMUL R2, R23, R10 ;  /* 0x0000000a17027220 */ /* 0x001fc40000400000 */
[----:B-----5:R-:W-:-:S03]  /*751a0*/  FMUL R0, R23, R26 ;  /* 0x0000001a17007220 */ /* 0x020fc60000400000 */
[----:B------:R0:W-:Y:S01]  /*751b0*/  STL [R1+0x202c], R2 ;  /* 0x00202c0201007387 */ /* 0x0001e20000100800 */
[C---:B------:R-:W-:Y:S02]  /*751c0*/  FMUL R3, R22.reuse, R19 ;  /* 0x0000001316037220 */ /* 0x040fe40000400000 */
[C---:B------:R-:W-:Y:S02]  /*751d0*/  FMUL R15, R23.reuse, R27 ;  /* 0x0000001b170f7220 */ /* 0x040fe40000400000 */
[----:B0-----:R-:W-:Y:S02]  /*751e0*/  FMUL R2, R23, R25 ;  /* 0x0000001917027220 */ /* 0x001fe40000400000 */
[----:B------:R-:W2:Y:S01]  /*751f0*/  LDL.LU R25, [R1+0x20c8] ;  /* 0x0020c80001197983 */ /* 0x000ea20000300800 */
[----:B------:R-:W-:-:S03]  /*75200*/  FMUL R19, R22, R18 ;  /* 0x0000001216137220 */ /* 0x000fc60000400000 */
[----:B------:R-:W3:Y:S01]  /*75210*/  LDL.LU R26, [R1+0x20c4] ;  /* 0x0020c400011a7983 */ /* 0x000ee20000300800 */
[----:B------:R-:W-:-:S03]  /*75220*/  FMUL R18, R22, R17 ;  /* 0x0000001116127220 */ /* 0x000fc60000400000 */
[----:B------:R0:W-:Y:S01]  /*75230*/  STL [R1+0x28], R2 ;  /* 0x0000280201007387 */ /* 0x0001e20000100800 */
[----:B------:R-:W-:-:S03]  /*75240*/  FMUL R17, R22, R16 ;  /* 0x0000001016117220 */ /* 0x000fc60000400000 */
[----:B------:R-:W4:Y:S01]  /*75250*/  LDL.LU R27, [R1+0x20c0] ;  /* 0x0020c000011b7983 */ /* 0x000f220000300800 */
[----:B------:R-:W-:-:S03]  /*75260*/  FMUL R16, R22, R12 ;  /* 0x0000000c16107220 */ /* 0x000fc60000400000 */
[----:B------:R1:W-:Y:S01]  /*75270*/  STL [R1+0x1c], R0 ;  /* 0x00001c0001007387 */ /* 0x0003e20000100800 */
[C---:B------:R-:W-:Y:S01]  /*75280*/  FMUL R14, R23.reuse, R29 ;  /* 0x0000001d170e7220 */ /* 0x040fe20000400000 */
[----:B------:R5:W0:Y:S02]  /*75290*/  MUFU.RCP R12, R24 ;  /* 0x00000018000c7308 */ /* 0x000a240000001000 */
[----:B------:R-:W2:Y:S01]  /*752a0*/  LDL.LU R10, [R1+0x180] ;  /* 0x00018000010a7983 */ /* 0x000ea20000300800 */
[----:B------:R-:W-:-:S03]  /*752b0*/  FMUL R13, R23, R28 ;  /* 0x0000001c170d7220 */ /* 0x000fc60000400000 */
[----:B------:R-:W2:Y:S01]  /*752c0*/  LDL.LU R11, [R1+0x184] ;  /* 0x00018400010b7983 */ /* 0x000ea20000300800 */
[----:B-----5:R-:W-:-:S03]  /*752d0*/  MOV R24, R3 ;  /* 0x0000000300187202 */ /* 0x020fc60000000f00 */
[----:B------:R-:W5:Y:S01]  /*752e0*/  LDL.LU R29, [R1+0x20bc] ;  /* 0x0020bc00011d7983 */ /* 0x000f620000300800 */
[----:B------:R-:W-:-:S03]  /*752f0*/  FMUL R22, R23, R4 ;  /* 0x0000000417167220 */ /* 0x000fc60000400000 */
[----:B------:R-:W5:Y:S04]  /*75300*/  LDL.LU R28, [R1+0x20b8] ;  /* 0x0020b800011c7983 */ /* 0x000f680000300800 */
[----:B------:R-:W5:Y:S04]  /*75310*/  LDL.LU R3, [R1+0x19c] ;  /* 0x00019c0001037983 */ /* 0x000f680000300800 */
[----:B0-----:R-:W5:Y:S04]  /*75320*/  LDL.LU R2, [R1+0x198] ;  /* 0x0001980001027983 */ /* 0x001f680000300800 */
[----:B-1----:R-:W5:Y:S04]  /*75330*/  LDL.LU R0, [R1+0x194] ;  /* 0x0001940001007983 */ /* 0x002f680000300800 */
[----:B------:R-:W5:Y:S01]  /*75340*/  LDL.LU R4, [R1+0x17c] ;  /* 0x00017c0001047983 */ /* 0x000f620000300800 */
[----:B------:R-:W-:-:S02]  /*75350*/  FMUL R21, R23, R5 ;  /* 0x0000000517157220 */ /* 0x000fc40000400000 */
[C---:B------:R-:W-:Y:S02]  /*75360*/  FMUL R6, R23.reuse, R6 ;  /* 0x0000000617067220 */ /* 0x040fe40000400000 */
[C---:B------:R-:W-:Y:S02]  /*75370*/  FMUL R20, R23.reuse, R7 ;  /* 0x0000000717147220 */ /* 0x040fe40000400000 */
[----:B------:R-:W-:Y:S01]  /*75380*/  FMUL R23, R23, R8 ;  /* 0x0000000817177220 */ /* 0x000fe20000400000 */
[----:B------:R-:W5:Y:S01]  /*75390*/  LDL.LU R7, [R1+0x1a0] ;  /* 0x0001a00001077983 */ /* 0x000f620000300800 */
[----:B------:R-:W-:Y:S02]  /*753a0*/  F2FP.BF16.PACK_AB R21, R21, R6 ;  /* 0x000000061515723e */ /* 0x000fe400000010ff */
[----:B------:R-:W-:Y:S01]  /*753b0*/  F2FP.BF16.PACK_AB R22, R13, R22 ;  /* 0x000000160d16723e */ /* 0x000fe200000010ff */
[----:B---3--:R-:W-:-:S04]  /*753c0*/  @!P6 FMUL R26, R26, 16777216 ;  /* 0x4b8000001a1ae820 */ /* 0x008fc80000400000 */
[----:B------:R-:W-:Y:S01]  /*753d0*/  FMUL R8, R12, R26 ;  /* 0x0000001a0c087220 */ /* 0x000fe20000400000 */
[----:B------:R-:W-:Y:S01]  /*753e0*/  MOV R26, R9 ;  /* 0x00000009001a7202 */ /* 0x000fe20000000f00 */
[----:B----4-:R-:W-:-:S04]  /*753f0*/  @!P6 FMUL R27, R27, 16777216 ;  /* 0x4b8000001b1be820 */ /* 0x010fc80000400000 */
[----:B------:R-:W-:Y:S02]  /*75400*/  FMUL R27, R12, R27 ;  /* 0x0000001b0c1b7220 */ /* 0x000fe40000400000 */
[----:B--2---:R-:W-:Y:S02]  /*75410*/  @!P6 FMUL R10, R10, 16777216 ;  /* 0x4b8000000a0ae820 */ /* 0x004fe40000400000 */
[----:B-----5:R-:W-:-:S04]  /*75420*/  @!P6 FMUL R29, R29, 16777216 ;  /* 0x4b8000001d1de820 */ /* 0x020fc80000400000 */
[----:B------:R-:W-:Y:S02]  /*75430*/  FMUL R9, R12, R29 ;  /* 0x0000001d0c097220 */ /* 0x000fe40000400000 */
[----:B------:R-:W-:Y:S01]  /*75440*/  @!P6 FMUL R28, R28, 16777216 ;  /* 0x4b8000001c1ce820 */ /* 0x000fe20000400000 */
[----:B------:R-:W2:Y:S01]  /*75450*/  LDL.LU R29, [R1+0x18c] ;  /* 0x00018c00011d7983 */ /* 0x000ea20000300800 */
[----:B------:R-:W-:Y:S01]  /*75460*/  FMUL R10, R12, R10 ;  /* 0x0000000a0c0a7220 */ /* 0x000fe20000400000 */
[----:B------:R-:W-:Y:S02]  /*75470*/  F2FP.BF16.PACK_AB R9, R9, R27 ;  /* 0x0000001b0909723e */ /* 0x000fe400000010ff */
[----:B------:R-:W3:Y:S04]  /*75480*/  LDL.LU R27, [R1+0x20] ;  /* 0x00002000011b7983 */ /* 0x000ee80000300800 */
[----:B------:R-:W4:Y:S01]  /*75490*/  LDL.LU R6, [R1+0x1a4] ;  /* 0x0001a40001067983 */ /* 0x000f220000300800 */
[----:B------:R-:W-:-:S04]  /*754a0*/  @!P6 FMUL R4, R4, 16777216 ;  /* 0x4b8000000404e820 */ /* 0x000fc80000400000 */
[C---:B------:R-:W-:Y:S02]  /*754b0*/  FMUL R5, R12.reuse, R4 ;  /* 0x000000040c057220 */ /* 0x040fe40000400000 */
[----:B------:R-:W-:Y:S02]  /*754c0*/  FMUL R4, R12, R28 ;  /* 0x0000001c0c047220 */ /* 0x000fe40000400000 */
[----:B------:R-:W5:Y:S01]  /*754d0*/  LDL.LU R28, [R1+0x20b4] ;  /* 0x0020b400011c7983 */ /* 0x000f620000300800 */
[----:B------:R-:W-:-:S03]  /*754e0*/  F2FP.BF16.PACK_AB R10, R10, R5 ;  /* 0x000000050a0a723e */ /* 0x000fc600000010ff */
[----:B------:R-:W2:Y:S04]  /*754f0*/  LDL.LU R5, [R1+0x1a8] ;  /* 0x0001a80001057983 */ /* 0x000ea80000300800 */
[----:B------:R-:W3:Y:S01]  /*75500*/  LDL.LU R13, [R1+0x24] ;  /* 0x00002400010d7983 */ /* 0x000ee20000300800 */
[----:B------:R-:W-:-:S04]  /*75510*/  @!P6 FMUL R11, R11, 16777216 ;  /* 0x4b8000000b0be820 */ /* 0x000fc80000400000 */
[----:B------:R-:W-:Y:S02]  /*75520*/  FMUL R11, R12, R11 ;  /* 0x0000000b0c0b7220 */ /* 0x000fe40000400000 */
[----:B------:R-:W-:-:S03]  /*75530*/  @!P6 FMUL R3, R3, 16777216 ;  /* 0x4b8000000303e820 */ /* 0x000fc60000400000 */
[----:B------:R-:W-:Y:S01]  /*75540*/  F2FP.BF16.PACK_AB R11, R11, R4 ;  /* 0x000000040b0b723e */ /* 0x000fe200000010ff */
[----:B------:R-:W-:Y:S02]  /*75550*/  IMAD.MOV.U32 R4, RZ, RZ, R24 ;  /* 0x000000ffff047224 */ /* 0x000fe400078e0018 */
[----:B------:R-:W-:Y:S02]  /*75560*/  @!P6 FMUL R7, R7, 16777216 ;  /* 0x4b8000000707e820 */ /* 0x000fe40000400000 */
[----:B------:R-:W-:Y:S01]  /*75570*/  @!P6 FMUL R2, R2, 16777216 ;  /* 0x4b8000000202e820 */ /* 0x000fe20000400000 */
[----:B------:R-:W-:Y:S01]  /*75580*/  F2FP.BF16.PACK_AB R26, R4, R26 ;  /* 0x0000001a041a723e */ /* 0x000fe200000010ff */
[C---:B------:R-:W-:Y:S02]  /*75590*/  FMUL R3, R12.reuse, R3 ;  /* 0x000000030c037220 */ /* 0x040fe40000400000 */
[C---:B------:R-:W-:Y:S02]  /*755a0*/  FMUL R4, R12.reuse, R7 ;  /* 0x000000070c047220 */ /* 0x040fe40000400000 */
[----:B------:R-:W-:-:S02]  /*755b0*/  FMUL R2, R12, R2 ;  /* 0x000000020c027220 */ /* 0x000fc40000400000 */
[----:B----4-:R-:W-:Y:S02]  /*755c0*/  @!P6 FMUL R6, R6, 16777216 ;  /* 0x4b8000000606e820 */ /* 0x010fe40000400000 */
[----:B--2---:R-:W-:Y:S01]  /*755d0*/  @!P6 FMUL R5, R5, 16777216 ;  /* 0x4b8000000505e820 */ /* 0x004fe20000400000 */
[----:B---3--:R-:W-:-:S03]  /*755e0*/  F2FP.BF16.PACK_AB R27, R13, R27 ;  /* 0x0000001b0d1b723e */ /* 0x008fc600000010ff */
[C---:B------:R-:W-:Y:S02]  /*755f0*/  FMUL R13, R12.reuse, R5 ;  /* 0x000000050c0d7220 */ /* 0x040fe40000400000 */
[----:B------:R-:W-:-:S03]  /*75600*/  FMUL R5, R12, R6 ;  /* 0x000000060c057220 */ /* 0x000fc60000400000 */
[----:B------:R-:W-:Y:S04]  /*75610*/  STL [R1+0x18], R13 ;  /* 0x0000180d01007387 */ /* 0x000fe80000100800 */
[----:B------:R-:W-:Y:S04]  /*75620*/  STL [R1+0x14], R5 ;  /* 0x0000140501007387 */ /* 0x000fe80000100800 */
[----:B------:R-:W-:Y:S04]  /*75630*/  STL [R1+0x2030], R3 ;  /* 0x0020300301007387 */ /* 0x000fe80000100800 */
[----:B------:R0:W-:Y:S04]  /*75640*/  STL [R1+0x10], R4 ;  /* 0x0000100401007387 */ /* 0x0001e80000100800 */
[----:B0-----:R-:W2:Y:S04]  /*75650*/  LDL.LU R4, [R1+0x30] ;  /* 0x0000300001047983 */ /* 0x001ea80000300800 */
[----:B------:R-:W-:Y:S04]  /*75660*/  STL [R1+0x8], R2 ;  /* 0x0000080201007387 */ /* 0x000fe80000100800 */
[----:B------:R-:W3:Y:S01]  /*75670*/  LDL.LU R5, [R1+0x38] ;  /* 0x0000380001057983 */ /* 0x000ee20000300800 */
[----:B------:R-:W-:-:S04]  /*75680*/  @!P6 FMUL R0, R0, 16777216 ;  /* 0x4b8000000000e820 */ /* 0x000fc80000400000 */
[----:B------:R-:W-:-:S05]  /*75690*/  FMUL R0, R12, R0 ;  /* 0x000000000c007220 */ /* 0x000fca0000400000 */
[----:B------:R-:W-:Y:S04]  /*756a0*/  STL [R1+0x4], R0 ;  /* 0x0000040001007387 */ /* 0x000fe80000100800 */
[----:B---3--:R0:W-:Y:S04]  /*756b0*/  STL [R1+0x20ac], R5 ;  /* 0x0020ac0501007387 */ /* 0x0081e80000100800 */
[----:B0-----:R-:W2:Y:S04]  /*756c0*/  LDL.LU R5, [R1+0x34] ;  /* 0x0000340001057983 */ /* 0x001ea80000300800 */
[----:B------:R-:W3:Y:S04]  /*756d0*/  LDL.LU R6, [R1+0x40] ;  /* 0x0000400001067983 */ /* 0x000ee80000300800 */
[----:B---3--:R0:W-:Y:S04]  /*756e0*/  STL [R1+0x20a8], R6 ;  /* 0x0020a80601007387 */ /* 0x0081e80000100800 */
[----:B0-----:R-:W3:Y:S04]  /*756f0*/  LDL.LU R6, [R1+0x3c] ;  /* 0x00003c0001067983 */ /* 0x001ee80000300800 */
[----:B------:R-:W4:Y:S01]  /*75700*/  LDL.LU R7, [R1+0x48] ;  /* 0x0000480001077983 */ /* 0x000f220000300800 */
[----:B------:R-:W-:-:S03]  /*75710*/  F2FP.BF16.PACK_AB R24, R17, R16 ;  /* 0x000000101118723e */ /* 0x000fc600000010ff */
[----:B----4-:R0:W-:Y:S04]  /*75720*/  STL [R1+0x20a4], R7 ;  /* 0x0020a40701007387 */ /* 0x0101e80000100800 */
[----:B0-----:R-:W4:Y:S04]  /*75730*/  LDL.LU R7, [R1+0x44] ;  /* 0x0000440001077983 */ /* 0x001f280000300800 */
[----:B------:R-:W2:Y:S04]  /*75740*/  LDL.LU R16, [R1+0x8c] ;  /* 0x00008c0001107983 */ /* 0x000ea80000300800 */
[----:B--2---:R0:W-:Y:S04]  /*75750*/  STL [R1+0x209c], R16 ;  /* 0x00209c1001007387 */ /* 0x0041e80000100800 */
[----:B0-----:R-:W2:Y:S04]  /*75760*/  LDL.LU R16, [R1+0x54] ;  /* 0x0000540001107983 */ /* 0x001ea80000300800 */
[----:B--2---:R0:W-:Y:S04]  /*75770*/  STL [R1+0x20a0], R16 ;  /* 0x0020a01001007387 */ /* 0x0041e80000100800 */
[----:B0-----:R-:W2:Y:S04]  /*75780*/  LDL.LU R16, [R1+0x4c] ;  /* 0x00004c0001107983 */ /* 0x001ea80000300800 */
[----:B------:R-:W2:Y:S04]  /*75790*/  LDL.LU R13, [R1+0x58] ;  /* 0x00005800010d7983 */ /* 0x000ea80000300800 */
[----:B--2---:R0:W-:Y:S04]  /*757a0*/  STL [R1+0x2098], R13 ;  /* 0x0020980d01007387 */ /* 0x0041e80000100800 */
[----:B0-----:R-:W2:Y:S04]  /*757b0*/  LDL.LU R13, [R1+0x90] ;  /* 0x00009000010d7983 */ /* 0x001ea80000300800 */
[----:B------:R-:W2:Y:S01]  /*757c0*/  LDL.LU R17, [R1+0x9c] ;  /* 0x00009c0001117983 */ /* 0x000ea20000300800 */
[----:B------:R-:W-:-:S02]  /*757d0*/  F2FP.BF16.PACK_AB R20, R20, R23 ;  /* 0x000000171414723e */ /* 0x000fc400000010ff */
[----:B------:R-:W-:Y:S01]  /*757e0*/  F2FP.BF16.PACK_AB R23, R15, R14 ;  /* 0x0000000e0f17723e */ /* 0x000fe200000010ff */
[----:B------:R-:W-:Y:S01]  /*757f0*/  @!P6 FMUL R25, R25, 16777216 ;  /* 0x4b8000001919e820 */ /* 0x000fe20000400000 */
[----:B--2---:R0:W-:Y:S04]  /*75800*/  STL [R1+0x2094], R17 ;  /* 0x0020941101007387 */ /* 0x0041e80000100800 */
[----:B0-----:R-:W2:Y:S04]  /*75810*/  LDL.LU R17, [R1+0x5c] ;  /* 0x00005c0001117983 */ /* 0x001ea80000300800 */
[----:B------:R-:W2:Y:S01]  /*75820*/  LDL.LU R14, [R1+0x60] ;  /* 0x00006000010e7983 */ /* 0x000ea20000300800 */
[----:B------:R-:W-:-:S02]  /*75830*/  FMUL R25, R12, R25 ;  /* 0x000000190c197220 */ /* 0x000fc40000400000 */
[----:B-----5:R-:W-:-:S03]  /*75840*/  @!P6 FMUL R28, R28, 16777216 ;  /* 0x4b8000001c1ce820 */ /* 0x020fc60000400000 */
[----:B------:R-:W-:Y:S02]  /*75850*/  F2FP.BF16.PACK_AB R8, R8, R25 ;  /* 0x000000190808723e */ /* 0x000fe400000010ff */
[----:B------:R-:W-:Y:S01]  /*75860*/  F2FP.BF16.PACK_AB R25, R19, R18 ;  /* 0x000000121319723e */ /* 0x000fe200000010ff */
[----:B------:R-:W-:Y:S01]  /*75870*/  FMUL R28, R12, R28 ;  /* 0x0000001c0c1c7220 */ /* 0x000fe20000400000 */
[----:B--2---:R0:W-:Y:S04]  /*75880*/  STL [R1+0x2090], R14 ;  /* 0x0020900e01007387 */ /* 0x0041e80000100800 */
[----:B0-----:R-:W2:Y:S04]  /*75890*/  LDL.LU R14, [R1+0xa0] ;  /* 0x0000a000010e7983 */ /* 0x001ea80000300800 */
[----:B------:R-:W5:Y:S04]  /*758a0*/  LDL.LU R18, [R1+0xac] ;  /* 0x0000ac0001127983 */ /* 0x000f680000300800 */
[----:B------:R-:W2:Y:S04]  /*758b0*/  LDL.LU R15, [R1+0x70] ;  /* 0x00007000010f7983 */ /* 0x000ea80000300800 */
[----:B------:R-:W2:Y:S04]  /*758c0*/  LDL.LU R19, [R1+0xb4] ;  /* 0x0000b40001137983 */ /* 0x000ea80000300800 */
[----:B------:R-:W2:Y:S04]  /*758d0*/  LDL.LU R3, [R1+0xbc] ;  /* 0x0000bc0001037983 */ /* 0x000ea80000300800 */
[----:B------:R-:W2:Y:S04]  /*758e0*/  LDL.LU R2, [R1+0xf0] ;  /* 0x0000f00001027983 */ /* 0x000ea80000300800 */
[----:B------:R-:W2:Y:S04]  /*758f0*/  LDL.LU R0, [R1+0xec] ;  /* 0x0000ec0001007983 */ /* 0x000ea80000300800 */
[----:B------:R0:W-:Y:S04]  /*75900*/  STL [R1], R28 ;  /* 0x0000001c01007387 */ /* 0x0001e80000100800 */
[----:B0-----:R-:W2:Y:S01]  /*75910*/  LDL.LU R28, [R1+0x20b0] ;  /* 0x0020b000011c7983 */ /* 0x001ea20000300800 */
[----:B------:R-:W-:-:S04]  /*75920*/  @!P6 FMUL R29, R29, 16777216 ;  /* 0x4b8000001d1de820 */ /* 0x000fc80000400000 */
[----:B------:R-:W-:Y:S02]  /*75930*/  FMUL R29, R12, R29 ;  /* 0x0000001d0c1d7220 */ /* 0x000fe40000400000 */
[----:B------:R-:W3:Y:S04]  /*75940*/  LDL.LU R12, [R1+0x50] ;  /* 0x00005000010c7983 */ /* 0x000ee80000300800 */
[----:B------:R0:W-:Y:S04]  /*75950*/  STL [R1+0x2034], R29 ;  /* 0x0020341d01007387 */ /* 0x0001e80000100800 */
[----:B0-----:R-:W3:Y:S01]  /*75960*/  LDL.LU R29, [R1+0xc0] ;  /* 0x0000c000011d7983 */ /* 0x001ee20000300800 */
[----:B------:R-:W-:-:S03]  /*75970*/  F2FP.BF16.PACK_AB R4, R5, R4 ;  /* 0x000000040504723e */ /* 0x000fc600000010ff */
[----:B--2---:R0:W-:Y:S04]  /*75980*/  STS.128 [R28], R8 ;  /* 0x000000081c007388 */ /* 0x0041e80000000c00 */
[----:B------:R1:W-:Y:S04]  /*75990*/  STS.128 [R28+0x80], R20 ;  /* 0x000080141c007388 */ /* 0x0003e80000000c00 */
[----:B------:R2:W-:Y:S04]  /*759a0*/  STS.128 [R28+0x100], R24 ;  /* 0x000100181c007388 */ /* 0x0005e80000000c00 */
[----:B0-----:R-:W3:Y:S04]  /*759b0*/  LDL.LU R8, [R1+0x1b0] ;  /* 0x0001b00001087983 */ /* 0x001ee80000300800 */
[----:B------:R-:W3:Y:S04]  /*759c0*/  LDL.LU R9, [R1+0x1ac] ;  /* 0x0001ac0001097983 */ /* 0x000ee80000300800 */
[----:B------:R-:W3:Y:S04]  /*759d0*/  LDL.LU R10, [R1+0xd8] ;  /* 0x0000d800010a7983 */ /* 0x000ee80000300800 */
[----:B------:R-:W3:Y:S04]  /*759e0*/  LDL.LU R11, [R1+0xd4] ;  /* 0x0000d400010b7983 */ /* 0x000ee80000300800 */
[----:B-1----:R-:W3:Y:S04]  /*759f0*/  LDL.LU R20, [R1+0xb8] ;  /* 0x0000b80001147983 */ /* 0x002ee80000300800 */
[----:B------:R-:W3:Y:S04]  /*75a00*/  LDL.LU R21, [R1+0xc4] ;  /* 0x0000c40001157983 */ /* 0x000ee80000300800 */
[----:B------:R-:W3:Y:S04]  /*75a10*/  LDL.LU R22, [R1+0xd0] ;  /* 0x0000d00001167983 */ /* 0x000ee80000300800 */
[----:B------:R-:W3:Y:S04]  /*75a20*/  LDL.LU R23, [R1+0xcc] ;  /* 0x0000cc0001177983 */ /* 0x000ee80000300800 */
[----:B--2---:R-:W5:Y:S04]  /*75a30*/  LDL.LU R24, [R1+0xb0] ;  /* 0x0000b00001187983 */ /* 0x004f680000300800 */
[----:B------:R-:W2:Y:S04]  /*75a40*/  LDL.LU R27, [R1+0x78] ;  /* 0x00007800011b7983 */ /* 0x000ea80000300800 */
[----:B------:R-:W2:Y:S04]  /*75a50*/  LDL.LU R25, [R1+0x100] ;  /* 0x0001000001197983 */ /* 0x000ea80000300800 */
[----:B------:R-:W2:Y:S04]  /*75a60*/  LDL.LU R26, [R1+0xfc] ;  /* 0x0000fc00011a7983 */ /* 0x000ea80000300800 */
[----:B------:R0:W-:Y:S04]  /*75a70*/  STL [R1+0x208c], R28 ;  /* 0x00208c1c01007387 */ /* 0x0001e80000100800 */
[----:B0-----:R-:W2:Y:S04]  /*75a80*/  LDL.LU R28, [R1+0x68] ;  /* 0x00006800011c7983 */ /* 0x001ea80000300800 */
[----:B------:R-:W3:Y:S02]  /*75a90*/  LDL.LU R5, [R1+0x20ac] ;  /* 0x0020ac0001057983 */ /* 0x000ee40000300800 */
[----:B---3--:R-:W-:-:S02]  /*75aa0*/  F2FP.BF16.PACK_AB R5, R6, R5 ;  /* 0x000000050605723e */ /* 0x008fc400000010ff */
[----:B------:R-:W4:Y:S02]  /*75ab0*/  LDL.LU R6, [R1+0x20a8] ;  /* 0x0020a80001067983 */ /* 0x000f240000300800 */
[----:B----4-:R-:W-:Y:S02]  /*75ac0*/  F2FP.BF16.PACK_AB R6, R7, R6 ;  /* 0x000000060706723e */ /* 0x010fe400000010ff */
[----:B------:R-:W3:Y:S02]  /*75ad0*/  LDL.LU R7, [R1+0x20a4] ;  /* 0x0020a40001077983 */ /* 0x000ee40000300800 */
[----:B---3--:R-:W-:Y:S02]  /*75ae0*/  F2FP.BF16.PACK_AB R7, R16, R7 ;  /* 0x000000071007723e */ /* 0x008fe400000010ff */
[----:B------:R-:W3:Y:S02]  /*75af0*/  LDL.LU R16, [R1+0x20a0] ;  /* 0x0020a00001107983 */ /* 0x000ee40000300800 */
[----:B---3--:R-:W-:-:S02]  /*75b00*/  F2FP.BF16.PACK_AB R12, R16, R12 ;  /* 0x0000000c100c723e */ /* 0x008fc400000010ff */
[----:B------:R-:W3:Y:S02]  /*75b10*/  LDL.LU R16, [R1+0x209c] ;  /* 0x00209c0001107983 */ /* 0x000ee40000300800 */
[----:B---3--:R-:W-:Y:S02]  /*75b20*/  F2FP.BF16.PACK_AB R16, R13, R16 ;  /* 0x000000100d10723e */ /* 0x008fe400000010ff */
[----:B------:R-:W3:Y:S02]  /*75b30*/  LDL.LU R13, [R1+0x2098] ;  /* 0x00209800010d7983 */ /* 0x000ee40000300800 */
[----:B---3--:R-:W-:Y:S02]  /*75b40*/  F2FP.BF16.PACK_AB R13, R17, R13 ;  /* 0x0000000d110d723e */ /* 0x008fe400000010ff */
[----:B------:R-:W3:Y:S02]  /*75b50*/  LDL.LU R17, [R1+0x2094] ;  /* 0x0020940001117983 */ /* 0x000ee40000300800 */
[----:B---3--:R-:W-:-:S02]  /*75b60*/  F2FP.BF16.PACK_AB R17, R14, R17 ;  /* 0x000000110e11723e */ /* 0x008fc400000010ff */
[----:B------:R-:W3:Y:S01]  /*75b70*/  LDL.LU R14, [R1+0x2090] ;  /* 0x00209000010e7983 */ /* 0x000ee20000300800 */
[----:B--2---:R-:W-:Y:S02]  /*75b80*/  F2FP.BF16.PACK_AB R15, R27, R15 ;  /* 0x0000000f1b0f723e */ /* 0x004fe400000010ff */
[----:B------:R-:W-:Y:S02]  /*75b90*/  F2FP.BF16.PACK_AB R19, R20, R19 ;  /* 0x000000131413723e */ /* 0x000fe400000010ff */
[----:B------:R-:W-:Y:S02]  /*75ba0*/  F2FP.BF16.PACK_AB R20, R29, R3 ;  /* 0x000000031d14723e */ /* 0x000fe400000010ff */
[----:B---3--:R-:W-:Y:S02]  /*75bb0*/  F2FP.BF16.PACK_AB R14, R28, R14 ;  /* 0x0000000e1c0e723e */ /* 0x008fe400000010ff */
[----:B------:R-:W2:Y:S04]  /*75bc0*/  LDL.LU R28, [R1+0x1b8] ;  /* 0x0001b800011c7983 */ /* 0x000ea80000300800 */
[----:B------:R-:W2:Y:S04]  /*75bd0*/  LDL.LU R27, [R1+0x1b4] ;  /* 0x0001b400011b7983 */ /* 0x000ea80000300800 */
[----:B------:R-:W3:Y:S04]  /*75be0*/  LDL.LU R29, [R1+0x2f4] ;  /* 0x0002f400011d7983 */ /* 0x000ee80000300800 */
[----:B---3--:R0:W-:Y:S04]  /*75bf0*/  STL [R1+0x205c], R29 ;  /* 0x00205c1d01007387 */ /* 0x0081e80000100800 */
[----:B0-----:R-:W3:Y:S04]  /*75c00*/  LDL.LU R29, [R1+0xc8] ;  /* 0x0000c800011d7983 */ /* 0x001ee80000300800 */
[----:B------:R-:W4:Y:S01]  /*75c10*/  LDL.LU R3, [R1+0x2f0] ;  /* 0x0002f00001037983 */ /* 0x000f220000300800 */
[----:B-----5:R-:W-:-:S02]  /*75c20*/  F2FP.BF16.PACK_AB R18, R24, R18 ;  /* 0x000000121812723e */ /* 0x020fc400000010ff */
[----:B------:R-:W-:Y:S01]  /*75c30*/  F2FP.BF16.PACK_AB R24, R2, R0 ;  /* 0x000000000218723e */ /* 0x000fe200000010ff */
[----:B----4-:R-:W-:Y:S04]  /*75c40*/  STL [R1+0x2060], R3 ;  /* 0x0020600301007387 */ /* 0x010fe80000100800 */
[----:B------:R-:W4:Y:S04]  /*75c50*/  LDL.LU R2, [R1+0x2fc] ;  /* 0x0002fc0001027983 */ /* 0x000f280000300800 */
[----:B----4-:R-:W-:Y:S04]  /*75c60*/  STL [R1+0x2064], R2 ;  /* 0x0020640201007387 */ /* 0x010fe80000100800 */
[----:B------:R-:W4:Y:S01]  /*75c70*/  LDL.LU R0, [R1+0x2f8] ;  /* 0x0002f80001007983 */ /* 0x000f220000300800 */
[----:B------:R-:W-:-:S02]  /*75c80*/  F2FP.BF16.PACK_AB R25, R25, R26 ;  /* 0x0000001a1919723e */ /* 0x000fc400000010ff */
[----:B------:R-:W-:Y:S01]  /*75c90*/  F2FP.BF16.PACK_AB R26, R8, R9 ;  /* 0x00000009081a723e */ /* 0x000fe200000010ff */
[----:B----4-:R-:W-:Y:S04]  /*75ca0*/  STL [R1+0x2068], R0 ;  /* 0x0020680001007387 */ /* 0x010fe80000100800 */
[----:B------:R-:W4:Y:S04]  /*75cb0*/  LDL.LU R8, [R1+0x21c] ;  /* 0x00021c0001087983 */ /* 0x000f280000300800 */
[----:B----4-:R0:W-:Y:S04]  /*75cc0*/  STL [R1+0x2088], R8 ;  /* 0x0020880801007387 */ /* 0x0101e80000100800 */
[----:B0-----:R-:W4:Y:S04]  /*75cd0*/  LDL.LU R8, [R1+0x1e0] ;  /* 0x0001e00001087983 */ /* 0x001f280000300800 */
[----:B------:R-:W5:Y:S04]  /*75ce0*/  LDL.LU R9, [R1+0x224] ;  /* 0x0002240001097983 */ /* 0x000f680000300800 */
[----:B-----5:R0:W-:Y:S04]  /*75cf0*/  STL [R1+0x2080], R9 ;  /* 0x0020800901007387 */ /* 0x0201e80000100800 */
[----:B0-----:R-:W5:Y:S01]  /*75d00*/  LDL.LU R9, [R1+0x1e8] ;  /* 0x0001e80001097983 */ /* 0x001f620000300800 */
[----:B------:R-:W-:-:S02]  /*75d10*/  F2FP.BF16.PACK_AB R22, R22, R23 ;  /* 0x000000171616723e */ /* 0x000fc400000010ff */
[----:B------:R-:W-:Y:S01]  /*75d20*/  F2FP.BF16.PACK_AB R23, R10, R11 ;  /* 0x0000000b0a17723e */ /* 0x000fe200000010ff */
[----:B-----5:R0:W-:Y:S04]  /*75d30*/  STL [R1+0x2084], R9 ;  /* 0x0020840901007387 */ /* 0x0201e80000100800 */
[----:B0-----:R-:W5:Y:S04]  /*75d40*/  LDL.LU R9, [R1+0x220] ;  /* 0x0002200001097983 */ /* 0x001f680000300800 */
        /* <DEDUP_REMOVED lines=8> */
[----:B--2---:R0:W-:Y:S04]  /*75dd0*/  STL [R1+0x2074], R11 ;  /* 0x0020740b01007387 */ /* 0x0041e80000100800 */
[----:B0-----:R-:W2:Y:S04]  /*75de0*/  LDL.LU R11, [R1+0x230] ;  /* 0x00023000010b7983 */ /* 0x001ea80000300800 */
[----:B------:R-:W2:Y:S01]  /*75df0*/  LDL.LU R0, [R1+0x260] ;  /* 0x0002600001007983 */ /* 0x000ea20000300800 */
[----:B---3--:R-:W-:-:S02]  /*75e00*/  F2FP.BF16.PACK_AB R21, R29, R21 ;  /* 0x000000151d15723e */ /* 0x008fc400000010ff */
[----:B------:R-:W-:Y:S01]  /*75e10*/  F2FP.BF16.PACK_AB R27, R28, R27 ;  /* 0x0000001b1c1b723e */ /* 0x000fe200000010ff */
[----:B--2---:R0:W-:Y:S04]  /*75e20*/  STL [R1+0x206c], R0 ;  /* 0x00206c0001007387 */ /* 0x0041e80000100800 */
[----:B0-----:R-:W2:Y:S04]  /*75e30*/  LDL.LU R0, [R1+0x238] ;  /* 0x0002380001007983 */ /* 0x001ea80000300800 */
[----:B------:R-:W3:Y:S04]  /*75e40*/  LDL.LU R2, [R1+0x2a0] ;  /* 0x0002a00001027983 */ /* 0x000ee80000300800 */
[----:B------:R-:W2:Y:S04]  /*75e50*/  LDL.LU R3, [R1+0x268] ;  /* 0x0002680001037983 */ /* 0x000ea80000300800 */
[----:B------:R-:W2:Y:S04]  /*75e60*/  LDL.LU R29, [R1+0x2a8] ;  /* 0x0002a800011d7983 */ /* 0x000ea80000300800 */
[----:B------:R-:W2:Y:S04]  /*75e70*/  LDL.LU R28, [R1+0x208c] ;  /* 0x00208c00011c7983 */ /* 0x000ea80000300800 */
[----:B--2---:R0:W-:Y:S04]  /*75e80*/  STS.128 [R28+0x180], R4 ;  /* 0x000180041c007388 */ /* 0x0041e80000000c00 */
[----:B0-----:R-:W4:Y:S04]  /*75e90*/  LDL.LU R4, [R1+0x1dc] ;  /* 0x0001dc0001047983 */ /* 0x001f280000300800 */
[----:B------:R-:W2:Y:S04]  /*75ea0*/  LDL.LU R5, [R1+0x1e4] ;  /* 0x0001e40001057983 */ /* 0x000ea80000300800 */
[----:B------:R-:W2:Y:S04]  /*75eb0*/  LDL.LU R6, [R1+0x1ec] ;  /* 0x0001ec0001067983 */ /* 0x000ea80000300800 */
[----:B------:R-:W2:Y:S04]  /*75ec0*/  LDL.LU R7, [R1+0x1f4] ;  /* 0x0001f40001077983 */ /* 0x000ea80000300800 */
[----:B------:R0:W-:Y:S04]  /*75ed0*/  STS.128 [R28+0x200], R12 ;  /* 0x0002000c1c007388 */ /* 0x0001e80000000c00 */
[----:B------:R1:W-:Y:S04]  /*75ee0*/  STS.128 [R28+0x280], R16 ;  /* 0x000280101c007388 */ /* 0x0003e80000000c00 */
[----:B------:R1:W-:Y:S04]  /*75ef0*/  STS.128 [R28+0x300], R20 ;  /* 0x000300141c007388 */ /* 0x0003e80000000c00 */
[----:B0-----:R-:W2:Y:S04]  /*75f00*/  LDL.LU R12, [R1+0x25c] ;  /* 0x00025c00010c7983 */ /* 0x001ea80000300800 */
[----:B------:R-:W2:Y:S04]  /*75f10*/  LDL.LU R13, [R1+0x264] ;  /* 0x00026400010d7983 */ /* 0x000ea80000300800 */
[----:B------:R-:W2:Y:S04]  /*75f20*/  LDL.LU R14, [R1+0x26c] ;  /* 0x00026c00010e7983 */ /* 0x000ea80000300800 */
[----:B------:R-:W2:Y:S04]  /*75f30*/  LDL.LU R15, [R1+0x274] ;  /* 0x00027400010f7983 */ /* 0x000ea80000300800 */
[----:B-1----:R-:W3:Y:S04]  /*75f40*/  LDL.LU R16, [R1+0x29c] ;  /* 0x00029c0001107983 */ /* 0x002ee80000300800 */
[----:B------:R-:W2:Y:S04]  /*75f50*/  LDL.LU R17, [R1+0x2a4] ;  /* 0x0002a40001117983 */ /* 0x000ea80000300800 */
[----:B------:R-:W2:Y:S04]  /*75f60*/  LDL.LU R18, [R1+0x2ac] ;  /* 0x0002ac0001127983 */ /* 0x000ea80000300800 */
[----:B------:R-:W2:Y:S04]  /*75f70*/  LDL.LU R19, [R1+0x2b8] ;  /* 0x0002b80001137983 */ /* 0x000ea80000300800 */
[----:B------:R-:W2:Y:S04]  /*75f80*/  LDL.LU R20, [R1+0x2e4] ;  /* 0x0002e40001147983 */ /* 0x000ea80000300800 */
[----:B------:R-:W2:Y:S04]  /*75f90*/  LDL.LU R21, [R1+0x2e0] ;  /* 0x0002e00001157983 */ /* 0x000ea80000300800 */
[----:B------:R-:W2:Y:S04]  /*75fa0*/  LDL.LU R22, [R1+0x2ec] ;  /* 0x0002ec0001167983 */ /* 0x000ea80000300800 */
[----:B------:R-:W2:Y:S04]  /*75fb0*/  LDL.LU R23, [R1+0x2e8] ;  /* 0x0002e80001177983 */ /* 0x000ea80000300800 */
[----:B------:R0:W-:Y:S04]  /*75fc0*/  STS.128 [R28+0x380], R24 ;  /* 0x000380181c007388 */ /* 0x0001e80000000c00 */
[----:B0-----:R-:W2:Y:S04]  /*75fd0*/  LDL.LU R24, [R1+0x270] ;  /* 0x0002700001187983 */ /* 0x001ea80000300800 */
[----:B------:R-:W2:Y:S04]  /*75fe0*/  LDL.LU R25, [R1+0x2b0] ;  /* 0x0002b00001197983 */ /* 0x000ea80000300800 */
[----:B------:R-:W2:Y:S04]  /*75ff0*/  LDL.LU R26, [R1+0x278] ;  /* 0x00027800011a7983 */ /* 0x000ea80000300800 */
[----:B------:R-:W2:Y:S01]  /*76000*/  LDL.LU R27, [R1+0x2bc] ;  /* 0x0002bc00011b7983 */ /* 0x000ea20000300800 */
[----:B----4-:R-:W-:-:S03]  /*76010*/  F2FP.BF16.PACK_AB R4, R8, R4 ;  /* 0x000000040804723e */ /* 0x010fc600000010ff */
[----:B------:R-:W5:Y:S02]  /*76020*/  LDL.LU R8, [R1+0x2088] ;  /* 0x0020880001087983 */ /* 0x000f640000300800 */
[----:B-----5:R-:W-:Y:S02]  /*76030*/  F2FP.BF16.PACK_AB R8, R9, R8 ;  /* 0x000000080908723e */ /* 0x020fe400000010ff */
[----:B------:R-:W2:Y:S02]  /*76040*/  LDL.LU R9, [R1+0x2084] ;  /* 0x0020840001097983 */ /* 0x000ea40000300800 */
[----:B--2---:R-:W-:Y:S02]  /*76050*/  F2FP.BF16.PACK_AB R5, R9, R5 ;  /* 0x000000050905723e */ /* 0x004fe400000010ff */
[----:B------:R-:W2:Y:S02]  /*76060*/  LDL.LU R9, [R1+0x2080] ;  /* 0x0020800001097983 */ /* 0x000ea40000300800 */
[----:B--2---:R-:W-:-:S02]  /*76070*/  F2FP.BF16.PACK_AB R9, R10, R9 ;  /* 0x000000090a09723e */ /* 0x004fc400000010ff */
[----:B------:R-:W2:Y:S02]  /*76080*/  LDL.LU R10, [R1+0x207c] ;  /* 0x00207c00010a7983 */ /* 0x000ea40000300800 */
[----:B--2---:R-:W-:Y:S02]  /*76090*/  F2FP.BF16.PACK_AB R6, R10, R6 ;  /* 0x000000060a06723e */ /* 0x004fe400000010ff */
[----:B------:R-:W2:Y:S02]  /*760a0*/  LDL.LU R10, [R1+0x2078] ;  /* 0x00207800010a7983 */ /* 0x000ea40000300800 */
[----:B--2---:R-:W-:Y:S02]  /*760b0*/  F2FP.BF16.PACK_AB R10, R11, R10 ;  /* 0x0000000a0b0a723e */ /* 0x004fe400000010ff */
[----:B------:R-:W2:Y:S02]  /*760c0*/  LDL.LU R11, [R1+0x2074] ;  /* 0x00207400010b7983 */ /* 0x000ea40000300800 */
[----:B--2---:R-:W-:-:S02]  /*760d0*/  F2FP.BF16.PACK_AB R7, R11, R7 ;  /* 0x000000070b07723e */ /* 0x004fc400000010ff */
[----:B------:R-:W2:Y:S02]  /*760e0*/  LDL.LU R11, [R1+0x2070] ;  /* 0x00207000010b7983 */ /* 0x000ea40000300800 */
[----:B--2---:R-:W-:Y:S02]  /*760f0*/  F2FP.BF16.PACK_AB R11, R0, R11 ;  /* 0x0000000b000b723e */ /* 0x004fe400000010ff */
[----:B------:R-:W2:Y:S01]  /*76100*/  LDL.LU R0, [R1+0x206c] ;  /* 0x00206c0001007983 */ /* 0x000ea20000300800 */
[----:B---3--:R-:W-:Y:S02]  /*76110*/  F2FP.BF16.PACK_AB R16, R2, R16 ;  /* 0x000000100210723e */ /* 0x008fe400000010ff */
[----:B------:R-:W-:Y:S02]  /*76120*/  F2FP.BF16.PACK_AB R13, R3, R13 ;  /* 0x0000000d030d723e */ /* 0x000fe400000010ff */
[----:B------:R-:W-:Y:S02]  /*76130*/  F2FP.BF16.PACK_AB R17, R29, R17 ;  /* 0x000000111d11723e */ /* 0x000fe400000010ff */
[----:B------:R-:W-:-:S02]  /*76140*/  F2FP.BF16.PACK_AB R14, R24, R14 ;  /* 0x0000000e180e723e */ /* 0x000fc400000010ff */
[----:B--2---:R-:W-:Y:S02]  /*76150*/  F2FP.BF16.PACK_AB R12, R0, R12 ;  /* 0x0000000c000c723e */ /* 0x004fe400000010ff */
[----:B------:R-:W2:Y:S04]  /*76160*/  LDL.LU R0, [R1+0x2068] ;  /* 0x0020680001007983 */ /* 0x000ea80000300800 */
[----:B------:R-:W2:Y:S04]  /*76170*/  LDL.LU R2, [R1+0x2064] ;  /* 0x0020640001027983 */ /* 0x000ea80000300800 */
[----:B------:R-:W3:Y:S04]  /*76180*/  LDL.LU R3, [R1+0x2060] ;  /* 0x0020600001037983 */ /* 0x000ee80000300800 */
[----:B------:R-:W3:Y:S04]  /*76190*/  LDL.LU R29, [R1+0x205c] ;  /* 0x00205c00011d7983 */ /* 0x000ee80000300800 */
[----:B------:R-:W4:Y:S01]  /*761a0*/  LDL.LU R24, [R1+0x320] ;  /* 0x0003200001187983 */ /* 0x000f220000300800 */
[----:B------:R-:W-:-:S03]  /*761b0*/  F2FP.BF16.PACK_AB R18, R25, R18 ;  /* 0x000000121912723e */ /* 0x000fc600000010ff */
[----:B----4-:R0:W-:Y:S04]  /*761c0*/  STL [R1+0x2058], R24 ;  /* 0x0020581801007387 */ /* 0x0101e80000100800 */
[----:B0-----:R-:W4:Y:S04]  /*761d0*/  LDL R24, [R1+0x4e0] ;  /* 0x0004e00001187983 */ /* 0x001f280000100800 */
[----:B------:R-:W5:Y:S01]  /*761e0*/  LDL.LU R25, [R1+0x328] ;  /* 0x0003280001197983 */ /* 0x000f620000300800 */
[----:B------:R-:W-:-:S03]  /*761f0*/  F2FP.BF16.PACK_AB R15, R26, R15 ;  /* 0x0000000f1a0f723e */ /* 0x000fc600000010ff */
[----:B-----5:R0:W-:Y:S04]  /*76200*/  STL [R1+0x2054], R25 ;  /* 0x0020541901007387 */ /* 0x0201e80000100800 */
[----:B0-----:R-:W5:Y:S04]  /*76210*/  LDL.LU R25, [R1+0x324] ;  /* 0x0003240001197983 */ /* 0x001f680000300800 */
[----:B------:R-:W2:Y:S01]  /*76220*/  LDL.LU R26, [R1+0x330] ;  /* 0x00033000011a7983 */ /* 0x000ea20000300800 */
[----:B------:R-:W-:-:S03]  /*76230*/  F2FP.BF16.PACK_AB R19, R27, R19 ;  /* 0x000000131b13723e */ /* 0x000fc600000010ff */
[----:B--2---:R0:W-:Y:S04]  /*76240*/  STL [R1+0x2050], R26 ;  /* 0x0020501a01007387 */ /* 0x0041e80000100800 */
[----:B0-----:R-:W2:Y:S04]  /*76250*/  LDL.LU R26, [R1+0x32c] ;  /* 0x00032c00011a7983 */ /* 0x001ea80000300800 */
[----:B------:R-:W2:Y:S01]  /*76260*/  LDL.LU R27, [R1+0x338] ;  /* 0x00033800011b7983 */ /* 0x000ea20000300800 */
[----:B------:R-:W-:Y:S02]  /*76270*/  F2FP.BF16.PACK_AB R20, R20, R21 ;  /* 0x000000151414723e */ /* 0x000fe400000010ff */
[----:B------:R-:W-:-:S02]  /*76280*/  F2FP.BF16.PACK_AB R21, R22, R23 ;  /* 0x000000171615723e */ /* 0x000fc400000010ff */
[----:B---3--:R-:W-:Y:S01]  /*76290*/  F2FP.BF16.PACK_AB R22, R29, R3 ;  /* 0x000000031d16723e */ /* 0x008fe200000010ff */
[----:B--2---:R0:W-:Y:S04]  /*762a0*/  STL [R1+0x204c], R27 ;  /* 0x00204c1b01007387 */ /* 0x0041e80000100800 */
[----:B0-----:R-:W2:Y:S04]  /*762b0*/  LDL.LU R27, [R1+0x334] ;  /* 0x00033400011b7983 */ /* 0x001ea80000300800 */
[----:B------:R-:W3:Y:S04]  /*762c0*/  LDL.LU R29, [R1+0x374] ;  /* 0x00037400011d7983 */ /* 0x000ee80000300800 */
[----:B---3--:R0:W-:Y:S04]  /*762d0*/  STL [R1+0x2038], R29 ;  /* 0x0020381d01007387 */ /* 0x0081e80000100800 */
[----:B0-----:R-:W3:Y:S04]  /*762e0*/  LDL.LU R29, [R1+0x3ac] ;  /* 0x0003ac00011d7983 */ /* 0x001ee80000300800 */
[----:B---3--:R0:W-:Y:S04]  /*762f0*/  STL [R1+0x203c], R29 ;  /* 0x00203c1d01007387 */ /* 0x0081e80000100800 */
[----:B0-----:R-:W3:Y:S04]  /*76300*/  LDL.LU R29, [R1+0x36c] ;  /* 0x00036c00011d7983 */ /* 0x001ee80000300800 */
[----:B---3--:R0:W-:Y:S04]  /*76310*/  STL [R1+0x2040], R29 ;  /* 0x0020401d01007387 */ /* 0x0081e80000100800 */
[----:B0-----:R-:W3:Y:S04]  /*76320*/  LDL.LU R29, [R1+0x3a4] ;  /* 0x0003a400011d7983 */ /* 0x001ee80000300800 */
[----:B---3--:R0:W-:Y:S04]  /*76330*/  STL [R1+0x2044], R29 ;  /* 0x0020441d01007387 */ /* 0x0081e80000100800 */
[----:B0-----:R-:W3:Y:S01]  /*76340*/  LDL.LU R29, [R1+0x364] ;  /* 0x00036400011d7983 */ /* 0x001ee20000300800 */
[----:B------:R-:W-:-:S03]  /*76350*/  F2FP.BF16.PACK_AB R23, R2, R0 ;  /* 0x000000000217723e */ /* 0x000fc600000010ff */
[----:B------:R-:W-:Y:S04]  /*76360*/  STS.128 [R28+0x400], R4 ;  /* 0x000400041c007388 */ /* 0x000fe80000000c00 */
[----:B------:R-:W-:Y:S04]  /*76370*/  STS.128 [R28+0x480], R8 ;  /* 0x000480081c007388 */ /* 0x000fe80000000c00 */
[----:B------:R-:W-:Y:S04]  /*76380*/  STS.128 [R28+0x500], R12 ;  /* 0x0005000c1c007388 */ /* 0x000fe80000000c00 */
[----:B------:R-:W-:Y:S04]  /*76390*/  STS.128 [R28+0x580], R16 ;  /* 0x000580101c007388 */ /* 0x000fe80000000c00 */
[----:B------:R-:W-:Y:S01]  /*763a0*/  STS.128 [R28+0x600], R20 ;  /* 0x000600141c007388 */ /* 0x000fe20000000c00 */
[----:B----4-:R-:W-:-:S03]  /*763b0*/  ISETP.GE.U32.AND P0, PT, R24, 0x7f800000, PT ;  /* 0x7f8000001800780c */ /* 0x010fc60003f06070 */
[----:B---3--:R0:W-:Y:S04]  /*763c0*/  STL [R1+0x2048], R29 ;  /* 0x0020481d01007387 */ /* 0x0081e80000100800 */
[----:B0-----:R-:W3:Y:S04]  /*763d0*/  LDL.LU R29, [R1+0x33c] ;  /* 0x00033c00011d7983 */ /* 0x001ee80000300800 */
        /* <DEDUP_REMOVED lines=13> */
[----:B------:R-:W4:Y:S04]  /*764b0*/  LDL.LU R14, [R1+0x3b0] ;  /* 0x0003b000010e7983 */ /* 0x000f280000300800 */
[----:B------:R-:W2:Y:S04]  /*764c0*/  LDL.LU R15, [R1+0x3bc] ;  /* 0x0003bc00010f7983 */ /* 0x000ea80000300800 */
[----:B------:R-:W2:Y:S04]  /*764d0*/  LDL.LU R16, [R1+0x8] ;  /* 0x0000080001107983 */ /* 0x000ea80000300800 */
[----:B------:R-:W2:Y:S04]  /*764e0*/  LDL.LU R17, [R1+0x10] ;  /* 0x0000100001117983 */ /* 0x000ea80000300800 */
[----:B------:R-:W2:Y:S04]  /*764f0*/  LDL.LU R18, [R1+0x74] ;  /* 0x0000740001127983 */ /* 0x000ea80000300800 */
[----:B------:R-:W2:Y:S04]  /*76500*/  LDL.LU R19, [R1+0x18] ;  /* 0x0000180001137983 */ /* 0x000ea80000300800 */
[----:B------:R-:W2:Y:S04]  /*76510*/  LDL.LU R20, [R1+0x4fc] ;  /* 0x0004fc0001147983 */ /* 0x000ea80000300800 */
[----:B------:R-:W2:Y:S04]  /*76520*/  LDL.LU R21, [R1] ;  /* 0x0000000001157983 */ /* 0x000ea80000300800 */
[----:B------:R-:W2:Y:S04]  /*76530*/  LDL.LU R22, [R1+0x28] ;  /* 0x0000280001167983 */ /* 0x000ea80000300800 */
[----:B------:R-:W2:Y:S04]  /*76540*/  LDL.LU R23, [R1+0x1c] ;  /* 0x00001c0001177983 */ /* 0x000ea80000300800 */
[----:B------:R-:W5:Y:S02]  /*76550*/  LDL.LU R24, [R1+0x2058] ;  /* 0x0020580001187983 */ /* 0x000f640000300800 */
[----:B-----5:R-:W-:-:S02]  /*76560*/  F2FP.BF16.PACK_AB R24, R25, R24 ;  /* 0x000000181918723e */ /* 0x020fc400000010ff */
[----:B------:R-:W5:Y:S02]  /*76570*/  LDL.LU R25, [R1+0x2054] ;  /* 0x0020540001197983 */ /* 0x000f640000300800 */
[----:B-----5:R-:W-:Y:S02]  /*76580*/  F2FP.BF16.PACK_AB R25, R26, R25 ;  /* 0x000000191a19723e */ /* 0x020fe400000010ff */
[----:B------:R-:W2:Y:S02]  /*76590*/  LDL.LU R26, [R1+0x2050] ;  /* 0x00205000011a7983 */ /* 0x000ea40000300800 */
[----:B--2---:R-:W-:Y:S02]  /*765a0*/  F2FP.BF16.PACK_AB R26, R27, R26 ;  /* 0x0000001a1b1a723e */ /* 0x004fe400000010ff */
[----:B------:R-:W3:Y:S02]  /*765b0*/  LDL.LU R27, [R1+0x204c] ;  /* 0x00204c00011b7983 */ /* 0x000ee40000300800 */
[----:B---3--:R-:W-:-:S02]  /*765c0*/  F2FP.BF16.PACK_AB R27, R29, R27 ;  /* 0x0000001b1d1b723e */ /* 0x008fc400000010ff */
        /* <DEDUP_REMOVED lines=9> */
[----:B----4-:R-:W-:Y:S01]  /*76660*/  F2FP.BF16.PACK_AB R14, R3, R14 ;  /* 0x0000000e030e723e */ /* 0x010fe200000010ff */
[----:B------:R-:W-:Y:S01]  /*76670*/  FADD R20, R20, R0 ;  /* 0x0000000014147221 */ /* 0x000fe20000000000 */
[----:B------:R-:W-:Y:S01]  /*76680*/  F2FP.BF16.PACK_AB R11, R2, R11 ;  /* 0x0000000b020b723e */ /* 0x000fe200000010ff */
[----:B------:R0:W-:Y:S01]  /*76690*/  STS.128 [R28+0x680], R24 ;  /* 0x000680181c007388 */ /* 0x0001e20000000c00 */
[----:B--2---:R-:W-:-:S03]  /*766a0*/  F2FP.BF16.PACK_AB R10, R29, R10 ;  /* 0x0000000a1d0a723e */ /* 0x004fc600000010ff */
[----:B------:R-:W2:Y:S04]  /*766b0*/  LDL.LU R29, [R1+0x2034] ;  /* 0x00203400011d7983 */ /* 0x000ea80000300800 */
[----:B------:R-:W3:Y:S04]  /*766c0*/  LDL.LU R3, [R1+0x2030] ;  /* 0x0020300001037983 */ /* 0x000ee80000300800 */
[----:B------:R-:W4:Y:S04]  /*766d0*/  LDL.LU R2, [R1+0x202c] ;  /* 0x00202c0001027983 */ /* 0x000f280000300800 */
[----:B------:R-:W4:Y:S04]  /*766e0*/  LDL.LU R0, [R1+0x2028] ;  /* 0x0020280001007983 */ /* 0x000f280000300800 */
[----:B0-----:R-:W5:Y:S01]  /*766f0*/  LDL R27, [R1+0x4e0] ;  /* 0x0004e000011b7983 */ /* 0x001f620000100800 */
[----:B------:R-:W-:-:S02]  /*76700*/  F2FP.BF16.PACK_AB R15, R15, R4 ;  /* 0x000000040f0f723e */ /* 0x000fc400000010ff */
[----:B------:R-:W-:Y:S01]  /*76710*/  @P0 MOV R4, 0x7f800000 ;  /* 0x7f80000000040802 */ /* 0x000fe20000000f00 */
[----:B------:R-:W-:Y:S04]  /*76720*/  STS.128 [R28+0x700], R8 ;  /* 0x000700081c007388 */ /* 0x000fe80000000c00 */
[----:B------:R-:W-:Y:S01]  /*76730*/  STS.128 [R28+0x780], R12 ;  /* 0x0007800c1c007388 */ /* 0x000fe20000000c00 */
[----:B------:R-:W-:-:S03]  /*76740*/  F2FP.BF16.PACK_AB R6, R18, R6 ;  /* 0x000000061206723e */ /* 0x000fc600000010ff */
[----:B------:R-:W-:Y:S01]  /*76750*/  BAR.SYNC.DEFER_BLOCKING 0x0 ;  /* 0x0000000000007b1d */ /* 0x000fe20000010000 */
[----:B-----5:R-:W-:-:S05]  /*76760*/  @P0 FFMA.FTZ R20, R27, R4, +INF ;  /* 0x7f8000001b140423 */ /* 0x020fca0000010004 */
[----:B------:R2:W-:Y:S02]  /*76770*/  STL [R1+0x3dc], R20 ;  /* 0x0003dc1401007387 */ /* 0x0005e40000100800 */
[----:B--2---:R-:W-:Y:S02]  /*76780*/  F2FP.BF16.PACK_AB R20, R21, R29 ;  /* 0x0000001d1514723e */ /* 0x004fe400000010ff */
[----:B------:R-:W-:Y:S02]  /*76790*/  F2FP.BF16.PACK_AB R21, R16, R5 ;  /* 0x000000051015723e */ /* 0x000fe400000010ff */
[----:B----4-:R-:W-:Y:S02]  /*767a0*/  F2FP.BF16.PACK_AB R5, R0, R2 ;  /* 0x000000020005723e */ /* 0x010fe400000010ff */
[----:B------:R-:W2:Y:S04]  /*767b0*/  LDL.LU R0, [R1+0x2024] ;  /* 0x0020240001007983 */ /* 0x000ea80000300800 */
[----:B------:R-:W2:Y:S01]  /*767c0*/  LDL.LU R2, [R1+0x2020] ;  /* 0x0020200001027983 */ /* 0x000ea20000300800 */
[----:B------:R-:W-:-:S02]  /*767d0*/  F2FP.BF16.PACK_AB R4, R22, R23 ;  /* 0x000000171604723e */ /* 0x000fc400000010ff */
[----:B---3--:R-:W-:Y:S02]  /*767e0*/  F2FP.BF16.PACK_AB R22, R17, R3 ;  /* 0x000000031116723e */ /* 0x008fe400000010ff */
[----:B------:R-:W0:Y:S01]  /*767f0*/  S2R R3, SR_TID.X ;  /* 0x0000000000037919 */ /* 0x000e220000002100 */
[----:B------:R-:W-:Y:S02]  /*76800*/  F2FP.BF16.PACK_AB R23, R19, R7 ;  /* 0x000000071317723e */ /* 0x000fe400000010ff */
[C---:B0-----:R-:W-:Y:S02]  /*76810*/  LOP3.LUT R7, R3.reuse, 0x7f, RZ, 0xc0, !PT ;  /* 0x0000007f03077812 */ /* 0x041fe400078ec0ff */
[----:B------:R-:W-:-:S04]  /*76820*/  SHF.L.U32 R3, R3, 0xc, RZ ;  /* 0x0000000c03037819 */ /* 0x000fc800000006ff */
[----:B------:R-:W-:-:S04]  /*76830*/  LOP3.LUT R3, R3, 0x6000, RZ, 0xc0, !PT ;  /* 0x0000600003037812 */ /* 0x000fc800078ec0ff */
[----:B------:R-:W-:-:S05]  /*76840*/  LEA R3, R7, R3, 0x4 ;  /* 0x0000000307037211 */ /* 0x000fca00078e20ff */
[----:B------:R-:W0:Y:S04]  /*76850*/  LDS.128 R8, [R3] ;  /* 0x0000000003087984 */ /* 0x000e280000000c00 */
[----:B------:R-:W-:Y:S04]  /*76860*/  STL.64 [R1+0x2008], R22 ;  /* 0x0020081601007387 */ /* 0x000fe80000100a00 */
[----:B------:R1:W-:Y:S04]  /*76870*/  STL.64 [R1+0x2000], R20 ;  /* 0x0020001401007387 */ /* 0x0003e80000100a00 */
[----:B------:R-:W-:Y:S01]  /*76880*/  LDS.128 R12, [R3+0x1000] ;  /* 0x00100000030c7984 */ /* 0x000fe20000000c00 */
[----:B-1----:R-:W-:-:S02]  /*76890*/  LOP3.LUT R21, R3, 0x40, RZ, 0x3c, !PT ;  /* 0x0000004003157812 */ /* 0x002fc400078e3cff */
[----:B--2---:R-:W-:-:S05]  /*768a0*/  F2FP.BF16.PACK_AB R7, R2, R0 ;  /* 0x000000000207723e */ /* 0x004fca00000010ff */
[----:B------:R-:W-:Y:S04]  /*768b0*/  STL.64 [R1+0x2018], R6 ;  /* 0x0020180601007387 */ /* 0x000fe80000100a00 */
[----:B------:R-:W-:Y:S04]  /*768c0*/  STL.64 [R1+0x2010], R4 ;  /* 0x0020100401007387 */ /* 0x000fe80000100a00 */
[----:B------:R-:W1:Y:S04]  /*768d0*/  LDS.128 R4, [R3+0x800] ;  /* 0x0008000003047984 */ /* 0x000e680000000c00 */
[----:B0-----:R-:W-:Y:S04]  /*768e0*/  STL.64 [R1+0x40], R8 ;  /* 0x0000400801007387 */ /* 0x001fe80000100a00 */
[----:B------:R-:W-:Y:S04]  /*768f0*/  STL.64 [R1+0x48], R10 ;  /* 0x0000480a01007387 */ /* 0x000fe80000100a00 */
[----:B------:R-:W0:Y:S01]  /*76900*/  LDS.128 R8, [R3+0x1800] ;  /* 0x0018000003087984 */ /* 0x000e220000000c00 */
[----:B------:R-:W-:-:S03]  /*76910*/  LOP3.LUT R0, R3, 0x20, RZ, 0x3c, !PT ;  /* 0x0000002003007812 */ /* 0x000fc600078e3cff */
[----:B-1----:R-:W-:Y:S04]  /*76920*/  STL.64 [R1+0x30], R4 ;  /* 0x0000300401007387 */ /* 0x002fe80000100a00 */
[----:B------:R-:W-:Y:S04]  /*76930*/  STL.64 [R1+0x38], R6 ;  /* 0x0000380601007387 */ /* 0x000fe80000100a00 */
[----:B------:R-:W1:Y:S04]  /*76940*/  LDS.128 R4, [R0] ;  /* 0x0000000000047984 */ /* 0x000e680000000c00 */
[----:B------:R-:W-:Y:S04]  /*76950*/  STL.64 [R1+0x80], R12 ;  /* 0x0000800c01007387 */ /* 0x000fe80000100a00 */
[----:B------:R-:W-:Y:S04]  /*76960*/  STL.64 [R1+0x88], R14 ;  /* 0x0000880e01007387 */ /* 0x000fe80000100a00 */
[----:B------:R-:W2:Y:S04]  /*76970*/  LDS.128 R12, [R0+0x800] ;  /* 0x00080000000c7984 */ /* 0x000ea80000000c00 */
[----:B0-----:R-:W-:Y:S04]  /*76980*/  STL.64 [R1+0xc0], R8 ;  /* 0x0000c00801007387 */ /* 0x001fe80000100a00 */
[----:B------:R-:W-:Y:S04]  /*76990*/  STL.64 [R1+0xc8], R10 ;  /* 0x0000c80a01007387 */ /* 0x000fe80000100a00 */
[----:B------:R-:W0:Y:S04]  /*769a0*/  LDS.128 R8, [R0+0x1000] ;  /* 0x0010000000087984 */ /* 0x000e280000000c00 */
[----:B-1----:R-:W-:Y:S04]  /*769b0*/  STL.64 [R1+0x20], R4 ;  /* 0x0000200401007387 */ /* 0x002fe80000100a00 */
[----:B------:R-:W-:Y:S04]  /*769c0*/  STL.64 [R1+0x28], R6 ;  /* 0x0000280601007387 */ /* 0x000fe80000100a00 */
[----:B------:R-:W1:Y:S04]  /*769d0*/  LDS.128 R4, [R0+0x1800] ;  /* 0x0018000000047984 */ /* 0x000e680000000c00 */
[----:B--2---:R-:W-:Y:S04]  /*769e0*/  STL.64 [R1+0x50], R12 ;  /* 0x0000500c01007387 */ /* 0x004fe80000100a00 */
[----:B------:R-:W-:Y:S04]  /*769f0*/  STL.64 [R1+0x58], R14 ;  /* 0x0000580e01007387 */ /* 0x000fe80000100a00 */
[----:B------:R-:W-:Y:S04]  /*76a00*/  STL [R1+0x1f70], R0 ;  /* 0x001f700001007387 */ /* 0x000fe80000100800 */
[----:B0-----:R-:W-:Y:S04]  /*76a10*/  STL.64 [R1+0x90], R8 ;  /* 0x0000900801007387 */ /* 0x001fe80000100a00 */
[----:B------:R-:W-:Y:S04]  /*76a20*/  STL.64 [R1+0x98], R10 ;  /* 0x0000980a01007387 */ /* 0x000fe80000100a00 */
[----:B------:R-:W0:Y:S04]  /*76a30*/  LDS.128 R8, [R21] ;  /* 0x0000000015087984 */ /* 0x000e280000000c00 */
[----:B------:R-:W2:Y:S04]  /*76a40*/  LDS.128 R12, [R21+0x800] ;  /* 0x00080000150c7984 */ /* 0x000ea80000000c00 */
[----:B-1----:R-:W-:Y:S04]  /*76a50*/  STL.64 [R1+0xd0], R4 ;  /* 0x0000d00401007387 */ /* 0x002fe80000100a00 */
[----:B------:R-:W-:Y:S04]  /*76a60*/  STL.64 [R1+0xd8], R6 ;  /* 0x0000d80601007387 */ /* 0x000fe80000100a00 */
[----:B------:R-:W1:Y:S04]  /*76a70*/  LDS.128 R4, [R21+0x1000] ;  /* 0x0010000015047984 */ /* 0x000e680000000c00 */
[----:B0-----:R0:W-:Y:S04]  /*76a80*/  STL.64 [R1+0x10], R8 ;  /* 0x0000100801007387 */ /* 0x0011e80000100a00 */
[----:B------:R-:W-:Y:S04]  /*76a90*/  STL.64 [R1+0x18], R10 ;  /* 0x0000180a01007387 */ /* 0x000fe80000100a00 */
[----:B0-----:R-:W3:Y:S04]  /*76aa0*/  LDL.LU R8, [R1+0x104] ;  /* 0x0001040001087983 */ /* 0x001ee80000300800 */
[----:B--2---:R-:W-:Y:S04]  /*76ab0*/  STL.64 [R1+0x60], R12 ;  /* 0x0000600c01007387 */ /* 0x004fe80000100a00 */
[----:B------:R-:W-:Y:S04]  /*76ac0*/  STL.64 [R1+0x68], R14 ;  /* 0x0000680e01007387 */ /* 0x000fe80000100a00 */
[----:B------:R-:W2:Y:S04]  /*76ad0*/  LDL.LU R2, [R1+0x13c] ;  /* 0x00013c0001027983 */ /* 0x000ea80000300800 */
[----:B-1----:R-:W-:Y:S04]  /*76ae0*/  STL.64 [R1+0xa0], R4 ;  /* 0x0000a00401007387 */ /* 0x002fe80000100a00 */
[----:B------:R-:W-:Y:S04]  /*76af0*/  STL.64 [R1+0xa8], R6 ;  /* 0x0000a80601007387 */ /* 0x000fe80000100a00 */
[----:B------:R-:W0:Y:S01]  /*76b00*/  LDS.128 R4, [R21+0x1800] ;  /* 0x0018000015047984 */ /* 0x000e220000000c00 */
[----:B------:R-:W-:-:S03]  /*76b10*/  LOP3.LUT R20, R3, 0x60, RZ, 0x3c, !PT ;  /* 0x0000006003147812 */ /* 0x000fc600078e3cff */
[----:B--2---:R1:W-:Y:S04]  /*76b20*/  STL [R1+0x1ff8], R2 ;  /* 0x001ff80201007387 */ /* 0x0043e80000100800 */
[----:B-1----:R-:W3:Y:S04]  /*76b30*/  LDL.LU R2, [R1+0x110] ;  /* 0x0001100001027983 */ /* 0x002ee80000300800 */
[----:B------:R-:W2:Y:S04]  /*76b40*/  LDL.LU R12, [R1+0x138] ;  /* 0x00013800010c7983 */ /* 0x000ea80000300800 */
[----:B------:R-:W4:Y:S04]  /*76b50*/  LDL.LU R9, [R1+0x114] ;  /* 0x0001140001097983 */ /* 0x000f280000300800 */
[----:B------:R-:W5:Y:S04]  /*76b60*/  LDL.LU R3, [R1+0x1bc] ;  /* 0x0001bc0001037983 */ /* 0x000f680000300800 */
        /* <DEDUP_REMOVED lines=14> */
[----:B0-----:R-:W-:Y:S04]  /*76c50*/  STL.64 [R1+0xe0], R4 ;  /* 0x0000e00401007387 */ /* 0x001fe80000100a00 */
[----:B------:R-:W-:Y:S04]  /*76c60*/  STL.64 [R1+0xe8], R6 ;  /* 0x0000e80601007387 */ /* 0x000fe80000100a00 */
[----:B------:R-:W0:Y:S04]  /*76c70*/  LDS.128 R4, [R20] ;  /* 0x0000000014047984 */ /* 0x000e280000000c00 */
[----:B0-----:R-:W-:Y:S04]  /*76c80*/  STL.64 [R1], R4 ;  /* 0x0000000401007387 */ /* 0x001fe80000100a00 */
[----:B------:R-:W-:Y:S04]  /*76c90*/  STL.64 [R1+0x8], R6 ;  /* 0x0000080601007387 */ /* 0x000fe80000100a00 */
[----:B------:R-:W0:Y:S04]  /*76ca0*/  LDS.128 R4, [R20+0x800] ;  /* 0x0008000014047984 */ /* 0x000e280000000c00 */
[----:B0-----:R-:W-:Y:S04]  /*76cb0*/  STL.64 [R1+0x70], R4 ;  /* 0x0000700401007387 */ /* 0x001fe80000100a00 */
[----:B------:R-:W-:Y:S04]  /*76cc0*/  STL.64 [R1+0x78], R6 ;  /* 0x0000780601007387 */ /* 0x000fe80000100a00 */
[----:B------:R-:W0:Y:S04]  /*76cd0*/  LDS.128 R4, [R20+0x1000] ;  /* 0x0010000014047984 */ /* 0x000e280000000c00 */
[----:B------:R-:W1:Y:S01]  /*76ce0*/  LDS.128 R20, [R20+0x1800] ;  /* 0x0018000014147984 */ /* 0x000e620000000c00 */
[----:B0-----:R-:W-:-:S03]  /*76cf0*/  IMAD.MOV.U32 R0, RZ, RZ, R7 ;  /* 0x000000ffff007224 */ /* 0x001fc600078e0007 */
[----:B------:R-:W-:Y:S04]  /*76d00*/  STL.64 [R1+0xb0], R4 ;  /* 0x0000b00401007387 */ /* 0x000fe80000100a00 */
[----:B------:R0:W-:Y:S04]  /*76d10*/  STL [R1+0xb8], R6 ;  /* 0x0000b80601007387 */ /* 0x0001e80000100800 */
[----:B0-----:R-:W2:Y:S04]  /*76d20*/  LDL.LU.64 R6, [R1+0x2018] ;  /* 0x0020180001067983 */ /* 0x001ea80000300a00 */
[----:B------:R-:W2:Y:S04]  /*76d30*/  LDL.LU.64 R4, [R1+0x2010] ;  /* 0x0020100001047983 */ /* 0x000ea80000300a00 */
[----:B------:R0:W-:Y:S04]  /*76d40*/  STL [R1+0x1f94], R0 ;  /* 0x001f940001007387 */ /* 0x0001e80000100800 */
[----:B------:R-:W-:Y:S06]  /*76d50*/  BAR.SYNC.DEFER_BLOCKING 0x0 ;  /* 0x0000000000007b1d */ /* 0x000fec0000010000 */
[----:B0-----:R-:W4:Y:S04]  /*76d60*/  LDL.LU R0, [R1+0x254] ;  /* 0x0002540001007983 */ /* 0x001f280000300800 */
[----:B-1----:R-:W-:Y:S04]  /*76d70*/  STL.64 [R1+0xf0], R20 ;  /* 0x0000f01401007387 */ /* 0x002fe80000100a00 */
[----:B------:R0:W-:Y:S04]  /*76d80*/  STL.64 [R1+0xf8], R22 ;  /* 0x0000f81601007387 */ /* 0x0001e80000100a00 */
[----:B0-----:R-:W4:Y:S04]  /*76d90*/  LDL.LU.64 R22, [R1+0x2008] ;  /* 0x0020080001167983 */ /* 0x001f280000300a00 */
[----:B------:R-:W4:Y:S01]  /*76da0*/  LDL.LU.64 R20, [R1+0x2000] ;  /* 0x0020000001147983 */ /* 0x000f220000300a00 */
[----:B---3--:R-:W-:-:S03]  /*76db0*/  F2FP.BF16.PACK_AB R8, R2, R8 ;  /* 0x000000080208723e */ /* 0x008fc600000010ff */
[----:B--2---:R-:W-:Y:S04]  /*76dc0*/  STS.128 [R28+0x80], R4 ;  /* 0x000080041c007388 */ /* 0x004fe80000000c00 */
[----:B----4-:R0:W-:Y:S04]  /*76dd0*/  STS.128 [R28], R20 ;  /* 0x000000141c007388 */ /* 0x0101e80000000c00 */
[----:B0-----:R-:W2:Y:S04]  /*76de0*/  LDL.LU R20, [R1+0x27c] ;  /* 0x00027c0001147983 */ /* 0x001ea80000300800 */
[----:B------:R-:W2:Y:S04]  /*76df0*/  LDL.LU R21, [R1+0x258] ;  /* 0x0002580001157983 */ /* 0x000ea80000300800 */
[----:B------:R-:W3:Y:S04]  /*76e00*/  LDL.LU R22, [R1+0x284] ;  /* 0x0002840001167983 */ /* 0x000ee80000300800 */
[----:B------:R-:W3:Y:S04]  /*76e10*/  LDL.LU R23, [R1+0x280] ;  /* 0x0002800001177983 */ /* 0x000ee80000300800 */
[----:B------:R-:W4:Y:S04]  /*76e20*/  LDL.LU R4, [R1+0x204] ;  /* 0x0002040001047983 */ /* 0x000f280000300800 */
[----:B------:R-:W2:Y:S04]  /*76e30*/  LDL.LU R5, [R1+0x244] ;  /* 0x0002440001057983 */ /* 0x000ea80000300800 */
[----:B------:R-:W2:Y:S04]  /*76e40*/  LDL.LU R6, [R1+0x20c] ;  /* 0x00020c0001067983 */ /* 0x000ea80000300800 */
[----:B------:R-:W2:Y:S04]  /*76e50*/  LDL.LU R7, [R1+0x24c] ;  /* 0x00024c0001077983 */ /* 0x000ea80000300800 */
[----:B------:R-:W2:Y:S02]  /*76e60*/  LDL.LU R2, [R1+0x1ff8] ;  /* 0x001ff80001027983 */ /* 0x000ea40000300800 */
[----:B--2---:R-:W-:-:S02]  /*76e70*/  F2FP.BF16.PACK_AB R12, R2, R12 ;  /* 0x0000000c020c723e */ /* 0x004fc400000010ff */
[----:B------:R-:W2:Y:S02]  /*76e80*/  LDL.LU R2, [R1+0x1ff4] ;  /* 0x001ff40001027983 */ /* 0x000ea40000300800 */
[----:B--2---:R-:W-:Y:S02]  /*76e90*/  F2FP.BF16.PACK_AB R9, R2, R9 ;  /* 0x000000090209723e */ /* 0x004fe400000010ff */
[----:B------:R-:W2:Y:S01]  /*76ea0*/  LDL.LU R2, [R1+0x1ff0] ;  /* 0x001ff00001027983 */ /* 0x000ea20000300800 */
[----:B-----5:R-:W-:-:S03]  /*76eb0*/  F2FP.BF16.PACK_AB R13, R3, R13 ;  /* 0x0000000d030d723e */ /* 0x020fc600000010ff */
[----:B------:R-:W5:Y:S01]  /*76ec0*/  LDL.LU R3, [R1+0x1fec] ;  /* 0x001fec0001037983 */ /* 0x000f620000300800 */
[----:B--2---:R-:W-:-:S03]  /*76ed0*/  F2FP.BF16.PACK_AB R10, R2, R10 ;  /* 0x0000000a020a723e */ /* 0x004fc600000010ff */
[----:B------:R-:W2:Y:S01]  /*76ee0*/  LDL.LU R2, [R1+0x1fe8] ;  /* 0x001fe80001027983 */ /* 0x000ea20000300800 */
[----:B-----5:R-:W-:Y:S02]  /*76ef0*/  F2FP.BF16.PACK_AB R11, R3, R11 ;  /* 0x0000000b030b723e */ /* 0x020fe400000010ff */
[----:B--2---:R-:W-:Y:S02]  /*76f00*/  F2FP.BF16.PACK_AB R14, R2, R14 ;  /* 0x0000000e020e723e */ /* 0x004fe400000010ff */
[----:B------:R-:W2:Y:S04]  /*76f10*/  LDL.LU R2, [R1+0x1fe4] ;  /* 0x001fe40001027983 */ /* 0x000ea80000300800 */
[----:B------:R-:W5:Y:S01]  /*76f20*/  LDL.LU R3, [R1+0x1fe0] ;  /* 0x001fe00001037983 */ /* 0x000f620000300800 */
[----:B--2---:R-:W-:-:S03]  /*76f30*/  F2FP.BF16.PACK_AB R15, R2, R15 ;  /* 0x0000000f020f723e */ /* 0x004fc600000010ff */
[----:B------:R-:W2:Y:S01]  /*76f40*/  LDL.LU R2, [R1+0x1fdc] ;  /* 0x001fdc0001027983 */ /* 0x000ea20000300800 */
[----:B-----5:R-:W-:-:S03]  /*76f50*/  F2FP.BF16.PACK_AB R16, R3, R16 ;  /* 0x000000100310723e */ /* 0x020fc600000010ff */
[----:B------:R-:W5:Y:S02]  /*76f60*/  LDL.LU R3, [R1+0x1fd8] ;  /* 0x001fd80001037983 */ /* 0x000f640000300800 */
[----:B-----5:R-:W-:Y:S02]  /*76f70*/  F2FP.BF16.PACK_AB R24, R3, R24 ;  /* 0x000000180318723e */ /* 0x020fe400000010ff */
[----:B------:R-:W5:Y:S01]  /*76f80*/  LDL.LU R3, [R1+0x1fd4] ;  /* 0x001fd40001037983 */ /* 0x000f620000300800 */
[----:B--2---:R-:W-:-:S03]  /*76f90*/  F2FP.BF16.PACK_AB R17, R17, R2 ;  /* 0x000000021111723e */ /* 0x004fc600000010ff */
[----:B------:R-:W2:Y:S01]  /*76fa0*/  LDL.LU R2, [R1+0x1fd0] ;  /* 0x001fd00001027983 */ /* 0x000ea20000300800 */
[----:B-----5:R-:W-:-:S03]  /*76fb0*/  F2FP.BF16.PACK_AB R25, R3, R25 ;  /* 0x000000190319723e */ /* 0x020fc600000010ff */
[----:B------:R-:W2:Y:S01]  /*76fc0*/  LDL.LU R3, [R1+0x1fcc] ;  /* 0x001fcc0001037983 */ /* 0x000ea20000300800 */
[----:B----4-:R-:W-:Y:S02]  /*76fd0*/  F2FP.BF16.PACK_AB R18, R4, R18 ;  /* 0x000000120412723e */ /* 0x010fe400000010ff */
[----:B------:R-:W-:Y:S02]  /*76fe0*/  F2FP.BF16.PACK_AB R4, R0, R29 ;  /* 0x0000001d0004723e */ /* 0x000fe400000010ff */
[----:B------:R-:W-:Y:S01]  /*76ff0*/  F2FP.BF16.PACK_AB R27, R7, R27 ;  /* 0x0000001b071b723e */ /* 0x000fe200000010ff */
[----:B------:R-:W4:Y:S01]  /*77000*/  LDL.LU R0, [R1+0x388] ;  /* 0x0003880001007983 */ /* 0x000f220000300800 */
[----:B------:R-:W-:Y:S02]  /*77010*/  F2FP.BF16.PACK_AB R26, R5, R26 ;  /* 0x0000001a051a723e */ /* 0x000fe400000010ff */
[----:B------:R-:W-:Y:S01]  /*77020*/  F2FP.BF16.PACK_AB R5, R20, R21 ;  /* 0x000000151405723e */ /* 0x000fe200000010ff */
[----:B------:R-:W4:Y:S01]  /*77030*/  LDL.LU R29, [R1+0x384] ;  /* 0x00038400011d7983 */ /* 0x000f220000300800 */
[----:B------:R-:W-:-:S02]  /*77040*/  F2FP.BF16.PACK_AB R19, R6, R19 ;  /* 0x000000130613723e */ /* 0x000fc400000010ff */
[----:B---3--:R-:W-:Y:S01]  /*77050*/  F2FP.BF16.PACK_AB R6, R22, R23 ;  /* 0x000000171606723e */ /* 0x008fe200000010ff */
[----:B------:R0:W-:Y:S04]  /*77060*/  STS.128 [R28+0x100], R8 ;  /* 0x000100081c007388 */ /* 0x0001e80000000c00 */
[----:B------:R1:W-:Y:S04]  /*77070*/  STS.128 [R28+0x180], R12 ;  /* 0x0001800c1c007388 */ /* 0x0003e80000000c00 */
[----:B------:R3:W-:Y:S01]  /*77080*/  STS.128 [R28+0x200], R16 ;  /* 0x000200101c007388 */ /* 0x0007e20000000c00 */
[----:B--2---:R-:W-:-:S03]  /*77090*/  F2FP.BF16.PACK_AB R7, R3, R2 ;  /* 0x000000020307723e */ /* 0x004fc600000010ff */
[----:B------:R-:W2:Y:S04]  /*770a0*/  LDL.LU R3, [R1+0x1fc8] ;  /* 0x001fc80001037983 */ /* 0x000ea80000300800 */
[----:B------:R-:W2:Y:S04]  /*770b0*/  LDL.LU R20, [R1+0x290] ;  /* 0x0002900001147983 */ /* 0x000ea80000300800 */
[----:B------:R-:W5:Y:S04]  /*770c0*/  LDL.LU R21, [R1+0x298] ;  /* 0x0002980001157983 */ /* 0x000f680000300800 */
[----:B------:R-:W4:Y:S04]  /*770d0*/  LDL.LU R22, [R1+0x2c4] ;  /* 0x0002c40001167983 */ /* 0x000f280000300800 */
[----:B------:R-:W4:Y:S04]  /*770e0*/  LDL.LU R23, [R1+0x2cc] ;  /* 0x0002cc0001177983 */ /* 0x000f280000300800 */
[----:B------:R-:W4:Y:S04]  /*770f0*/  LDL.LU R2, [R1+0x318] ;  /* 0x0003180001027983 */ /* 0x000f280000300800 */
[----:B0-----:R-:W4:Y:S04]  /*77100*/  LDL.LU R8, [R1+0x314] ;  /* 0x0003140001087983 */ /* 0x001f280000300800 */
[----:B------:R-:W4:Y:S04]  /*77110*/  LDL.LU R9, [R1+0x31c] ;  /* 0x00031c0001097983 */ /* 0x000f280000300800 */
[----:B------:R-:W4:Y:S04]  /*77120*/  LDL.LU R10, [R1+0x344] ;  /* 0x00034400010a7983 */ /* 0x000f280000300800 */
[----:B------:R-:W4:Y:S04]  /*77130*/  LDL.LU R11, [R1+0x34c] ;  /* 0x00034c00010b7983 */ /* 0x000f280000300800 */
[----:B-1----:R-:W4:Y:S04]  /*77140*/  LDL.LU R12, [R1+0x354] ;  /* 0x00035400010c7983 */ /* 0x002f280000300800 */
[----:B------:R-:W4:Y:S04]  /*77150*/  LDL.LU R13, [R1+0x35c] ;  /* 0x00035c00010d7983 */ /* 0x000f280000300800 */
[----:B------:R-:W4:Y:S04]  /*77160*/  LDL.LU R14, [R1+0x39c] ;  /* 0x00039c00010e7983 */ /* 0x000f280000300800 */
[----:B------:R-:W4:Y:S04]  /*77170*/  LDL.LU R15, [R1+0x38c] ;  /* 0x00038c00010f7983 */ /* 0x000f280000300800 */
[----:B---3--:R-:W3:Y:S04]  /*77180*/  LDL.LU R16, [R1+0x394] ;  /* 0x0003940001107983 */ /* 0x008ee80000300800 */
[----:B------:R-:W3:Y:S04]  /*77190*/  LDL.LU R17, [R1+0x380] ;  /* 0x0003800001117983 */ /* 0x000ee80000300800 */
[----:B------:R-:W3:Y:S04]  /*771a0*/  LDL.LU R18, [R1+0x3c0] ;  /* 0x0003c00001127983 */ /* 0x000ee80000300800 */
[----:B------:R-:W3:Y:S04]  /*771b0*/  LDL.LU R19, [R1+0x3cc] ;  /* 0x0003cc0001137983 */ /* 0x000ee80000300800 */
[----:B------:R-:W-:Y:S04]  /*771c0*/  STS.128 [R28+0x280], R24 ;  /* 0x000280181c007388 */ /* 0x000fe80000000c00 */
[----:B------:R-:W-:Y:S01]  /*771d0*/  STS.128 [R28+0x300], R4 ;  /* 0x000300041c007388 */ /* 0x000fe20000000c00 */
[----:B--2---:R-:W-:-:S03]  /*771e0*/  F2FP.BF16.PACK_AB R20, R3, R20 ;  /* 0x000000140314723e */ /* 0x004fc600000010ff */
[----:B---3--:R0:W-:Y:S04]  /*771f0*/  STL [R1+0x1f9c], R19 ;  /* 0x001f9c1301007387 */ /* 0x0081e80000100800 */
[----:B0-----:R-:W2:Y:S04]  /*77200*/  LDL.LU R19, [R1+0x390] ;  /* 0x0003900001137983 */ /* 0x001ea80000300800 */
[----:B------:R-:W3:Y:S04]  /*77210*/  LDL.LU R24, [R1+0x30c] ;  /* 0x00030c0001187983 */ /* 0x000ee80000300800 */
[----:B------:R-:W2:Y:S04]  /*77220*/  LDL.LU R25, [R1+0x350] ;  /* 0x0003500001197983 */ /* 0x000ea80000300800 */
[----:B------:R-:W2:Y:S04]  /*77230*/  LDL.LU R26, [R1+0x358] ;  /* 0x00035800011a7983 */ /* 0x000ea80000300800 */
[----:B------:R-:W2:Y:S04]  /*77240*/  LDL.LU R27, [R1+0x398] ;  /* 0x00039800011b7983 */ /* 0x000ea80000300800 */
[----:B------:R-:W2:Y:S04]  /*77250*/  LDL.LU R4, [R1+0x2d4] ;  /* 0x0002d40001047983 */ /* 0x000ea80000300800 */
[----:B------:R-:W2:Y:S04]  /*77260*/  LDL.LU R5, [R1+0x2dc] ;  /* 0x0002dc0001057983 */ /* 0x000ea80000300800 */
[----:B------:R-:W2:Y:S04]  /*77270*/  LDL.LU R6, [R1+0x308] ;  /* 0x0003080001067983 */ /* 0x000ea80000300800 */
[----:B------:R-:W3:Y:S04]  /*77280*/  LDL.LU R7, [R1+0x310] ;  /* 0x0003100001077983 */ /* 0x000ee80000300800 */
[----:B------:R0:W-:Y:S04]  /*77290*/  STL [R1+0x1f98], R28 ;  /* 0x001f981c01007387 */ /* 0x0001e80000100800 */
[----:B0-----:R-:W2:Y:S04]  /*772a0*/  LDL.LU R28, [R1+0x3d0] ;  /* 0x0003d000011c7983 */ /* 0x001ea80000300800 */
[----:B------:R-:W5:Y:S02]  /*772b0*/  LDL.LU R3, [R1+0x1fc4] ;  /* 0x001fc40001037983 */ /* 0x000f640000300800 */
[----:B-----5:R-:W-:-:S02]  /*772c0*/  F2FP.BF16.PACK_AB R21, R3, R21 ;  /* 0x000000150315723e */ /* 0x020fc400000010ff */
[----:B------:R-:W4:Y:S02]  /*772d0*/  LDL.LU R3, [R1+0x1fc0] ;  /* 0x001fc00001037983 */ /* 0x000f240000300800 */
[----:B----4-:R-:W-:Y:S02]  /*772e0*/  F2FP.BF16.PACK_AB R22, R3, R22 ;  /* 0x000000160316723e */ /* 0x010fe400000010ff */
[----:B------:R-:W4:Y:S02]  /*772f0*/  LDL.LU R3, [R1+0x1fbc] ;  /* 0x001fbc0001037983 */ /* 0x000f240000300800 */
[----:B----4-:R-:W-:Y:S02]  /*77300*/  F2FP.BF16.PACK_AB R23, R3, R23 ;  /* 0x000000170317723e */ /* 0x010fe400000010ff */
[----:B------:R-:W2:Y:S02]  /*77310*/  LDL.LU R3, [R1+0x1fb8] ;  /* 0x001fb80001037983 */ /* 0x000ea40000300800 */
[----:B--2---:R-:W-:-:S02]  /*77320*/  F2FP.BF16.PACK_AB R4, R3, R4 ;  /* 0x000000040304723e */ /* 0x004fc400000010ff */
[----:B------:R-:W2:Y:S01]  /*77330*/  LDL.LU R3, [R1+0x1fb4] ;  /* 0x001fb40001037983 */ /* 0x000ea20000300800 */
[----:B------:R-:W-:-:S03]  /*77340*/  F2FP.BF16.PACK_AB R8, R2, R8 ;  /* 0x000000080208723e */ /* 0x000fc600000010ff */
[----:B------:R-:W4:Y:S01]  /*77350*/  LDL.LU R2, [R1+0x1fb0] ;  /* 0x001fb00001027983 */ /* 0x000f220000300800 */
[----:B--2---:R-:W-:-:S03]  /*77360*/  F2FP.BF16.PACK_AB R5, R3, R5 ;  /* 0x000000050305723e */ /* 0x004fc600000010ff */
[----:B------:R-:W2:Y:S02]  /*77370*/  LDL.LU R3, [R1+0x1fac] ;  /* 0x001fac0001037983 */ /* 0x000ea40000300800 */
[----:B--2---:R-:W-:Y:S02]  /*77380*/  F2FP.BF16.PACK_AB R9, R3, R9 ;  /* 0x000000090309723e */ /* 0x004fe400000010ff */
[----:B------:R-:W2:Y:S01]  /*77390*/  LDL.LU R3, [R1+0x1fa8] ;  /* 0x001fa80001037983 */ /* 0x000ea20000300800 */
[----:B----4-:R-:W-:-:S03]  /*773a0*/  F2FP.BF16.PACK_AB R6, R6, R2 ;  /* 0x000000020606723e */ /* 0x010fc600000010ff */
[----:B------:R-:W4:Y:S01]  /*773b0*/  LDL.LU R2, [R1+0x1fa4] ;  /* 0x001fa40001027983 */ /* 0x000f220000300800 */
[----:B--2---:R-:W-:-:S03]  /*773c0*/  F2FP.BF16.PACK_AB R10, R3, R10 ;  /* 0x0000000a030a723e */ /* 0x004fc600000010ff */
[----:B------:R-:W4:Y:S01]  /*773d0*/  LDL.LU R3, [R1+0x1fa0] ;  /* 0x001fa00001037983 */ /* 0x000f220000300800 */
[----:B------:R-:W-:Y:S02]  /*773e0*/  F2FP.BF16.PACK_AB R13, R17, R13 ;  /* 0x0000000d110d723e */ /* 0x000fe400000010ff */
[----:B------:R-:W-:Y:S02]  /*773f0*/  F2FP.BF16.PACK_AB R17, R18, R14 ;  /* 0x0000000e1211723e */ /* 0x000fe400000010ff */
[----:B------:R-:W-:Y:S02]  /*77400*/  F2FP.BF16.PACK_AB R14, R0, R29 ;  /* 0x0000001d000e723e */ /* 0x000fe400000010ff */
[----:B------:R-:W2:Y:S01]  /*77410*/  LDL.LU R29, [R1+0x438] ;  /* 0x00043800011d7983 */ /* 0x000ea20000300800 */
[----:B---3--:R-:W-:-:S03]  /*77420*/  F2FP.BF16.PACK_AB R7, R7, R24 ;  /* 0x000000180707723e */ /* 0x008fc600000010ff */
[----:B------:R-:W3:Y:S01]  /*77430*/  LDL.LU R0, [R1+0x3d8] ;  /* 0x0003d80001007983 */ /* 0x000ee20000300800 */
[----:B------:R-:W-:-:S03]  /*77440*/  F2FP.BF16.PACK_AB R11, R25, R11 ;  /* 0x0000000b190b723e */ /* 0x000fc600000010ff */
[----:B------:R-:W3:Y:S01]  /*77450*/  LDL.LU R24, [R1+0x3d4] ;  /* 0x0003d40001187983 */ /* 0x000ee20000300800 */
[----:B------:R-:W-:Y:S02]  /*77460*/  F2FP.BF16.PACK_AB R12, R26, R12 ;  /* 0x0000000c1a0c723e */ /* 0x000fe400000010ff */
[----:B------:R-:W-:Y:S02]  /*77470*/  F2FP.BF16.PACK_AB R16, R27, R16 ;  /* 0x000000101b10723e */ /* 0x000fe400000010ff */
[----:B------:R-:W-:Y:S02]  /*77480*/  F2FP.BF16.PACK_AB R15, R19, R15 ;  /* 0x0000000f130f723e */ /* 0x000fe400000010ff */
[----:B----4-:R-:W-:Y:S02]  /*77490*/  F2FP.BF16.PACK_AB R18, R3, R2 ;  /* 0x000000020312723e */ /* 0x010fe400000010ff */
[----:B------:R-:W4:Y:S04]  /*774a0*/  LDL.LU R2, [R1+0x3fc] ;  /* 0x0003fc0001027983 */ /* 0x000f280000300800 */
[----:B------:R-:W5:Y:S04]  /*774b0*/  LDL.LU R25, [R1+0x3e0] ;  /* 0x0003e00001197983 */ /* 0x000f680000300800 */
[----:B------:R-:W2:Y:S04]  /*774c0*/  LDL.LU R3, [R1+0x404] ;  /* 0x0004040001037983 */ /* 0x000ea80000300800 */
[----:B------:R-:W2:Y:S04]  /*774d0*/  LDL.LU R26, [R1+0x3e8] ;  /* 0x0003e800011a7983 */ /* 0x000ea80000300800 */
[----:B------:R-:W2:Y:S04]  /*774e0*/  LDL.LU R27, [R1+0x3f0] ;  /* 0x0003f000011b7983 */ /* 0x000ea80000300800 */
[----:B------:R-:W2:Y:S02]  /*774f0*/  LDL.LU R19, [R1+0x1f9c] ;  /* 0x001f9c0001137983 */ /* 0x000ea40000300800 */
[----:B--2---:R-:W-:-:S02]  /*77500*/  F2FP.BF16.PACK_AB R19, R28, R19 ;  /* 0x000000131c13723e */ /* 0x004fc400000010ff */
[----:B------:R-:W2:Y:S04]  /*77510*/  LDL.LU R28, [R1+0x1f98] ;  /* 0x001f9800011c7983 */ /* 0x000ea80000300800 */
[----:B--2---:R0:W-:Y:S04]  /*77520*/  STS.128 [R28+0x380], R20 ;  /* 0x000380141c007388 */ /* 0x0041e80000000c00 */
[----:B------:R1:W-:Y:S04]  /*77530*/  STS.128 [R28+0x400], R4 ;  /* 0x000400041c007388 */ /* 0x0003e80000000c00 */
[----:B0-----:R-:W2:Y:S04]  /*77540*/  LDL.LU R22, [R1+0x44] ;  /* 0x0000440001167983 */ /* 0x001ea80000300800 */
[----:B------:R-:W2:Y:S04]  /*77550*/  LDL.LU R23, [R1+0x408] ;  /* 0x0004080001177983 */ /* 0x000ea80000300800 */
[----:B------:R-:W2:Y:S04]  /*77560*/  LDL.LU R21, [R1+0x450] ;  /* 0x0004500001157983 */ /* 0x000ea80000300800 */
[----:B------:R-:W2:Y:S04]  /*77570*/  LDL.LU R20, [R1+0x40] ;  /* 0x0000400001147983 */ /* 0x000ea80000300800 */
[----:B-1----:R-:W4:Y:S04]  /*77580*/  LDL.LU R4, [R1+0x3f8] ;  /* 0x0003f80001047983 */ /* 0x002f280000300800 */
        /* <DEDUP_REMOVED lines=10> */
[----:B-1----:R-:W2:Y:S04]  /*77630*/  LDL.LU R12, [R1+0x41c] ;  /* 0x00041c00010c7983 */ /* 0x002ea80000300800 */
[----:B------:R-:W2:Y:S04]  /*77640*/  LDL.LU R13, [R1+0x440] ;  /* 0x00044000010d7983 */ /* 0x000ea80000300800 */
[----:B------:R-:W2:Y:S04]  /*77650*/  LDL.LU R14, [R1+0x448] ;  /* 0x00044800010e7983 */ /* 0x000ea80000300800 */
[----:B------:R-:W2:Y:S01]  /*77660*/  LDL.LU R15, [R1+0x454] ;  /* 0x00045400010f7983 */ /* 0x000ea20000300800 */
[----:B---3--:R-:W-:-:S03]  /*77670*/  F2FP.BF16.PACK_AB R24, R0, R24 ;  /* 0x000000180018723e */ /* 0x008fc600000010ff */
[----:B------:R-:W3:Y:S04]  /*77680*/  LDL.LU R16, [R1+0x444] ;  /* 0x0004440001107983 */ /* 0x000ee80000300800 */
[----:B------:R-:W2:Y:S04]  /*77690*/  LDL.LU R17, [R1+0x42c] ;  /* 0x00042c0001117983 */ /* 0x000ea80000300800 */
[----:B------:R-:W2:Y:S04]  /*776a0*/  LDL.LU R18, [R1+0x44c] ;  /* 0x00044c0001127983 */ /* 0x000ea80000300800 */
[----:B------:R-:W2:Y:S04]  /*776b0*/  LDL.LU R19, [R1+0x434] ;  /* 0x0004340001137983 */ /* 0x000ea80000300800 */
[----:B------:R-:W2:Y:S01]  /*776c0*/  LDL.LU R0, [R1+0x1f94] ;  /* 0x001f940001007983 */ /* 0x000ea20000300800 */
[----:B----4-:R-:W-:-:S03]  /*776d0*/  F2FP.BF16.PACK_AB R4, R2, R4 ;  /* 0x000000040204723e */ /* 0x010fc600000010ff */
[----:B------:R-:W5:Y:S02]  /*776e0*/  LDL.LU R2, [R1+0x1f90] ;  /* 0x001f900001027983 */ /* 0x000f640000300800 */
[----:B-----5:R-:W-:Y:S02]  /*776f0*/  F2FP.BF16.PACK_AB R25, R2, R25 ;  /* 0x000000190219723e */ /* 0x020fe400000010ff */
[----:B------:R-:W4:Y:S01]  /*77700*/  LDL.LU R2, [R1+0x1f8c] ;  /* 0x001f8c0001027983 */ /* 0x000f220000300800 */
[----:B--2---:R-:W-:-:S03]  /*77710*/  F2FP.BF16.PACK_AB R5, R3, R5 ;  /* 0x000000050305723e */ /* 0x004fc600000010ff */
[----:B------:R-:W2:Y:S01]  /*77720*/  LDL.LU R3, [R1+0x1f88] ;  /* 0x001f880001037983 */ /* 0x000ea20000300800 */
[----:B----4-:R-:W-:-:S03]  /*77730*/  F2FP.BF16.PACK_AB R26, R2, R26 ;  /* 0x0000001a021a723e */ /* 0x010fc600000010ff */
[----:B------:R-:W4:Y:S01]  /*77740*/  LDL.LU R2, [R1+0x1f84] ;  /* 0x001f840001027983 */ /* 0x000f220000300800 */
[----:B------:R-:W-:Y:S02]  /*77750*/  F2FP.BF16.PACK_AB R6, R6, R23 ;  /* 0x000000170606723e */ /* 0x000fe400000010ff */
[----:B--2---:R-:W-:Y:S01]  /*77760*/  F2FP.BF16.PACK_AB R27, R3, R27 ;  /* 0x0000001b031b723e */ /* 0x004fe200000010ff */
[----:B------:R-:W2:Y:S04]  /*77770*/  LDL.LU R23, [R1+0x20] ;  /* 0x0000200001177983 */ /* 0x000ea80000300800 */
[----:B------:R-:W5:Y:S01]  /*77780*/  LDL.LU R3, [R1+0x1f80] ;  /* 0x001f800001037983 */ /* 0x000f620000300800 */
[----:B----4-:R-:W-:-:S03]  /*77790*/  F2FP.BF16.PACK_AB R7, R2, R7 ;  /* 0x000000070207723e */ /* 0x010fc600000010ff */
[----:B------:R-:W5:Y:S01]  /*777a0*/  LDL.LU R2, [R1+0x1f7c] ;  /* 0x001f7c0001027983 */ /* 0x000f620000300800 */
[----:B------:R-:W-:Y:S02]  /*777b0*/  F2FP.BF16.PACK_AB R8, R12, R8 ;  /* 0x000000080c08723e */ /* 0x000fe400000010ff */
[----:B------:R-:W-:Y:S02]  /*777c0*/  F2FP.BF16.PACK_AB R12, R9, R29 ;  /* 0x0000001d090c723e */ /* 0x000fe400000010ff */
[----:B---3--:R-:W-:Y:S02]  /*777d0*/  F2FP.BF16.PACK_AB R13, R16, R13 ;  /* 0x0000000d100d723e */ /* 0x008fe400000010ff */
[----:B------:R-:W-:Y:S02]  /*777e0*/  F2FP.BF16.PACK_AB R10, R17, R10 ;  /* 0x0000000a110a723e */ /* 0x000fe400000010ff */
[----:B------:R-:W-:Y:S02]  /*777f0*/  F2FP.BF16.PACK_AB R14, R18, R14 ;  /* 0x0000000e120e723e */ /* 0x000fe400000010ff */
[----:B------:R-:W-:-:S02]  /*77800*/  F2FP.BF16.PACK_AB R11, R19, R11 ;  /* 0x0000000b130b723e */ /* 0x000fc400000010ff */
[----:B------:R-:W-:Y:S02]  /*77810*/  F2FP.BF16.PACK_AB R15, R15, R21 ;  /* 0x000000150f0f723e */ /* 0x000fe400000010ff */
[----:B-----5:R-:W-:Y:S02]  /*77820*/  F2FP.BF16.PACK_AB R9, R2, R3 ;  /* 0x000000030209723e */ /* 0x020fe400000010ff */
[----:B------:R-:W3:Y:S04]  /*77830*/  LDL.LU R2, [R1+0x1f78] ;  /* 0x001f780001027983 */ /* 0x000ee80000300800 */
[----:B------:R-:W4:Y:S04]  /*77840*/  LDL.LU R3, [R1+0x1f74] ;  /* 0x001f740001037983 */ /* 0x000f280000300800 */
[----:B------:R-:W-:Y:S04]  /*77850*/  STS.128 [R28+0x600], R24 ;  /* 0x000600181c007388 */ /* 0x000fe80000000c00 */
[----:B------:R0:W-:Y:S04]  /*77860*/  STS.128 [R28+0x680], R4 ;  /* 0x000680041c007388 */ /* 0x0001e80000000c00 */
[----:B------:R-:W-:Y:S04]  /*77870*/  STS.128 [R28+0x700], R8 ;  /* 0x000700081c007388 */ /* 0x000fe80000000c00 */
[----:B------:R-:W-:Y:S04]  /*77880*/  STS.128 [R28+0x780], R12 ;  /* 0x0007800c1c007388 */ /* 0x000fe80000000c00 */
[----:B------:R-:W-:Y:S01]  /*77890*/  BAR.SYNC.DEFER_BLOCKING 0x0 ;  /* 0x0000000000007b1d */ /* 0x000fe20000010000 */
[----:B------:R-:W-:-:S04]  /*778a0*/  MOV R29, c[0x0][0x1c8] ;  /* 0x00007200001d7a02 */ /* 0x000fc80000000f00 */
[----:B------:R-:W-:Y:S01]  /*778b0*/  SHF.L.U32 R18, R29, 0x1, RZ ;  /* 0x000000011d127819 */ /* 0x000fe200000006ff */
[----:B------:R-:W5:Y:S01]  /*778c0*/  LDL.LU R21, [R1+0x10] ;  /* 0x0000100001157983 */ /* 0x000f620000300800 */
[----:B0-----:R-:W-:-:S03]  /*778d0*/  PRMT R6, R20, 0x7632, R6 ;  /* 0x0000763214067816 */ /* 0x001fc60000000006 */
[----:B------:R-:W5:Y:S01]  /*778e0*/  LDL.LU R19, [R1] ;  /* 0x0000000001137983 */ /* 0x000f620000300800 */
[----:B---3--:R-:W-:-:S04]  /*778f0*/  IADD3 R16, P0, R18, R2, RZ ;  /* 0x0000000212107210 */ /* 0x008fc80007f1e0ff */
[CC--:B----4-:R-:W-:Y:S02]  /*77900*/  LEA.HI.X.SX32 R17, R29.reuse, R3.reuse, 0x1, P0 ;  /* 0x000000031d117211 */ /* 0x0d0fe400000f0eff */
[----:B------:R-:W-:Y:S01]  /*77910*/  LEA R4, P0, R29, R2, 0x2 ;  /* 0x000000021d047211 */ /* 0x000fe200078010ff */
[----:B------:R-:W-:Y:S03]  /*77920*/  STG.E.U16 [R2.64], R20 ;  /* 0x0000001402007986 */ /* 0x000fe6000c101506 */
[----:B------:R-:W-:Y:S01]  /*77930*/  LEA.HI.X.SX32 R5, R18, R3, 0x1, P0 ;  /* 0x0000000312057211 */ /* 0x000fe200000f0eff */
[----:B------:R-:W-:Y:S04]  /*77940*/  STG.E.U16 [R16.64], R6 ;  /* 0x0000000610007986 */ /* 0x000fe8000c101506 */
[----:B--2---:R0:W-:Y:S02]  /*77950*/  STG.E.U16 [R4.64], R23 ;  /* 0x0000001704007986 */ /* 0x0041e4000c101506 */
[----:B0-----:R-:W-:-:S02]  /*77960*/  PRMT R5, R23, 0x7632, R5 ;  /* 0x0000763217057816 */ /* 0x001fc40000000005 */
[----:B------:R-:W2:Y:S01]  /*77970*/  LDL.LU R23, [R1+0x30] ;  /* 0x0000300001177983 */ /* 0x000ea20000300800 */
[C---:B------:R-:W-:Y:S02]  /*77980*/  IMAD R10, R29.reuse, 0x6, RZ ;  /* 0x000000061d0a7824 */ /* 0x040fe400078e02ff */
[C---:B------:R-:W-:Y:S01]  /*77990*/  IMAD R6, R29.reuse, 0x3, RZ ;  /* 0x000000031d067824 */ /* 0x040fe200078e02ff */
[C---:B------:R-:W-:Y:S01]  /*779a0*/  SHF.L.U32 R4, R29.reuse, 0x2, RZ ;  /* 0x000000021d047819 */ /* 0x040fe200000006ff */
[C---:B------:R-:W-:Y:S01]  /*779b0*/  IMAD R12, R29.reuse, 0xa, RZ ;  /* 0x0000000a1d0c7824 */ /* 0x040fe200078e02ff */
[----:B------:R-:W-:Y:S01]  /*779c0*/  IADD3 R8, P0, R10, R2, RZ ;  /* 0x000000020a087210 */ /* 0x000fe20007f1e0ff */
[----:B------:R-:W-:Y:S01]  /*779d0*/  IMAD R11, R29, 0x5, RZ ;  /* 0x000000051d0b7824 */ /* 0x000fe200078e02ff */
[----:B------:R-:W3:Y:S02]  /*779e0*/  LDL.LU R20, [R1+0x50] ;  /* 0x0000500001147983 */ /* 0x000ee40000300800 */
[----:B------:R-:W-:-:S02]  /*779f0*/  LEA.HI.X.SX32 R9, R6, R3, 0x1, P0 ;  /* 0x0000000306097211 */ /* 0x000fc400000f0eff */
[C---:B------:R-:W-:Y:S01]  /*77a00*/  LEA R6, P0, R29.reuse, R2, 0x3 ;  /* 0x000000021d067211 */ /* 0x040fe200078018ff */
[----:B------:R-:W-:-:S03]  /*77a10*/  IMAD R13, R29, 0xc, RZ ;  /* 0x0000000c1d0d7824 */ /* 0x000fc600078e02ff */
[----:B------:R-:W-:Y:S02]  /*77a20*/  LEA.HI.X.SX32 R7, R4, R3, 0x1, P0 ;  /* 0x0000000304077211 */ /* 0x000fe400000f0eff */
[----:B------:R-:W-:Y:S01]  /*77a30*/  IADD3 R4, P0, R12, R2, RZ ;  /* 0x000000020c047210 */ /* 0x000fe20007f1e0ff */
[----:B------:R0:W-:Y:S01]  /*77a40*/  STG.E.U16 [R8.64], R5 ;  /* 0x0000000508007986 */ /* 0x0001e2000c101506 */
[----:B------:R-:W-:-:S03]  /*77a50*/  IMAD R14, R29, 0xe, RZ ;  /* 0x0000000e1d0e7824 */ /* 0x000fc600078e02ff */
[----:B-----5:R1:W-:Y:S01]  /*77a60*/  STG.E.U16 [R6.64], R21 ;  /* 0x0000001506007986 */ /* 0x0203e2000c101506 */
[-C--:B0-----:R-:W-:Y:S02]  /*77a70*/  LEA.HI.X.SX32 R5, R11, R3.reuse, 0x1, P0 ;  /* 0x000000030b057211 */ /* 0x081fe400000f0eff */
[-C--:B------:R-:W-:Y:S02]  /*77a80*/  IADD3 R8, P0, R13, R2.reuse, RZ ;  /* 0x000000020d087210 */ /* 0x080fe40007f1e0ff */
[----:B-1----:R-:W-:Y:S01]  /*77a90*/  PRMT R6, R21, 0x7632, R6 ;  /* 0x0000763215067816 */ /* 0x002fe20000000006 */
[----:B------:R-:W-:Y:S01]  /*77aa0*/  IMAD R7, R29, 0x7, RZ ;  /* 0x000000071d077824 */ /* 0x000fe200078e02ff */
[-C--:B------:R-:W-:Y:S02]  /*77ab0*/  LEA.HI.X.SX32 R9, R10, R3.reuse, 0x1, P0 ;  /* 0x000000030a097211 */ /* 0x080fe400000f0eff */
[----:B------:R-:W-:Y:S01]  /*77ac0*/  IADD3 R10, P0, R14, R2, RZ ;  /* 0x000000020e0a7210 */ /* 0x000fe20007f1e0ff */
[----:B------:R-:W-:Y:S01]  /*77ad0*/  IMAD.MOV.U32 R21, RZ, RZ, R22 ;  /* 0x000000ffff157224 */ /* 0x000fe200078e0016 */
[----:B------:R0:W-:Y:S02]  /*77ae0*/  STG.E.U16 [R4.64], R6 ;  /* 0x0000000604007986 */ /* 0x0001e4000c101506 */
[----:B------:R-:W-:-:S02]  /*77af0*/  LEA.HI.X.SX32 R11, R7, R3, 0x1, P0 ;  /* 0x00000003070b7211 */ /* 0x000fc400000f0eff */
[----:B------:R-:W4:Y:S01]  /*77b00*/  LDL.LU R22, [R1+0x60] ;  /* 0x0000600001167983 */ /* 0x000f220000300800 */
[C---:B0-----:R-:W-:Y:S02]  /*77b10*/  SHF.L.U32 R4, R29.reuse, 0x3, RZ ;  /* 0x000000031d047819 */ /* 0x041fe400000006ff */
[----:B------:R-:W-:Y:S02]  /*77b20*/  LEA R6, P0, R29, R2, 0x4 ;  /* 0x000000021d067211 */ /* 0x000fe400078020ff */
[----:B------:R-:W-:Y:S02]  /*77b30*/  PRMT R5, R19, 0x7632, R5 ;  /* 0x0000763213057816 */ /* 0x000fe40000000005 */
[----:B------:R-:W-:Y:S01]  /*77b40*/  LEA.HI.X.SX32 R7, R4, R3, 0x1, P0 ;  /* 0x0000000304077211 */ /* 0x000fe200000f0eff */
[----:B------:R-:W-:Y:S04]  /*77b50*/  STG.E.U16 [R8.64], R19 ;  /* 0x0000001308007986 */ /* 0x000fe8000c101506 */
[----:B------:R2:W-:Y:S02]  /*77b60*/  STG.E.U16 [R10.64], R5 ;  /* 0x000000050a007986 */ /* 0x0005e4000c101506 */
[----:B--2---:R-:W-:-:S02]  /*77b70*/  PRMT R10, R23, 0x7632, R10 ;  /* 0x00007632170a7816 */ /* 0x004fc4000000000a */
[----:B------:R0:W-:Y:S04]  /*77b80*/  STG.E.U16 [R6.64], R23 ;  /* 0x0000001706007986 */ /* 0x0001e8000c101506 */
[----:B0-----:R-:W2:Y:S04]  /*77b90*/  LDL.LU R23, [R1+0x70] ;  /* 0x0000700001177983 */ /* 0x001ea80000300800 */
[----:B------:R-:W5:Y:S04]  /*77ba0*/  LDL.LU R24, [R1+0x80] ;  /* 0x0000800001187983 */ /* 0x000f680000300800 */
[----:B------:R-:W5:Y:S04]  /*77bb0*/  LDL.LU R27, [R1+0x90] ;  /* 0x00009000011b7983 */ /* 0x000f680000300800 */
[----:B------:R-:W5:Y:S01]  /*77bc0*/  LDL.LU R26, [R1+0xa0] ;  /* 0x0000a000011a7983 */ /* 0x000f620000300800 */
[----:B------:R-:W-:-:S02]  /*77bd0*/  IMAD R15, R29, 0x12, RZ ;  /* 0x000000121d0f7824 */ /* 0x000fc400078e02ff */
[C---:B------:R-:W-:Y:S02]  /*77be0*/  IMAD R16, R29.reuse, 0x9, RZ ;  /* 0x000000091d107824 */ /* 0x040fe400078e02ff */
[----:B------:R-:W-:Y:S01]  /*77bf0*/  IMAD R17, R29, 0x14, RZ ;  /* 0x000000141d117824 */ /* 0x000fe200078e02ff */
[----:B------:R-:W-:-:S04]  /*77c00*/  IADD3 R4, P0, R15, R2, RZ ;  /* 0x000000020f047210 */ /* 0x000fc80007f1e0ff */
[----:B------:R-:W-:Y:S01]  /*77c10*/  LEA.HI.X.SX32 R5, R16, R3, 0x1, P0 ;  /* 0x0000000310057211 */ /* 0x000fe200000f0eff */
[----:B------:R-:W-:Y:S01]  /*77c20*/  IMAD R16, R29, 0x16, RZ ;  /* 0x000000161d107824 */ /* 0x000fe200078e02ff */
[----:B------:R-:W-:-:S03]  /*77c30*/  IADD3 R8, P0, R17, R2, RZ ;  /* 0x0000000211087210 */ /* 0x000fc60007f1e0ff */
[----:B------:R0:W-:Y:S01]  /*77c40*/  STG.E.U16 [R4.64], R10 ;  /* 0x0000000a04007986 */ /* 0x0001e2000c101506 */
[-C--:B------:R-:W-:Y:S01]  /*77c50*/  LEA.HI.X.SX32 R9, R12, R3.reuse, 0x1, P0 ;  /* 0x000000030c097211 */ /* 0x080fe200000f0eff */
[C---:B------:R-:W-:Y:S02]  /*77c60*/  IMAD R12, R29.reuse, 0x18, RZ ;  /* 0x000000181d0c7824 */ /* 0x040fe400078e02ff */
[C---:B------:R-:W-:Y:S02]  /*77c70*/  IMAD R18, R29.reuse, 0x1a, RZ ;  /* 0x0000001a1d127824 */ /* 0x040fe400078e02ff */
[----:B0-----:R-:W-:Y:S01]  /*77c80*/  IMAD R5, R29, 0xb, RZ ;  /* 0x0000000b1d057824 */ /* 0x001fe200078e02ff */
[----:B------:R-:W-:Y:S01]  /*77c90*/  IADD3 R4, P0, R16, R2, RZ ;  /* 0x0000000210047210 */ /* 0x000fe20007f1e0ff */
[----:B---3--:R0:W-:Y:S03]  /*77ca0*/  STG.E.U16 [R8.64], R20 ;  /* 0x0000001408007986 */ /* 0x0081e6000c101506 */
[----:B------:R-:W-:-:S02]  /*77cb0*/  LEA.HI.X.SX32 R5, R5, R3, 0x1, P0 ;  /* 0x0000000305057211 */ /* 0x000fc400000f0eff */
[-C--:B------:R-:W-:Y:S01]  /*77cc0*/  IADD3 R6, P0, R12, R2.reuse, RZ ;  /* 0x000000020c067210 */ /* 0x080fe20007f1e0ff */
[C---:B------:R-:W-:Y:S02]  /*77cd0*/  IMAD R10, R29.reuse, 0xd, RZ ;  /* 0x0000000d1d0a7824 */ /* 0x040fe400078e02ff */
[----:B------:R-:W-:Y:S01]  /*77ce0*/  IMAD R19, R29, 0x1c, RZ ;  /* 0x0000001c1d137824 */ /* 0x000fe200078e02ff */
[-C--:B------:R-:W-:Y:S02]  /*77cf0*/  LEA.HI.X.SX32 R7, R13, R3.reuse, 0x1, P0 ;  /* 0x000000030d077211 */ /* 0x080fe400000f0eff */
[----:B0-----:R-:W-:Y:S02]  /*77d00*/  PRMT R9, R20, 0x7632, R9 ;  /* 0x0000763214097816 */ /* 0x001fe40000000009 */
[----:B------:R-:W-:Y:S01]  /*77d10*/  IADD3 R8, P0, R18, R2, RZ ;  /* 0x0000000212087210 */ /* 0x000fe20007f1e0ff */
[----:B------:R-:W-:Y:S02]  /*77d20*/  IMAD R13, R29, 0x1e, RZ ;  /* 0x0000001e1d0d7824 */ /* 0x000fe400078e02ff */
[----:B------:R0:W-:Y:S04]  /*77d30*/  STG.E.U16 [R4.64], R9 ;  /* 0x0000000904007986 */ /* 0x0001e8000c101506 */
[----:B----4-:R1:W-:Y:S01]  /*77d40*/  STG.E.U16 [R6.64], R22 ;  /* 0x0000001606007986 */ /* 0x0103e2000c101506 */
[----:B0-----:R-:W-:-:S02]  /*77d50*/  LEA.HI.X.SX32 R9, R10, R3, 0x1, P0 ;  /* 0x000000030a097211 */ /* 0x001fc400000f0eff */
[-C--:B------:R-:W-:Y:S01]  /*77d60*/  IADD3 R4, P0, R19, R2.reuse, RZ ;  /* 0x0000000213047210 */ /* 0x080fe20007f1e0ff */
[----:B------:R-:W-:Y:S01]  /*77d70*/  IMAD R10, R29, 0xf, RZ ;  /* 0x0000000f1d0a7824 */ /* 0x000fe200078e02ff */
[----:B-1----:R-:W-:Y:S02]  /*77d80*/  PRMT R7, R22, 0x7632, R7 ;  /* 0x0000763216077816 */ /* 0x002fe40000000007 */
[----:B------:R-:W-:Y:S02]  /*77d90*/  LEA.HI.X.SX32 R5, R14, R3, 0x1, P0 ;  /* 0x000000030e057211 */ /* 0x000fe400000f0eff */
[----:B------:R-:W-:Y:S01]  /*77da0*/  IADD3 R6, P0, R13, R2, RZ ;  /* 0x000000020d067210 */ /* 0x000fe20007f1e0ff */
[----:B------:R0:W-:Y:S01]  /*77db0*/  STG.E.U16 [R8.64], R7 ;  /* 0x0000000708007986 */ /* 0x0001e2000c101506 */
[C---:B------:R-:W-:Y:S01]  /*77dc0*/  IMAD R14, R29.reuse, 0x22, RZ ;  /* 0x000000221d0e7824 */ /* 0x040fe200078e02ff */
[----:B------:R-:W-:Y:S01]  /*77dd0*/  MOV R25, R21 ;  /* 0x0000001500197202 */ /* 0x000fe20000000f00 */
[----:B------:R-:W-:-:S02]  /*77de0*/  IMAD R20, R29, 0x11, RZ ;  /* 0x000000111d147824 */ /* 0x000fc400078e02ff */
[C---:B------:R-:W-:Y:S01]  /*77df0*/  IMAD R21, R29.reuse, 0x24, RZ ;  /* 0x000000241d157824 */ /* 0x040fe200078e02ff */
[----:B0-----:R-:W-:Y:S02]  /*77e00*/  LEA.HI.X.SX32 R7, R10, R3, 0x1, P0 ;  /* 0x000000030a077211 */ /* 0x001fe400000f0eff */
[C---:B------:R-:W-:Y:S02]  /*77e10*/  SHF.L.U32 R9, R29.reuse, 0x4, RZ ;  /* 0x000000041d097819 */ /* 0x040fe400000006ff */
[----:B------:R-:W-:-:S04]  /*77e20*/  LEA R8, P0, R29, R2, 0x5 ;  /* 0x000000021d087211 */ /* 0x000fc800078028ff */
[-C--:B------:R-:W-:Y:S02]  /*77e30*/  LEA.HI.X.SX32 R9, R9, R3.reuse, 0x1, P0 ;  /* 0x0000000309097211 */ /* 0x080fe400000f0eff */
[-C--:B------:R-:W-:Y:S01]  /*77e40*/  IADD3 R10, P0, R14, R2.reuse, RZ ;  /* 0x000000020e0a7210 */ /* 0x080fe20007f1e0ff */
[C---:B------:R-:W-:Y:S02]  /*77e50*/  IMAD R22, R29.reuse, 0x28, RZ ;  /* 0x000000281d167824 */ /* 0x040fe400078e02ff */
[----:B------:R-:W-:Y:S02]  /*77e60*/  IMAD.MOV.U32 R14, RZ, RZ, R25 ;  /* 0x000000ffff0e7224 */ /* 0x000fe400078e0019 */
[----:B------:R-:W-:Y:S01]  /*77e70*/  IMAD R25, R29, 0x17, RZ ;  /* 0x000000171d197824 */ /* 0x000fe200078e02ff */
[----:B--2---:R-:W-:Y:S01]  /*77e80*/  PRMT R11, R23, 0x7632, R11 ;  /* 0x00007632170b7816 */ /* 0x004fe2000000000b */
[----:B------:R-:W-:Y:S04]  /*77e90*/  STG.E.U16 [R4.64], R23 ;  /* 0x0000001704007986 */ /* 0x000fe8000c101506 */
[----:B------:R0:W-:Y:S04]  /*77ea0*/  STG.E.U16 [R6.64], R11 ;  /* 0x0000000b06007986 */ /* 0x0001e8000c101506 */
[----:B-----5:R1:W-:Y:S01]  /*77eb0*/  STG.E.U16 [R8.64], R24 ;  /* 0x0000001808007986 */ /* 0x0203e2000c101506 */
[----:B0-----:R-:W-:Y:S01]  /*77ec0*/  LEA.HI.X.SX32 R11, R20, R3, 0x1, P0 ;  /* 0x00000003140b7211 */ /* 0x001fe200000f0eff */
[----:B------:R-:W-:Y:S01]  /*77ed0*/  IMAD R20, R29, 0x26, RZ ;  /* 0x000000261d147824 */ /* 0x000fe200078e02ff */
[----:B------:R-:W-:Y:S01]  /*77ee0*/  IADD3 R4, P0, R21, R2, RZ ;  /* 0x0000000215047210 */ /* 0x000fe20007f1e0ff */
[----:B------:R-:W-:Y:S01]  /*77ef0*/  IMAD R23, R29, 0x13, RZ ;  /* 0x000000131d177824 */ /* 0x000fe200078e02ff */
[----:B------:R-:W-:-:S02]  /*77f00*/  PRMT R7, R24, 0x7632, R7 ;  /* 0x0000763218077816 */ /* 0x000fc40000000007 */
[-C--:B------:R-:W-:Y:S02]  /*77f10*/  LEA.HI.X.SX32 R5, R15, R3.reuse, 0x1, P0 ;  /* 0x000000030f057211 */ /* 0x080fe400000f0eff */
[-C--:B------:R-:W-:Y:S01]  /*77f20*/  IADD3 R6, P0, R20, R2.reuse, RZ ;  /* 0x0000000214067210 */ /* 0x080fe20007f1e0ff */
[----:B------:R0:W-:Y:S01]  /*77f30*/  STG.E.U16 [R10.64], R7 ;  /* 0x000000070a007986 */ /* 0x0001e2000c101506 */
[----:B------:R-:W-:Y:S01]  /*77f40*/  IMAD R15, R29, 0x2a, RZ ;  /* 0x0000002a1d0f7824 */ /* 0x000fe200078e02ff */
[----:B-1----:R-:W-:Y:S01]  /*77f50*/  PRMT R9, R27, 0x7632, R9 ;  /* 0x000076321b097816 */ /* 0x002fe20000000009 */
[----:B------:R-:W-:Y:S01]  /*77f60*/  IMAD R24, R29, 0x15, RZ ;  /* 0x000000151d187824 */ /* 0x000fe200078e02ff */
[----:B------:R1:W-:Y:S01]  /*77f70*/  STG.E.U16 [R4.64], R27 ;  /* 0x0000001b04007986 */ /* 0x0003e2000c101506 */
[-C--:B0-----:R-:W-:Y:S02]  /*77f80*/  LEA.HI.X.SX32 R7, R23, R3.reuse, 0x1, P0 ;  /* 0x0000000317077211 */ /* 0x081fe400000f0eff */
[----:B------:R-:W-:Y:S01]  /*77f90*/  IADD3 R10, P0, R22, R2, RZ ;  /* 0x00000002160a7210 */ /* 0x000fe20007f1e0ff */
[----:B------:R-:W-:Y:S01]  /*77fa0*/  IMAD R23, R29, 0x2c, RZ ;  /* 0x0000002c1d177824 */ /* 0x000fe200078e02ff */
[----:B-1----:R-:W-:Y:S01]  /*77fb0*/  PRMT R5, R26, 0x7632, R5 ;  /* 0x000076321a057816 */ /* 0x002fe20000000005 */
[----:B------:R0:W-:Y:S01]  /*77fc0*/  STG.E.U16 [R6.64], R9 ;  /* 0x0000000906007986 */ /* 0x0001e2000c101506 */
[----:B------:R-:W-:-:S02]  /*77fd0*/  LEA.HI.X.SX32 R11, R17, R3, 0x1, P0 ;  /* 0x00000003110b7211 */ /* 0x000fc400000f0eff */
[----:B------:R-:W-:Y:S01]  /*77fe0*/  IADD3 R8, P0, R15, R2, RZ ;  /* 0x000000020f087210 */ /* 0x000fe20007f1e0ff */
[----:B------:R-:W-:Y:S01]  /*77ff0*/  IMAD R17, R29, 0x2e, RZ ;  /* 0x0000002e1d117824 */ /* 0x000fe200078e02ff */
[----:B------:R-:W2:Y:S04]  /*78000*/  LDL.LU R22, [R1+0xc0] ;  /* 0x0000c00001167983 */ /* 0x000ea80000300800 */
[----:B------:R-:W-:Y:S01]  /*78010*/  STG.E.U16 [R10.64], R26 ;  /* 0x0000001a0a007986 */ /* 0x000fe2000c101506 */
[----:B0-----:R-:W-:-:S03]  /*78020*/  LEA.HI.X.SX32 R9, R24, R3, 0x1, P0 ;  /* 0x0000000318097211 */ /* 0x001fc600000f0eff */
[----:B------:R-:W3:Y:S01]  /*78030*/  LDL.LU R27, [R1+0xd0] ;  /* 0x0000d000011b7983 */ /* 0x000ee20000300800 */
[-C--:B------:R-:W-:Y:S01]  /*78040*/  IADD3 R6, P0, R23, R2.reuse, RZ ;  /* 0x0000000217067210 */ /* 0x080fe20007f1e0ff */
[----:B------:R-:W-:Y:S02]  /*78050*/  IMAD R24, R29, 0x30, RZ ;  /* 0x000000301d187824 */ /* 0x000fe400078e02ff */
[----:B------:R0:W-:Y:S01]  /*78060*/  STG.E.U16 [R8.64], R5 ;  /* 0x0000000508007986 */ /* 0x0001e2000c101506 */
[-C--:B------:R-:W-:Y:S02]  /*78070*/  LEA.HI.X.SX32 R7, R16, R3.reuse, 0x1, P0 ;  /* 0x0000000310077211 */ /* 0x080fe400000f0eff */
[----:B------:R-:W-:Y:S01]  /*78080*/  IADD3 R4, P0, R17, R2, RZ ;  /* 0x0000000211047210 */ /* 0x000fe20007f1e0ff */
[----:B------:R-:W4:Y:S03]  /*78090*/  LDL.LU R28, [R1+0xe0] ;  /* 0x0000e000011c7983 */ /* 0x000f260000300800 */
[----:B0-----:R-:W-:-:S02]  /*780a0*/  LEA.HI.X.SX32 R5, R25, R3, 0x1, P0 ;  /* 0x0000000319057211 */ /* 0x001fc400000f0eff */
[----:B------:R-:W-:-:S04]  /*780b0*/  IADD3 R10, P0, R24, R2, RZ ;  /* 0x00000002180a7210 */ /* 0x000fc80007f1e0ff */
[----:B------:R-:W-:Y:S02]  /*780c0*/  LEA.HI.X.SX32 R11, R12, R3, 0x1, P0 ;  /* 0x000000030c0b7211 */ /* 0x000fe400000f0eff */
[----:B------:R-:W5:Y:S01]  /*780d0*/  LDL.LU R12, [R1+0xb0] ;  /* 0x0000b000010c7983 */ /* 0x000f620000300800 */
[C---:B------:R-:W-:Y:S02]  /*780e0*/  IMAD R16, R29.reuse, 0x32, RZ ;  /* 0x000000321d107824 */ /* 0x040fe400078e02ff */
[C---:B------:R-:W-:Y:S02]  /*780f0*/  IMAD R26, R29.reuse, 0x19, RZ ;  /* 0x000000191d1a7824 */ /* 0x040fe400078e02ff */
[----:B------:R-:W-:Y:S01]  /*78100*/  IMAD R25, R29, 0x34, RZ ;  /* 0x000000341d197824 */ /* 0x000fe200078e02ff */
[----:B------:R-:W-:Y:S02]  /*78110*/  IADD3 R8, P0, R16, R2, RZ ;  /* 0x0000000210087210 */ /* 0x000fe40007f1e0ff */
[----:B-----5:R-:W-:Y:S01]  /*78120*/  PRMT R9, R12, 0x7632, R9 ;  /* 0x000076320c097816 */ /* 0x020fe20000000009 */
[----:B------:R0:W-:Y:S04]  /*78130*/  STG.E.U16 [R6.64], R12 ;  /* 0x0000000c06007986 */ /* 0x0001e8000c101506 */
[----:B------:R-:W-:Y:S04]  /*78140*/  STG.E.U16 [R4.64], R9 ;  /* 0x0000000904007986 */ /* 0x000fe8000c101506 */
[----:B--2---:R1:W-:Y:S01]  /*78150*/  STG.E.U16 [R10.64], R22 ;  /* 0x000000160a007986 */ /* 0x0043e2000c101506 */
[----:B0-----:R-:W-:-:S02]  /*78160*/  PRMT R6, R22, 0x7632, R6 ;  /* 0x0000763216067816 */ /* 0x001fc40000000006 */
[----:B-1----:R-:W-:Y:S02]  /*78170*/  MOV R22, R14 ;  /* 0x0000000e00167202 */ /* 0x002fe40000000f00 */
[----:B------:R-:W2:Y:S01]  /*78180*/  LDL.LU R14, [R1+0xf0] ;  /* 0x0000f000010e7983 */ /* 0x000ea20000300800 */
[-C--:B------:R-:W-:Y:S01]  /*78190*/  LEA.HI.X.SX32 R9, R26, R3.reuse, 0x1, P0 ;  /* 0x000000031a097211 */ /* 0x080fe200000f0eff */
[----:B------:R-:W-:Y:S01]  /*781a0*/  IMAD R12, R29, 0x36, RZ ;  /* 0x000000361d0c7824 */ /* 0x000fe200078e02ff */
[----:B------:R-:W-:Y:S01]  /*781b0*/  IADD3 R4, P0, R25, R2, RZ ;  /* 0x0000000219047210 */ /* 0x000fe20007f1e0ff */
[C---:B------:R-:W-:Y:S02]  /*781c0*/  IMAD R7, R29.reuse, 0x1b, RZ ;  /* 0x0000001b1d077824 */ /* 0x040fe400078e02ff */
[----:B------:R0:W-:Y:S01]  /*781d0*/  STG.E.U16 [R8.64], R6 ;  /* 0x0000000608007986 */ /* 0x0001e2000c101506 */
[----:B------:R-:W-:Y:S01]  /*781e0*/  LEA.HI.X.SX32 R5, R18, R3, 0x1, P0 ;  /* 0x0000000312057211 */ /* 0x000fe200000f0eff */
[----:B------:R-:W-:-:S02]  /*781f0*/  IMAD R18, R29, 0x38, RZ ;  /* 0x000000381d127824 */ /* 0x000fc400078e02ff */
[----:B------:R-:W-:Y:S01]  /*78200*/  IMAD R26, R29, 0x3a, RZ ;  /* 0x0000003a1d1a7824 */ /* 0x000fe200078e02ff */
[-C--:B0-----:R-:W-:Y:S01]  /*78210*/  IADD3 R6, P0, R12, R2.reuse, RZ ;  /* 0x000000020c067210 */ /* 0x081fe20007f1e0ff */
[----:B---3--:R0:W-:Y:S03]  /*78220*/  STG.E.U16 [R4.64], R27 ;  /* 0x0000001b04007986 */ /* 0x0081e6000c101506 */
[----:B------:R-:W-:Y:S02]  /*78230*/  LEA.HI.X.SX32 R7, R7, R3, 0x1, P0 ;  /* 0x0000000307077211 */ /* 0x000fe400000f0eff */
[----:B------:R-:W-:Y:S01]  /*78240*/  IADD3 R10, P0, R18, R2, RZ ;  /* 0x00000002120a7210 */ /* 0x000fe20007f1e0ff */
[----:B------:R-:W-:-:S03]  /*78250*/  IMAD R8, R29, 0x1d, RZ ;  /* 0x0000001d1d087824 */ /* 0x000fc600078e02ff */
[-C--:B------:R-:W-:Y:S02]  /*78260*/  LEA.HI.X.SX32 R11, R19, R3.reuse, 0x1, P0 ;  /* 0x00000003130b7211 */ /* 0x080fe400000f0eff */
[----:B0-----:R-:W-:Y:S01]  /*78270*/  PRMT R5, R27, 0x7632, R5 ;  /* 0x000076321b057816 */ /* 0x001fe20000000005 */
[C---:B------:R-:W-:Y:S01]  /*78280*/  IMAD R27, R29.reuse, 0x3c, RZ ;  /* 0x0000003c1d1b7824 */ /* 0x040fe200078e02ff */
[----:B------:R-:W-:Y:S01]  /*78290*/  IADD3 R4, P0, R26, R2, RZ ;  /* 0x000000021a047210 */ /* 0x000fe20007f1e0ff */
[----:B------:R-:W-:Y:S02]  /*782a0*/  IMAD R19, R29, 0x3e, RZ ;  /* 0x0000003e1d137824 */ /* 0x000fe400078e02ff */
[----:B------:R0:W-:Y:S04]  /*782b0*/  STG.E.U16 [R6.64], R5 ;  /* 0x0000000506007986 */ /* 0x0001e8000c101506 */
[----:B----4-:R1:W-:Y:S01]  /*782c0*/  STG.E.U16 [R10.64], R28 ;  /* 0x0000001c0a007986 */ /* 0x0103e2000c101506 */
[----:B0-----:R-:W-:-:S02]  /*782d0*/  LEA.HI.X.SX32 R5, R8, R3, 0x1, P0 ;  /* 0x0000000308057211 */ /* 0x001fc400000f0eff */
[-C--:B------:R-:W-:Y:S01]  /*782e0*/  IADD3 R8, P0, R27, R2.reuse, RZ ;  /* 0x000000021b087210 */ /* 0x080fe20007f1e0ff */
[----:B------:R-:W-:Y:S01]  /*782f0*/  IMAD R7, R29, 0x1f, RZ ;  /* 0x0000001f1d077824 */ /* 0x000fe200078e02ff */
[----:B------:R-:W-:Y:S02]  /*78300*/  PRMT R6, R28, 0x7632, R6 ;  /* 0x000076321c067816 */ /* 0x000fe40000000006 */
[-C--:B------:R-:W-:Y:S02]  /*78310*/  LEA.HI.X.SX32 R9, R13, R3.reuse, 0x1, P0 ;  /* 0x000000030d097211 */ /* 0x080fe400000f0eff */
[----:B-1----:R-:W-:Y:S01]  /*78320*/  IADD3 R10, P0, R19, R2, RZ ;  /* 0x00000002130a7210 */ /* 0x002fe20007f1e0ff */
[----:B------:R0:W-:Y:S01]  /*78330*/  STG.E.U16 [R4.64], R6 ;  /* 0x0000000604007986 */ /* 0x0001e2000c101506 */
[----:B------:R-:W-:Y:S02]  /*78340*/  IMAD R28, R29, 0x42, RZ ;  /* 0x000000421d1c7824 */ /* 0x000fe400078e02ff */
[----:B------:R-:W-:Y:S01]  /*78350*/  LEA.HI.X.SX32 R11, R7, R3, 0x1, P0 ;  /* 0x00000003070b7211 */ /* 0x000fe200000f0eff */
[C---:B------:R-:W-:Y:S01]  /*78360*/  IMAD R13, R29.reuse, 0x21, RZ ;  /* 0x000000211d0d7824 */ /* 0x040fe200078e02ff */
[----:B0-----:R-:W-:-:S02]  /*78370*/  SHF.L.U32 R5, R29, 0x5, RZ ;  /* 0x000000051d057819 */ /* 0x001fc400000006ff */
[C---:B------:R-:W-:Y:S01]  /*78380*/  LEA R4, P0, R29.reuse, R2, 0x6 ;  /* 0x000000021d047211 */ /* 0x040fe200078030ff */
[----:B------:R-:W-:-:S03]  /*78390*/  IMAD R29, R29, 0x44, RZ ;  /* 0x000000441d1d7824 */ /* 0x000fc600078e02ff */
[----:B------:R-:W-:Y:S02]  /*783a0*/  LEA.HI.X.SX32 R5, R5, R3, 0x1, P0 ;  /* 0x0000000305057211 */ /* 0x000fe400000f0eff */
[----:B------:R-:W-:Y:S02]  /*783b0*/  IADD3 R6, P0, R28, R2, RZ ;  /* 0x000000021c067210 */ /* 0x000fe40007f1e0ff */
[----:B------:R-:W-:Y:S02]  /*783c0*/  MOV R28, c[0x0][0x1c8] ;  /* 0x00007200001c7a02 */ /* 0x000fe40000000f00 */
[----:B--2---:R-:W-:Y:S01]  /*783d0*/  PRMT R7, R14, 0x7632, R7 ;  /* 0x000076320e077816 */ /* 0x004fe20000000007 */
[----:B------:R0:W-:Y:S04]  /*783e0*/  STG.E.U16 [R8.64], R14 ;  /* 0x0000000e08007986 */ /* 0x0001e8000c101506 */
[----:B------:R1:W-:Y:S01]  /*783f0*/  STG.E.U16 [R10.64], R7 ;  /* 0x000000070a007986 */ /* 0x0003e2000c101506 */
[----:B0-----:R-:W-:Y:S01]  /*78400*/  MOV R14, c[0x0][0x1c8] ;  /* 0x00007200000e7a02 */ /* 0x001fe20000000f00 */
[----:B------:R-:W-:-:S02]  /*78410*/  IMAD.MOV.U32 R9, RZ, RZ, R22 ;  /* 0x000000ffff097224 */ /* 0x000fc400078e0016 */
[----:B------:R-:W2:Y:S01]  /*78420*/  LDL.LU R22, [R1+0x14] ;  /* 0x0000140001167983 */ /* 0x000ea20000300800 */
[----:B-1----:R-:W-:Y:S01]  /*78430*/  LEA.HI.X.SX32 R7, R13, R3, 0x1, P0 ;  /* 0x000000030d077211 */ /* 0x002fe200000f0eff */
[----:B------:R-:W-:Y:S01]  /*78440*/  IMAD R14, R14, 0x22, RZ ;  /* 0x000000220e0e7824 */ /* 0x000fe200078e02ff */
[----:B------:R-:W-:Y:S02]  /*78450*/  IADD3 R8, P0, R29, R2, RZ ;  /* 0x000000021d087210 */ /* 0x000fe40007f1e0ff */
[----:B------:R-:W-:Y:S01]  /*78460*/  MOV R10, R9 ;  /* 0x00000009000a7202 */ /* 0x000fe20000000f00 */
[----:B------:R-:W-:Y:S01]  /*78470*/  IMAD R29, R28, 0x46, RZ ;  /* 0x000000461c1d7824 */ /* 0x000fe200078e02ff */
[----:B------:R-:W-:Y:S02]  /*78480*/  LEA.HI.X.SX32 R9, R14, R3, 0x1, P0 ;  /* 0x000000030e097211 */ /* 0x000fe400000f0eff */
[----:B------:R-:W-:Y:S02]  /*78490*/  MOV R14, R10 ;  /* 0x0000000a000e7202 */ /* 0x000fe40000000f00 */
[----:B------:R-:W-:Y:S01]  /*784a0*/  IADD3 R10, P0, R29, R2, RZ ;  /* 0x000000021d0a7210 */ /* 0x000fe20007f1e0ff */
[----:B------:R-:W-:Y:S01]  /*784b0*/  IMAD R13, R28, 0x23, RZ ;  /* 0x000000231c0d7824 */ /* 0x000fe200078e02ff */
[----:B------:R-:W-:Y:S01]  /*784c0*/  PRMT R11, R14, 0x7632, R11 ;  /* 0x000076320e0b7816 */ /* 0x000fe2000000000b */
[----:B------:R-:W-:-:S02]  /*784d0*/  IMAD.MOV.U32 R29, RZ, RZ, R14 ;  /* 0x000000ffff1d7224 */ /* 0x000fc400078e000e */
[----:B------:R-:W-:-:S03]  /*784e0*/  IMAD R14, R28, 0x48, RZ ;  /* 0x000000481c0e7824 */ /* 0x000fc600078e02ff */
[----:B------:R0:W-:Y:S04]  /*784f0*/  STG.E.U16 [R4.64], R29 ;  /* 0x0000001d04007986 */ /* 0x0001e8000c101506 */
[----:B------:R1:W-:Y:S04]  /*78500*/  STG.E.U16 [R6.64], R11 ;  /* 0x0000000b06007986 */ /* 0x0003e8000c101506 */
[----:B0-----:R-:W3:Y:S01]  /*78510*/  LDL.LU R29, [R1+0x34] ;  /* 0x00003400011d7983 */ /* 0x001ee20000300800 */
[----:B-1----:R-:W-:Y:S02]  /*78520*/  LEA.HI.X.SX32 R11, R13, R3, 0x1, P0 ;  /* 0x000000030d0b7211 */ /* 0x002fe400000f0eff */
[----:B------:R-:W-:-:S04]  /*78530*/  IADD3 R4, P0, R14, R2, RZ ;  /* 0x000000020e047210 */ /* 0x000fc80007f1e0ff */
[----:B------:R-:W-:Y:S02]  /*78540*/  LEA.HI.X.SX32 R5, R21, R3, 0x1, P0 ;  /* 0x0000000315057211 */ /* 0x000fe400000f0eff */
[----:B------:R-:W4:Y:S01]  /*78550*/  LDL.LU R21, [R1+0x24] ;  /* 0x0000240001157983 */ /* 0x000f220000300800 */
[C---:B------:R-:W-:Y:S02]  /*78560*/  IMAD R14, R28.reuse, 0x4a, RZ ;  /* 0x0000004a1c0e7824 */ /* 0x040fe400078e02ff */
[C---:B------:R-:W-:Y:S02]  /*78570*/  IMAD R13, R28.reuse, 0x25, RZ ;  /* 0x000000251c0d7824 */ /* 0x040fe400078e02ff */
[----:B------:R-:W-:Y:S01]  /*78580*/  IMAD R28, R28, 0x4c, RZ ;  /* 0x0000004c1c1c7824 */ /* 0x000fe200078e02ff */
[----:B------:R-:W-:Y:S02]  /*78590*/  IADD3 R6, P0, R14, R2, RZ ;  /* 0x000000020e067210 */ /* 0x000fe40007f1e0ff */
[----:B------:R-:W-:-:S02]  /*785a0*/  MOV R14, c[0x0][0x1c8] ;  /* 0x00007200000e7a02 */ /* 0x000fc40000000f00 */
[----:B----4-:R-:W-:Y:S01]  /*785b0*/  PRMT R7, R21, 0x7632, R7 ;  /* 0x0000763215077816 */ /* 0x010fe20000000007 */
[----:B------:R0:W-:Y:S04]  /*785c0*/  STG.E.U16 [R8.64], R21 ;  /* 0x0000001508007986 */ /* 0x0001e8000c101506 */
[----:B------:R1:W-:Y:S04]  /*785d0*/  STG.E.U16 [R10.64], R7 ;  /* 0x000000070a007986 */ /* 0x0003e8000c101506 */
[----:B--2---:R2:W-:Y:S01]  /*785e0*/  STG.E.U16 [R4.64], R22 ;  /* 0x0000001604007986 */ /* 0x0045e2000c101506 */
[----:B0-----:R-:W-:Y:S01]  /*785f0*/  IMAD R21, R14, 0x4e, RZ ;  /* 0x0000004e0e157824 */ /* 0x001fe200078e02ff */
[----:B-1----:R-:W-:-:S02]  /*78600*/  LEA.HI.X.SX32 R7, R13, R3, 0x1, P0 ;  /* 0x000000030d077211 */ /* 0x002fc400000f0eff */
[-C--:B------:R-:W-:Y:S01]  /*78610*/  IADD3 R8, P0, R28, R2.reuse, RZ ;  /* 0x000000021c087210 */ /* 0x080fe20007f1e0ff */
[----:B------:R-:W-:Y:S01]  /*78620*/  IMAD R13, R14, 0x27, RZ ;  /* 0x000000270e0d7824 */ /* 0x000fe200078e02ff */
[----:B------:R-:W-:Y:S01]  /*78630*/  PRMT R11, R22, 0x7632, R11 ;  /* 0x00007632160b7816 */ /* 0x000fe2000000000b */
[----:B------:R-:W4:Y:S01]  /*78640*/  LDL.LU R28, [R1+0x54] ;  /* 0x00005400011c7983 */ /* 0x000f220000300800 */
[-C--:B------:R-:W-:Y:S01]  /*78650*/  LEA.HI.X.SX32 R9, R20, R3.reuse, 0x1, P0 ;  /* 0x0000000314097211 */ /* 0x080fe200000f0eff */
[----:B------:R-:W-:Y:S01]  /*78660*/  IMAD R20, R14, 0x50, RZ ;  /* 0x000000500e147824 */ /* 0x000fe200078e02ff */
[----:B--2---:R-:W-:Y:S02]  /*78670*/  MOV R22, c[0x0][0x1c8] ;  /* 0x0000720000167a02 */ /* 0x004fe40000000f00 */
[----:B------:R-:W-:Y:S01]  /*78680*/  IADD3 R10, P0, R21, R2, RZ ;  /* 0x00000002150a7210 */ /* 0x000fe20007f1e0ff */
[----:B------:R0:W-:Y:S02]  /*78690*/  STG.E.U16 [R6.64], R11 ;  /* 0x0000000b06007986 */ /* 0x0001e4000c101506 */
[----:B------:R-:W-:Y:S01]  /*786a0*/  IMAD R22, R22, 0x28, RZ ;  /* 0x0000002816167824 */ /* 0x000fe200078e02ff */
[----:B0-----:R-:W-:-:S02]  /*786b0*/  LEA.HI.X.SX32 R11, R13, R3, 0x1, P0 ;  /* 0x000000030d0b7211 */ /* 0x001fc400000f0eff */
[----:B------:R-:W-:-:S04]  /*786c0*/  IADD3 R4, P0, R20, R2, RZ ;  /* 0x0000000214047210 */ /* 0x000fc80007f1e0ff */
[----:B------:R-:W-:Y:S02]  /*786d0*/  LEA.HI.X.SX32 R5, R22, R3, 0x1, P0 ;  /* 0x0000000316057211 */ /* 0x000fe400000f0eff */
[----:B------:R-:W2:Y:S01]  /*786e0*/  LDL.LU R22, [R1+0x4] ;  /* 0x0000040001167983 */ /* 0x000ea20000300800 */
[C---:B------:R-:W-:Y:S02]  /*786f0*/  IMAD R20, R14.reuse, 0x52, RZ ;  /* 0x000000520e147824 */ /* 0x040fe400078e02ff */
[C---:B------:R-:W-:Y:S02]  /*78700*/  IMAD R13, R14.reuse, 0x29, RZ ;  /* 0x000000290e0d7824 */ /* 0x040fe400078e02ff */
[----:B------:R-:W-:Y:S01]  /*78710*/  IMAD R14, R14, 0x54, RZ ;  /* 0x000000540e0e7824 */ /* 0x000fe200078e02ff */
[----:B------:R-:W-:Y:S02]  /*78720*/  IADD3 R6, P0, R20, R2, RZ ;  /* 0x0000000214067210 */ /* 0x000fe40007f1e0ff */
[----:B------:R-:W-:-:S02]  /*78730*/  MOV R20, c[0x0][0x1c8] ;  /* 0x0000720000147a02 */ /* 0x000fc40000000f00 */
[----:B--2---:R-:W-:Y:S01]  /*78740*/  PRMT R7, R22, 0x7632, R7 ;  /* 0x0000763216077816 */ /* 0x004fe20000000007 */
[----:B------:R0:W-:Y:S04]  /*78750*/  STG.E.U16 [R8.64], R22 ;  /* 0x0000001608007986 */ /* 0x0001e8000c101506 */
[----:B------:R1:W-:Y:S01]  /*78760*/  STG.E.U16 [R10.64], R7 ;  /* 0x000000070a007986 */ /* 0x0003e2000c101506 */
[----:B0-----:R-:W-:Y:S01]  /*78770*/  IMAD R22, R20, 0x56, RZ ;  /* 0x0000005614167824 */ /* 0x001fe200078e02ff */
[-C--:B-1----:R-:W-:Y:S02]  /*78780*/  LEA.HI.X.SX32 R7, R13, R3.reuse, 0x1, P0 ;  /* 0x000000030d077211 */ /* 0x082fe400000f0eff */
[----:B------:R-:W-:Y:S01]  /*78790*/  IADD3 R8, P0, R14, R2, RZ ;  /* 0x000000020e087210 */ /* 0x000fe20007f1e0ff */
[C---:B------:R-:W-:Y:S01]  /*787a0*/  IMAD R13, R20.reuse, 0x2b, RZ ;  /* 0x0000002b140d7824 */ /* 0x040fe200078e02ff */
[----:B---3--:R-:W-:Y:S01]  /*787b0*/  PRMT R11, R29, 0x7632, R11 ;  /* 0x000076321d0b7816 */ /* 0x008fe2000000000b */
[----:B------:R-:W-:Y:S01]  /*787c0*/  IMAD R14, R20, 0x58, RZ ;  /* 0x00000058140e7824 */ /* 0x000fe200078e02ff */
[----:B------:R-:W-:-:S02]  /*787d0*/  LEA.HI.X.SX32 R9, R15, R3, 0x1, P0 ;  /* 0x000000030f097211 */ /* 0x000fc400000f0eff */
[----:B------:R-:W-:Y:S01]  /*787e0*/  IADD3 R10, P0, R22, R2, RZ ;  /* 0x00000002160a7210 */ /* 0x000fe20007f1e0ff */
[----:B------:R0:W-:Y:S01]  /*787f0*/  STG.E.U16 [R4.64], R29 ;  /* 0x0000001d04007986 */ /* 0x0001e2000c101506 */
[----:B------:R-:W-:-:S03]  /*78800*/  IMAD R15, R20, 0x5a, RZ ;  /* 0x0000005a140f7824 */ /* 0x000fc600078e02ff */
[----:B------:R1:W-:Y:S04]  /*78810*/  STG.E.U16 [R6.64], R11 ;  /* 0x0000000b06007986 */ /* 0x0003e8000c101506 */
[----:B0-----:R-:W2:Y:S01]  /*78820*/  LDL.LU R29, [R1+0x74] ;  /* 0x00007400011d7983 */ /* 0x001ea20000300800 */
[----:B-1----:R-:W-:Y:S02]  /*78830*/  LEA.HI.X.SX32 R11, R13, R3, 0x1, P0 ;  /* 0x000000030d0b7211 */ /* 0x002fe400000f0eff */
[----:B------:R-:W-:-:S04]  /*78840*/  IADD3 R6, P0, R14, R2, RZ ;  /* 0x000000020e067210 */ /* 0x000fc80007f1e0ff */
[----:B------:R-:W-:Y:S02]  /*78850*/  LEA.HI.X.SX32 R7, R23, R3, 0x1, P0 ;  /* 0x0000000317077211 */ /* 0x000fe400000f0eff */
[----:B------:R-:W-:Y:S02]  /*78860*/  IADD3 R4, P0, R15, R2, RZ ;  /* 0x000000020f047210 */ /* 0x000fe40007f1e0ff */
[----:B------:R-:W3:Y:S01]  /*78870*/  LDL.LU R15, [R1+0x64] ;  /* 0x00006400010f7983 */ /* 0x000ee20000300800 */
[----:B----4-:R-:W-:-:S03]  /*78880*/  PRMT R5, R28, 0x7632, R5 ;  /* 0x000076321c057816 */ /* 0x010fc60000000005 */
[----:B------:R0:W-:Y:S04]  /*78890*/  STG.E.U16 [R8.64], R28 ;  /* 0x0000001c08007986 */ /* 0x0001e8000c101506 */
[----:B0-----:R-:W4:Y:S01]  /*788a0*/  LDL.LU R28, [R1+0x84] ;  /* 0x00008400011c7983 */ /* 0x001f220000300800 */
[----:B------:R-:W-:-:S03]  /*788b0*/  IMAD R13, R20, 0x2d, RZ ;  /* 0x0000002d140d7824 */ /* 0x000fc600078e02ff */
[----:B------:R0:W-:Y:S01]  /*788c0*/  STG.E.U16 [R10.64], R5 ;  /* 0x000000050a007986 */ /* 0x0001e2000c101506 */
[C---:B------:R-:W-:Y:S02]  /*788d0*/  IMAD R14, R20.reuse, 0x5c, RZ ;  /* 0x0000005c140e7824 */ /* 0x040fe400078e02ff */
[----:B------:R-:W-:Y:S01]  /*788e0*/  IMAD R23, R20, 0x5e, RZ ;  /* 0x0000005e14177824 */ /* 0x000fe200078e02ff */
[----:B0-----:R-:W-:Y:S02]  /*788f0*/  LEA.HI.X.SX32 R5, R13, R3, 0x1, P0 ;  /* 0x000000030d057211 */ /* 0x001fe400000f0eff */
[----:B------:R-:W-:-:S04]  /*78900*/  IADD3 R10, P0, R14, R2, RZ ;  /* 0x000000020e0a7210 */ /* 0x000fc80007f1e0ff */
[----:B------:R-:W-:Y:S01]  /*78910*/  LEA.HI.X.SX32 R11, R17, R3, 0x1, P0 ;  /* 0x00000003110b7211 */ /* 0x000fe200000f0eff */
[C---:B------:R-:W-:Y:S01]  /*78920*/  IMAD R13, R20.reuse, 0x2f, RZ ;  /* 0x0000002f140d7824 */ /* 0x040fe200078e02ff */
[----:B------:R-:W-:Y:S01]  /*78930*/  IADD3 R8, P0, R23, R2, RZ ;  /* 0x0000000217087210 */ /* 0x000fe20007f1e0ff */
[----:B------:R-:W-:Y:S02]  /*78940*/  IMAD R14, R20, 0x60, RZ ;  /* 0x00000060140e7824 */ /* 0x000fe400078e02ff */
[----:B------:R-:W-:-:S04]  /*78950*/  IMAD.MOV.U32 R23, RZ, RZ, c[0x0][0x1c8] ;  /* 0x00007200ff177624 */ /* 0x000fc800078e00ff */
[----:B------:R-:W-:Y:S01]  /*78960*/  IMAD R17, R23, 0x62, RZ ;  /* 0x0000006217117824 */ /* 0x000fe200078e02ff */
[----:B---3--:R-:W-:Y:S01]  /*78970*/  PRMT R9, R15, 0x7632, R9 ;  /* 0x000076320f097816 */ /* 0x008fe20000000009 */
[----:B------:R0:W-:Y:S04]  /*78980*/  STG.E.U16 [R6.64], R15 ;  /* 0x0000000f06007986 */ /* 0x0001e8000c101506 */
[----:B0-----:R-:W3:Y:S04]  /*78990*/  LDL.LU R15, [R1+0x94] ;  /* 0x00009400010f7983 */ /* 0x001ee80000300800 */
[----:B------:R0:W-:Y:S04]  /*789a0*/  STG.E.U16 [R4.64], R9 ;  /* 0x0000000904007986 */ /* 0x0001e8000c101506 */
[----:B--2---:R1:W-:Y:S01]  /*789b0*/  STG.E.U16 [R10.64], R29 ;  /* 0x0000001d0a007986 */ /* 0x0043e2000c101506 */
[----:B0-----:R-:W-:-:S03]  /*789c0*/  PRMT R5, R29, 0x7632, R5 ;  /* 0x000076321d057816 */ /* 0x001fc60000000005 */
[----:B-1----:R-:W2:Y:S01]  /*789d0*/  LDL.LU R29, [R1+0xa4] ;  /* 0x0000a400011d7983 */ /* 0x002ea20000300800 */
[----:B------:R-:W-:Y:S02]  /*789e0*/  LEA.HI.X.SX32 R9, R13, R3, 0x1, P0 ;  /* 0x000000030d097211 */ /* 0x000fe400000f0eff */
[----:B------:R-:W-:-:S04]  /*789f0*/  IADD3 R6, P0, R14, R2, RZ ;  /* 0x000000020e067210 */ /* 0x000fc80007f1e0ff */
[----:B------:R-:W-:Y:S02]  /*78a00*/  LEA.HI.X.SX32 R7, R24, R3, 0x1, P0 ;  /* 0x0000000318077211 */ /* 0x000fe400000f0eff */
[----:B------:R-:W-:Y:S02]  /*78a10*/  IADD3 R4, P0, R17, R2, RZ ;  /* 0x0000000211047210 */ /* 0x000fe40007f1e0ff */
[----:B------:R-:W5:Y:S04]  /*78a20*/  LDL.LU R17, [R1+0xb4] ;  /* 0x0000b40001117983 */ /* 0x000f680000300800 */
[----:B------:R0:W-:Y:S04]  /*78a30*/  STG.E.U16 [R8.64], R5 ;  /* 0x0000000508007986 */ /* 0x0001e8000c101506 */
[----:B----4-:R1:W-:Y:S01]  /*78a40*/  STG.E.U16 [R6.64], R28 ;  /* 0x0000001c06007986 */ /* 0x0103e2000c101506 */
[----:B0-----:R-:W-:-:S03]  /*78a50*/  PRMT R9, R28, 0x7632, R9 ;  /* 0x000076321c097816 */ /* 0x001fc60000000009 */
[----:B-1----:R-:W4:Y:S01]  /*78a60*/  LDL.LU R28, [R1+0xc4] ;  /* 0x0000c400011c7983 */ /* 0x002f220000300800 */
[C---:B------:R-:W-:Y:S02]  /*78a70*/  IMAD R13, R23.reuse, 0x31, RZ ;  /* 0x00000031170d7824 */ /* 0x040fe400078e02ff */
[C---:B------:R-:W-:Y:S02]  /*78a80*/  IMAD R14, R23.reuse, 0x64, RZ ;  /* 0x00000064170e7824 */ /* 0x040fe400078e02ff */
[----:B------:R-:W-:Y:S01]  /*78a90*/  IMAD R24, R23, 0x66, RZ ;  /* 0x0000006617187824 */ /* 0x000fe200078e02ff */
[-C--:B------:R-:W-:Y:S02]  /*78aa0*/  LEA.HI.X.SX32 R5, R13, R3.reuse, 0x1, P0 ;  /* 0x000000030d057211 */ /* 0x080fe400000f0eff */
[----:B------:R-:W-:Y:S01]  /*78ab0*/  IADD3 R10, P0, R14, R2, RZ ;  /* 0x000000020e0a7210 */ /* 0x000fe20007f1e0ff */
[C---:B------:R-:W-:Y:S02]  /*78ac0*/  IMAD R13, R23.reuse, 0x33, RZ ;  /* 0x00000033170d7824 */ /* 0x040fe400078e02ff */
[----:B------:R-:W-:Y:S01]  /*78ad0*/  IMAD R14, R23, 0x68, RZ ;  /* 0x00000068170e7824 */ /* 0x000fe200078e02ff */
[----:B------:R-:W-:-:S02]  /*78ae0*/  LEA.HI.X.SX32 R11, R16, R3, 0x1, P0 ;  /* 0x00000003100b7211 */ /* 0x000fc400000f0eff */
[-C--:B------:R-:W-:Y:S01]  /*78af0*/  IADD3 R8, P0, R24, R2.reuse, RZ ;  /* 0x0000000218087210 */ /* 0x080fe20007f1e0ff */
[----:B------:R0:W-:Y:S01]  /*78b00*/  STG.E.U16 [R4.64], R9 ;  /* 0x0000000904007986 */ /* 0x0001e2000c101506 */
[----:B------:R-:W-:Y:S02]  /*78b10*/  IMAD R16, R23, 0x6a, RZ ;  /* 0x0000006a17107824 */ /* 0x000fe400078e02ff */
[-C--:B0-----:R-:W-:Y:S02]  /*78b20*/  LEA.HI.X.SX32 R9, R13, R3.reuse, 0x1, P0 ;  /* 0x000000030d097211 */ /* 0x081fe400000f0eff */
[----:B------:R-:W-:Y:S01]  /*78b30*/  IADD3 R6, P0, R14, R2, RZ ;  /* 0x000000020e067210 */ /* 0x000fe20007f1e0ff */
[C---:B------:R-:W-:Y:S02]  /*78b40*/  IMAD R13, R23.reuse, 0x35, RZ ;  /* 0x00000035170d7824 */ /* 0x040fe400078e02ff */
[----:B------:R-:W-:Y:S01]  /*78b50*/  IMAD R14, R23, 0x6c, RZ ;  /* 0x0000006c170e7824 */ /* 0x000fe200078e02ff */
[----:B------:R-:W-:-:S02]  /*78b60*/  LEA.HI.X.SX32 R7, R25, R3, 0x1, P0 ;  /* 0x0000000319077211 */ /* 0x000fc400000f0eff */
[-C--:B------:R-:W-:Y:S01]  /*78b70*/  IADD3 R4, P0, R16, R2.reuse, RZ ;  /* 0x0000000210047210 */ /* 0x080fe20007f1e0ff */
[----:B------:R-:W-:Y:S01]  /*78b80*/  IMAD R25, R23, 0x6e, RZ ;  /* 0x0000006e17197824 */ /* 0x000fe200078e02ff */
[----:B---3--:R-:W-:Y:S01]  /*78b90*/  PRMT R5, R15, 0x7632, R5 ;  /* 0x000076320f057816 */ /* 0x008fe20000000005 */
[----:B------:R-:W-:Y:S04]  /*78ba0*/  STG.E.U16 [R10.64], R15 ;  /* 0x0000000f0a007986 */ /* 0x000fe8000c101506 */
[----:B------:R0:W-:Y:S02]  /*78bb0*/  STG.E.U16 [R8.64], R5 ;  /* 0x0000000508007986 */ /* 0x0001e4000c101506 */
[----:B0-----:R-:W-:Y:S02]  /*78bc0*/  LEA.HI.X.SX32 R5, R13, R3, 0x1, P0 ;  /* 0x000000030d057211 */ /* 0x001fe400000f0eff */
[----:B------:R-:W-:-:S02]  /*78bd0*/  IADD3 R10, P0, R14, R2, RZ ;  /* 0x000000020e0a7210 */ /* 0x000fc40007f1e0ff */
[----:B------:R-:W3:Y:S01]  /*78be0*/  LDL.LU R14, [R1+0xd4] ;  /* 0x0000d400010e7983 */ /* 0x000ee20000300800 */
[----:B--2---:R-:W-:Y:S01]  /*78bf0*/  PRMT R9, R29, 0x7632, R9 ;  /* 0x000076321d097816 */ /* 0x004fe20000000009 */
[C---:B------:R-:W-:Y:S01]  /*78c00*/  IMAD R13, R23.reuse, 0x37, RZ ;  /* 0x00000037170d7824 */ /* 0x040fe200078e02ff */
[-C--:B------:R-:W-:Y:S01]  /*78c10*/  LEA.HI.X.SX32 R11, R12, R3.reuse, 0x1, P0 ;  /* 0x000000030c0b7211 */ /* 0x080fe200000f0eff */
[----:B------:R-:W-:Y:S01]  /*78c20*/  IMAD R15, R23, 0x70, RZ ;  /* 0x00000070170f7824 */ /* 0x000fe200078e02ff */
[----:B------:R-:W-:Y:S01]  /*78c30*/  IADD3 R8, P0, R25, R2, RZ ;  /* 0x0000000219087210 */ /* 0x000fe20007f1e0ff */
[----:B------:R0:W-:Y:S04]  /*78c40*/  STG.E.U16 [R6.64], R29 ;  /* 0x0000001d06007986 */ /* 0x0001e8000c101506 */
[----:B------:R1:W-:Y:S04]  /*78c50*/  STG.E.U16 [R4.64], R9 ;  /* 0x0000000904007986 */ /* 0x0003e8000c101506 */
[----:B0-----:R-:W2:Y:S01]  /*78c60*/  LDL.LU R29, [R1+0xe4] ;  /* 0x0000e400011d7983 */ /* 0x001ea20000300800 */
[----:B-1----:R-:W-:-:S02]  /*78c70*/  LEA.HI.X.SX32 R9, R13, R3, 0x1, P0 ;  /* 0x000000030d097211 */ /* 0x002fc400000f0eff */
[----:B------:R-:W-:Y:S02]  /*78c80*/  IADD3 R6, P0, R15, R2, RZ ;  /* 0x000000020f067210 */ /* 0x000fe40007f1e0ff */
[----:B-----5:R-:W-:Y:S02]  /*78c90*/  PRMT R5, R17, 0x7632, R5 ;  /* 0x0000763211057816 */ /* 0x020fe40000000005 */
[----:B------:R-:W-:Y:S01]  /*78ca0*/  LEA.HI.X.SX32 R7, R18, R3, 0x1, P0 ;  /* 0x0000000312077211 */ /* 0x000fe200000f0eff */
[----:B------:R0:W-:Y:S04]  /*78cb0*/  STG.E.U16 [R10.64], R17 ;  /* 0x000000110a007986 */ /* 0x0001e8000c101506 */
[----:B------:R-:W-:Y:S04]  /*78cc0*/  STG.E.U16 [R8.64], R5 ;  /* 0x0000000508007986 */ /* 0x000fe8000c101506 */
[----:B----4-:R1:W-:Y:S01]  /*78cd0*/  STG.E.U16 [R6.64], R28 ;  /* 0x0000001c06007986 */ /* 0x0103e2000c101506 */
[----:B0-----:R-:W-:-:S03]  /*78ce0*/  PRMT R10, R28, 0x7632, R10 ;  /* 0x000076321c0a7816 */ /* 0x001fc6000000000a */
[----:B-1----:R-:W4:Y:S01]  /*78cf0*/  LDL.LU R28, [R1+0xf4] ;  /* 0x0000f400011c7983 */ /* 0x002f220000300800 */
[C---:B------:R-:W-:Y:S02]  /*78d00*/  IMAD R13, R23.reuse, 0x72, RZ ;  /* 0x00000072170d7824 */ /* 0x040fe400078e02ff */
[C---:B------:R-:W-:Y:S02]  /*78d10*/  IMAD R12, R23.reuse, 0x39, RZ ;  /* 0x00000039170c7824 */ /* 0x040fe400078e02ff */
[----:B------:R-:W-:Y:S01]  /*78d20*/  IMAD R15, R23, 0x74, RZ ;  /* 0x00000074170f7824 */ /* 0x000fe200078e02ff */
[----:B------:R-:W-:Y:S01]  /*78d30*/  IADD3 R4, P0, R13, R2, RZ ;  /* 0x000000020d047210 */ /* 0x000fe20007f1e0ff */
[----:B------:R-:W-:-:S03]  /*78d40*/  IMAD R18, R23, 0x76, RZ ;  /* 0x0000007617127824 */ /* 0x000fc600078e02ff */
[----:B------:R-:W-:Y:S02]  /*78d50*/  LEA.HI.X.SX32 R5, R12, R3, 0x1, P0 ;  /* 0x000000030c057211 */ /* 0x000fe400000f0eff */
[----:B------:R-:W-:-:S03]  /*78d60*/  IADD3 R8, P0, R15, R2, RZ ;  /* 0x000000020f087210 */ /* 0x000fc60007f1e0ff */
[----:B------:R0:W-:Y:S01]  /*78d70*/  STG.E.U16 [R4.64], R10 ;  /* 0x0000000a04007986 */ /* 0x0001e2000c101506 */
[----:B------:R-:W-:Y:S01]  /*78d80*/  LEA.HI.X.SX32 R9, R26, R3, 0x1, P0 ;  /* 0x000000031a097211 */ /* 0x000fe200000f0eff */
[C---:B------:R-:W-:Y:S01]  /*78d90*/  IMAD R26, R23.reuse, 0x78, RZ ;  /* 0x00000078171a7824 */ /* 0x040fe200078e02ff */
[----:B------:R-:W-:Y:S01]  /*78da0*/  IADD3 R6, P0, R18, R2, RZ ;  /* 0x0000000212067210 */ /* 0x000fe20007f1e0ff */
[C---:B------:R-:W-:Y:S02]  /*78db0*/  IMAD R12, R23.reuse, 0x7a, RZ ;  /* 0x0000007a170c7824 */ /* 0x040fe400078e02ff */
[----:B0-----:R-:W-:-:S05]  /*78dc0*/  IMAD R4, R23, 0x3b, RZ ;  /* 0x0000003b17047824 */ /* 0x001fca00078e02ff */
[----:B------:R-:W-:Y:S02]  /*78dd0*/  LEA.HI.X.SX32 R7, R4, R3, 0x1, P0 ;  /* 0x0000000304077211 */ /* 0x000fe400000f0eff */
[----:B------:R-:W-:-:S04]  /*78de0*/  IADD3 R10, P0, R26, R2, RZ ;  /* 0x000000021a0a7210 */ /* 0x000fc80007f1e0ff */
[----:B------:R-:W-:Y:S02]  /*78df0*/  LEA.HI.X.SX32 R11, R27, R3, 0x1, P0 ;  /* 0x000000031b0b7211 */ /* 0x000fe400000f0eff */
[----:B------:R-:W-:Y:S01]  /*78e00*/  IADD3 R4, P0, R12, R2, RZ ;  /* 0x000000020c047210 */ /* 0x000fe20007f1e0ff */
[C---:B------:R-:W-:Y:S02]  /*78e10*/  IMAD R27, R23.reuse, 0x7e, RZ ;  /* 0x0000007e171b7824 */ /* 0x040fe400078e02ff */
[C---:B------:R-:W-:Y:S02]  /*78e20*/  IMAD R12, R23.reuse, 0x41, RZ ;  /* 0x00000041170c7824 */ /* 0x040fe400078e02ff */
[----:B------:R-:W-:Y:S01]  /*78e30*/  IMAD R17, R23, 0x84, RZ ;  /* 0x0000008417117824 */ /* 0x000fe200078e02ff */
[----:B---3--:R0:W-:Y:S01]  /*78e40*/  STG.E.U16 [R8.64], R14 ;  /* 0x0000000e08007986 */ /* 0x0081e2000c101506 */
[----:B------:R-:W-:-:S03]  /*78e50*/  PRMT R5, R14, 0x7632, R5 ;  /* 0x000076320e057816 */ /* 0x000fc60000000005 */
[----:B0-----:R-:W3:Y:S01]  /*78e60*/  LDL.LU R14, [R1+0x48] ;  /* 0x00004800010e7983 */ /* 0x001ee20000300800 */
[C---:B------:R-:W-:Y:S02]  /*78e70*/  IMAD R8, R23.reuse, 0x3d, RZ ;  /* 0x0000003d17087824 */ /* 0x040fe400078e02ff */
[----:B------:R-:W-:Y:S01]  /*78e80*/  IMAD R9, R23, 0x7c, RZ ;  /* 0x0000007c17097824 */ /* 0x000fe200078e02ff */
[----:B------:R0:W-:Y:S04]  /*78e90*/  STG.E.U16 [R6.64], R5 ;  /* 0x0000000506007986 */ /* 0x0001e8000c101506 */
[----:B--2---:R1:W-:Y:S01]  /*78ea0*/  STG.E.U16 [R10.64], R29 ;  /* 0x0000001d0a007986 */ /* 0x0043e2000c101506 */
[----:B0-----:R-:W-:Y:S02]  /*78eb0*/  LEA.HI.X.SX32 R5, R8, R3, 0x1, P0 ;  /* 0x0000000308057211 */ /* 0x001fe400000f0eff */
[----:B------:R-:W-:Y:S01]  /*78ec0*/  IADD3 R8, P0, R9, R2, RZ ;  /* 0x0000000209087210 */ /* 0x000fe20007f1e0ff */
[----:B------:R-:W-:Y:S01]  /*78ed0*/  IMAD R7, R23, 0x3f, RZ ;  /* 0x0000003f17077824 */ /* 0x000fe200078e02ff */
[----:B------:R-:W-:-:S02]  /*78ee0*/  PRMT R6, R29, 0x7632, R6 ;  /* 0x000076321d067816 */ /* 0x000fc40000000006 */
[-C--:B------:R-:W-:Y:S01]  /*78ef0*/  LEA.HI.X.SX32 R9, R19, R3.reuse, 0x1, P0 ;  /* 0x0000000313097211 */ /* 0x080fe200000f0eff */
[----:B-1----:R-:W2:Y:S01]  /*78f00*/  LDL.LU R29, [R1+0x28] ;  /* 0x00002800011d7983 */ /* 0x002ea20000300800 */
[----:B------:R-:W-:Y:S01]  /*78f10*/  IADD3 R10, P0, R27, R2, RZ ;  /* 0x000000021b0a7210 */ /* 0x000fe20007f1e0ff */
[----:B------:R-:W-:Y:S02]  /*78f20*/  IMAD R19, R23, 0x82, RZ ;  /* 0x0000008217137824 */ /* 0x000fe400078e02ff */
[----:B------:R0:W-:Y:S01]  /*78f30*/  STG.E.U16 [R4.64], R6 ;  /* 0x0000000604007986 */ /* 0x0001e2000c101506 */
[----:B------:R-:W-:-:S03]  /*78f40*/  LEA.HI.X.SX32 R11, R7, R3, 0x1, P0 ;  /* 0x00000003070b7211 */ /* 0x000fc600000f0eff */
[----:B------:R-:W5:Y:S01]  /*78f50*/  LDL.LU R15, [R1+0x18] ;  /* 0x00001800010f7983 */ /* 0x000f620000300800 */
[C---:B0-----:R-:W-:Y:S02]  /*78f60*/  SHF.L.U32 R5, R23.reuse, 0x6, RZ ;  /* 0x0000000617057819 */ /* 0x041fe400000006ff */
[-C--:B------:R-:W-:Y:S02]  /*78f70*/  LEA R4, P0, R23, R2.reuse, 0x7 ;  /* 0x0000000217047211 */ /* 0x080fe400078038ff */
[----:B----4-:R-:W-:Y:S02]  /*78f80*/  PRMT R7, R28, 0x7632, R7 ;  /* 0x000076321c077816 */ /* 0x010fe40000000007 */
[-C--:B------:R-:W-:Y:S02]  /*78f90*/  LEA.HI.X.SX32 R5, R5, R3.reuse, 0x1, P0 ;  /* 0x0000000305057211 */ /* 0x080fe400000f0eff */
[----:B------:R-:W-:Y:S01]  /*78fa0*/  IADD3 R6, P0, R19, R2, RZ ;  /* 0x0000000213067210 */ /* 0x000fe20007f1e0ff */
[----:B------:R-:W-:Y:S04]  /*78fb0*/  STG.E.U16 [R8.64], R28 ;  /* 0x0000001c08007986 */ /* 0x000fe8000c101506 */
[----:B------:R0:W-:Y:S02]  /*78fc0*/  STG.E.U16 [R10.64], R7 ;  /* 0x000000070a007986 */ /* 0x0001e4000c101506 */
[----:B0-----:R-:W-:-:S02]  /*78fd0*/  LEA.HI.X.SX32 R7, R12, R3, 0x1, P0 ;  /* 0x000000030c077211 */ /* 0x001fc400000f0eff */
[----:B------:R-:W-:Y:S02]  /*78fe0*/  IADD3 R8, P0, R17, R2, RZ ;  /* 0x0000000211087210 */ /* 0x000fe40007f1e0ff */
[----:B------:R-:W4:Y:S01]  /*78ff0*/  LDL.LU R17, [R1+0x8] ;  /* 0x0000080001117983 */ /* 0x000f220000300800 */
[----:B------:R-:W-:Y:S01]  /*79000*/  MOV R28, c[0x0][0x1c8] ;  /* 0x00007200001c7a02 */ /* 0x000fe20000000f00 */
[----:B------:R-:W-:-:S04]  /*79010*/  IMAD R10, R23, 0x86, RZ ;  /* 0x00000086170a7824 */ /* 0x000fc800078e02ff */
[----:B------:R-:W-:Y:S02]  /*79020*/  IMAD R28, R28, 0x42, RZ ;  /* 0x000000421c1c7824 */ /* 0x000fe400078e02ff */
[----:B------:R-:W-:-:S03]  /*79030*/  IMAD R12, R23, 0x43, RZ ;  /* 0x00000043170c7824 */ /* 0x000fc600078e02ff */
[-C--:B------:R-:W-:Y:S01]  /*79040*/  LEA.HI.X.SX32 R9, R28, R3.reuse, 0x1, P0 ;  /* 0x000000031c097211 */ /* 0x080fe200000f0eff */
[----:B------:R-:W-:Y:S01]  /*79050*/  IMAD R28, R23, 0x88, RZ ;  /* 0x00000088171c7824 */ /* 0x000fe200078e02ff */
[----:B------:R-:W-:Y:S01]  /*79060*/  IADD3 R10, P0, R10, R2, RZ ;  /* 0x000000020a0a7210 */ /* 0x000fe20007f1e0ff */
[----:B------:R-:W-:Y:S01]  /*79070*/  IMAD R20, R20, 0x44, RZ ;  /* 0x0000004414147824 */ /* 0x000fe200078e02ff */
[----:B---3--:R-:W-:Y:S01]  /*79080*/  PRMT R11, R14, 0x7632, R11 ;  /* 0x000076320e0b7816 */ /* 0x008fe2000000000b */
[----:B------:R-:W-:Y:S04]  /*79090*/  STG.E.U16 [R4.64], R14 ;  /* 0x0000000e04007986 */ /* 0x000fe8000c101506 */
[----:B------:R0:W-:Y:S02]  /*790a0*/  STG.E.U16 [R6.64], R11 ;  /* 0x0000000b06007986 */ /* 0x0001e4000c101506 */
[----:B0-----:R-:W-:-:S02]  /*790b0*/  LEA.HI.X.SX32 R11, R12, R3, 0x1, P0 ;  /* 0x000000030c0b7211 */ /* 0x001fc400000f0eff */
[----:B------:R-:W-:Y:S01]  /*790c0*/  IADD3 R4, P0, R28, R2, RZ ;  /* 0x000000021c047210 */ /* 0x000fe20007f1e0ff */
[----:B------:R-:W-:-:S03]  /*790d0*/  IMAD R28, R23, 0x8a, RZ ;  /* 0x0000008a171c7824 */ /* 0x000fc600078e02ff */
[----:B------:R-:W-:Y:S02]  /*790e0*/  LEA.HI.X.SX32 R5, R20, R3, 0x1, P0 ;  /* 0x0000000314057211 */ /* 0x000fe400000f0eff */
[----:B------:R-:W3:Y:S01]  /*790f0*/  LDL.LU R20, [R1+0x38] ;  /* 0x0000380001147983 */ /* 0x000ee20000300800 */
[----:B--2---:R-:W-:Y:S01]  /*79100*/  PRMT R7, R29, 0x7632, R7 ;  /* 0x000076321d077816 */ /* 0x004fe20000000007 */
[----:B------:R-:W-:Y:S01]  /*79110*/  IMAD R12, R23, 0x45, RZ ;  /* 0x00000045170c7824 */ /* 0x000fe200078e02ff */
[----:B------:R-:W-:Y:S01]  /*79120*/  IADD3 R6, P0, R28, R2, RZ ;  /* 0x000000021c067210 */ /* 0x000fe20007f1e0ff */
[----:B------:R0:W-:Y:S04]  /*79130*/  STG.E.U16 [R8.64], R29 ;  /* 0x0000001d08007986 */ /* 0x0001e8000c101506 */
[----:B------:R1:W-:Y:S01]  /*79140*/  STG.E.U16 [R10.64], R7 ;  /* 0x000000070a007986 */ /* 0x0003e2000c101506 */
[----:B0-----:R-:W-:-:S02]  /*79150*/  IMAD.MOV.U32 R29, RZ, RZ, c[0x0][0x1c8] ;  /* 0x00007200ff1d7624 */ /* 0x001fc400078e00ff */
[----:B------:R-:W-:Y:S02]  /*79160*/  IMAD R9, R23, 0x8c, RZ ;  /* 0x0000008c17097824 */ /* 0x000fe400078e02ff */
[----:B------:R-:W-:Y:S01]  /*79170*/  IMAD R29, R29, 0x46, RZ ;  /* 0x000000461d1d7824 */ /* 0x000fe200078e02ff */
[-C--:B-1----:R-:W-:Y:S02]  /*79180*/  LEA.HI.X.SX32 R7, R12, R3.reuse, 0x1, P0 ;  /* 0x000000030c077211 */ /* 0x082fe400000f0eff */
[----:B------:R-:W-:Y:S01]  /*79190*/  IADD3 R8, P0, R9, R2, RZ ;  /* 0x0000000209087210 */ /* 0x000fe20007f1e0ff */
[----:B-----5:R0:W-:Y:S01]  /*791a0*/  STG.E.U16 [R4.64], R15 ;  /* 0x0000000f04007986 */ /* 0x0201e2000c101506 */
[----:B------:R-:W-:Y:S02]  /*791b0*/  PRMT R11, R15, 0x7632, R11 ;  /* 0x000076320f0b7816 */ /* 0x000fe4000000000b */
[----:B------:R-:W-:-:S03]  /*791c0*/  LEA.HI.X.SX32 R9, R29, R3, 0x1, P0 ;  /* 0x000000031d097211 */ /* 0x000fc600000f0eff */
[----:B------:R4:W-:Y:S04]  /*791d0*/  STG.E.U16 [R6.64], R11 ;  /* 0x0000000b06007986 */ /* 0x0009e8000c101506 */
[----:B0-----:R-:W2:Y:S01]  /*791e0*/  LDL.LU R15, [R1+0x58] ;  /* 0x00005800010f7983 */ /* 0x001ea20000300800 */
[----:B----4-:R-:W-:-:S03]  /*791f0*/  PRMT R7, R17, 0x7632, R7 ;  /* 0x0000763211077816 */ /* 0x010fc60000000007 */
[----:B------:R0:W-:Y:S04]  /*79200*/  STG.E.U16 [R8.64], R17 ;  /* 0x0000001108007986 */ /* 0x0001e8000c101506 */
[----:B0-----:R-:W4:Y:S01]  /*79210*/  LDL.LU R17, [R1+0x68] ;  /* 0x0000680001117983 */ /* 0x001f220000300800 */
[C---:B------:R-:W-:Y:S01]  /*79220*/  IMAD R10, R23.reuse, 0x8e, RZ ;  /* 0x0000008e170a7824 */ /* 0x040fe200078e02ff */
[----:B------:R-:W-:Y:S01]  /*79230*/  MOV R29, c[0x0][0x1c8] ;  /* 0x00007200001d7a02 */ /* 0x000fe20000000f00 */
[C---:B------:R-:W-:Y:S02]  /*79240*/  IMAD R12, R23.reuse, 0x47, RZ ;  /* 0x00000047170c7824 */ /* 0x040fe400078e02ff */
[----:B------:R-:W-:Y:S01]  /*79250*/  IMAD R5, R23, 0x90, RZ ;  /* 0x0000009017057824 */ /* 0x000fe200078e02ff */
[----:B------:R-:W-:Y:S01]  /*79260*/  IADD3 R10, P0, R10, R2, RZ ;  /* 0x000000020a0a7210 */ /* 0x000fe20007f1e0ff */
[----:B------:R-:W-:-:S02]  /*79270*/  IMAD R6, R29, 0x48, RZ ;  /* 0x000000481d067824 */ /* 0x000fc400078e02ff */
[----:B------:R-:W-:Y:S01]  /*79280*/  IMAD R29, R23, 0x92, RZ ;  /* 0x00000092171d7824 */ /* 0x000fe200078e02ff */
[-C--:B------:R-:W-:Y:S02]  /*79290*/  LEA.HI.X.SX32 R11, R12, R3.reuse, 0x1, P0 ;  /* 0x000000030c0b7211 */ /* 0x080fe400000f0eff */
[-C--:B------:R-:W-:Y:S01]  /*792a0*/  IADD3 R4, P0, R5, R2.reuse, RZ ;  /* 0x0000000205047210 */ /* 0x080fe20007f1e0ff */
[C---:B------:R-:W-:Y:S01]  /*792b0*/  IMAD R12, R23.reuse, 0x49, RZ ;  /* 0x00000049170c7824 */ /* 0x040fe200078e02ff */
[----:B------:R-:W-:Y:S01]  /*792c0*/  MOV R14, c[0x0][0x1c8] ;  /* 0x00007200000e7a02 */ /* 0x000fe20000000f00 */
[----:B------:R-:W-:Y:S01]  /*792d0*/  IMAD R9, R23, 0x94, RZ ;  /* 0x0000009417097824 */ /* 0x000fe200078e02ff */
[----:B------:R-:W-:Y:S02]  /*792e0*/  LEA.HI.X.SX32 R5, R6, R3, 0x1, P0 ;  /* 0x0000000306057211 */ /* 0x000fe400000f0eff */
[----:B------:R-:W-:Y:S01]  /*792f0*/  IADD3 R6, P0, R29, R2, RZ ;  /* 0x000000021d067210 */ /* 0x000fe20007f1e0ff */
[----:B------:R0:W-:Y:S01]  /*79300*/  STG.E.U16 [R10.64], R7 ;  /* 0x000000070a007986 */ /* 0x0001e2000c101506 */
[----:B------:R-:W-:-:S02]  /*79310*/  IMAD R14, R14, 0x4a, RZ ;  /* 0x0000004a0e0e7824 */ /* 0x000fc400078e02ff */
[----:B0-----:R-:W-:Y:S01]  /*79320*/  LEA.HI.X.SX32 R7, R12, R3, 0x1, P0 ;  /* 0x000000030c077211 */ /* 0x001fe200000f0eff */
[----:B------:R-:W-:Y:S01]  /*79330*/  IMAD R10, R23, 0x96, RZ ;  /* 0x00000096170a7824 */ /* 0x000fe200078e02ff */
[----:B------:R-:W-:Y:S01]  /*79340*/  IADD3 R8, P0, R9, R2, RZ ;  /* 0x0000000209087210 */ /* 0x000fe20007f1e0ff */
[----:B------:R-:W-:-:S03]  /*79350*/  IMAD R12, R23, 0x4b, RZ ;  /* 0x0000004b170c7824 */ /* 0x000fc600078e02ff */
[----:B------:R-:W-:Y:S02]  /*79360*/  LEA.HI.X.SX32 R9, R14, R3, 0x1, P0 ;  /* 0x000000030e097211 */ /* 0x000fe400000f0eff */
[----:B------:R-:W-:Y:S02]  /*79370*/  IADD3 R10, P0, R10, R2, RZ ;  /* 0x000000020a0a7210 */ /* 0x000fe40007f1e0ff */
[----:B------:R-:W-:Y:S02]  /*79380*/  MOV R14, c[0x0][0x1c8] ;  /* 0x00007200000e7a02 */ /* 0x000fe40000000f00 */
[----:B---3--:R-:W-:Y:S01]  /*79390*/  PRMT R11, R20, 0x7632, R11 ;  /* 0x00007632140b7816 */ /* 0x008fe2000000000b */
[----:B------:R0:W-:Y:S04]  /*793a0*/  STG.E.U16 [R4.64], R20 ;  /* 0x0000001404007986 */ /* 0x0001e8000c101506 */
[----:B------:R1:W-:Y:S01]  /*793b0*/  STG.E.U16 [R6.64], R11 ;  /* 0x0000000b06007986 */ /* 0x0003e2000c101506 */
[----:B0-----:R-:W-:-:S03]  /*793c0*/  IMAD R5, R23, 0x98, RZ ;  /* 0x0000009817057824 */ /* 0x001fc600078e02ff */
[----:B------:R-:W3:Y:S01]  /*793d0*/  LDL.LU R20, [R1+0x78] ;  /* 0x0000780001147983 */ /* 0x000ee20000300800 */
[----:B-1----:R-:W-:Y:S02]  /*793e0*/  MOV R6, c[0x0][0x1c8] ;  /* 0x0000720000067a02 */ /* 0x002fe40000000f00 */
[-C--:B------:R-:W-:Y:S02]  /*793f0*/  LEA.HI.X.SX32 R11, R12, R3.reuse, 0x1, P0 ;  /* 0x000000030c0b7211 */ /* 0x080fe400000f0eff */
[----:B------:R-:W-:Y:S01]  /*79400*/  IADD3 R4, P0, R5, R2, RZ ;  /* 0x0000000205047210 */ /* 0x000fe20007f1e0ff */
[----:B------:R-:W-:Y:S02]  /*79410*/  IMAD R5, R6, 0x4c, RZ ;  /* 0x0000004c06057824 */ /* 0x000fe400078e02ff */
[C---:B------:R-:W-:Y:S02]  /*79420*/  IMAD R6, R14.reuse, 0x9a, RZ ;  /* 0x0000009a0e067824 */ /* 0x040fe400078e02ff */
[----:B------:R-:W-:Y:S01]  /*79430*/  IMAD R12, R14, 0x4d, RZ ;  /* 0x0000004d0e0c7824 */ /* 0x000fe200078e02ff */
[----:B------:R-:W-:-:S02]  /*79440*/  LEA.HI.X.SX32 R5, R5, R3, 0x1, P0 ;  /* 0x0000000305057211 */ /* 0x000fc400000f0eff */
[----:B------:R-:W-:Y:S02]  /*79450*/  IADD3 R6, P0, R6, R2, RZ ;  /* 0x0000000206067210 */ /* 0x000fe40007f1e0ff */
[----:B--2---:R-:W-:Y:S01]  /*79460*/  PRMT R7, R15, 0x7632, R7 ;  /* 0x000076320f077816 */ /* 0x004fe20000000007 */
[----:B------:R0:W-:Y:S04]  /*79470*/  STG.E.U16 [R8.64], R15 ;  /* 0x0000000f08007986 */ /* 0x0001e8000c101506 */
[----:B------:R1:W-:Y:S04]  /*79480*/  STG.E.U16 [R10.64], R7 ;  /* 0x000000070a007986 */ /* 0x0003e8000c101506 */
[----:B0-----:R-:W2:Y:S01]  /*79490*/  LDL.LU R15, [R1+0x88] ;  /* 0x00008800010f7983 */ /* 0x001ea20000300800 */
[----:B------:R-:W-:Y:S01]  /*794a0*/  IMAD R9, R14, 0x9c, RZ ;  /* 0x0000009c0e097824 */ /* 0x000fe200078e02ff */
[----:B-1----:R-:W-:Y:S01]  /*794b0*/  LEA.HI.X.SX32 R7, R12, R3, 0x1, P0 ;  /* 0x000000030c077211 */ /* 0x002fe200000f0eff */
[----:B------:R-:W-:-:S03]  /*794c0*/  IMAD R10, R14, 0x9e, RZ ;  /* 0x0000009e0e0a7824 */ /* 0x000fc600078e02ff */
[-C--:B------:R-:W-:Y:S01]  /*794d0*/  IADD3 R8, P0, R9, R2.reuse, RZ ;  /* 0x0000000209087210 */ /* 0x080fe20007f1e0ff */
[----:B----4-:R0:W-:Y:S01]  /*794e0*/  STG.E.U16 [R4.64], R17 ;  /* 0x0000001104007986 */ /* 0x0101e2000c101506 */
[----:B------:R-:W-:Y:S01]  /*794f0*/  PRMT R11, R17, 0x7632, R11 ;  /* 0x00007632110b7816 */ /* 0x000fe2000000000b */
[----:B------:R-:W-:Y:S01]  /*79500*/  IMAD R12, R14, 0x4f, RZ ;  /* 0x0000004f0e0c7824 */ /* 0x000fe200078e02ff */
[-C--:B------:R-:W-:Y:S02]  /*79510*/  LEA.HI.X.SX32 R9, R21, R3.reuse, 0x1, P0 ;  /* 0x0000000315097211 */ /* 0x080fe400000f0eff */
[----:B------:R-:W-:Y:S01]  /*79520*/  IADD3 R10, P0, R10, R2, RZ ;  /* 0x000000020a0a7210 */ /* 0x000fe20007f1e0ff */
[----:B0-----:R-:W4:Y:S01]  /*79530*/  LDL.LU R17, [R1+0x98] ;  /* 0x0000980001117983 */ /* 0x001f220000300800 */
[----:B------:R-:W-:Y:S02]  /*79540*/  IMAD R5, R14, 0xa0, RZ ;  /* 0x000000a00e057824 */ /* 0x000fe400078e02ff */
[----:B------:R-:W-:Y:S01]  /*79550*/  IMAD R23, R23, 0x50, RZ ;  /* 0x0000005017177824 */ /* 0x000fe200078e02ff */
[----:B------:R0:W-:Y:S02]  /*79560*/  STG.E.U16 [R6.64], R11 ;  /* 0x0000000b06007986 */ /* 0x0001e4000c101506 */
[----:B0-----:R-:W-:-:S02]  /*79570*/  LEA.HI.X.SX32 R11, R12, R3, 0x1, P0 ;  /* 0x000000030c0b7211 */ /* 0x001fc400000f0eff */
[----:B------:R-:W-:-:S04]  /*79580*/  IADD3 R4, P0, R5, R2, RZ ;  /* 0x0000000205047210 */ /* 0x000fc80007f1e0ff */
[----:B------:R-:W-:Y:S02]  /*79590*/  LEA.HI.X.SX32 R5, R23, R3, 0x1, P0 ;  /* 0x0000000317057211 */ /* 0x000fe400000f0eff */
[----:B------:R-:W5:Y:S01]  /*795a0*/  LDL.LU R23, [R1+0xa8] ;  /* 0x0000a80001177983 */ /* 0x000f620000300800 */
[----:B------:R-:W-:-:S04]  /*795b0*/  IMAD.MOV.U32 R21, RZ, RZ, c[0x0][0x1c8] ;  /* 0x00007200ff157624 */ /* 0x000fc800078e00ff */
[C---:B------:R-:W-:Y:S02]  /*795c0*/  IMAD R6, R21.reuse, 0xa2, RZ ;  /* 0x000000a215067824 */ /* 0x040fe400078e02ff */
[----:B------:R-:W-:-:S03]  /*795d0*/  IMAD R12, R21, 0x51, RZ ;  /* 0x00000051150c7824 */ /* 0x000fc600078e02ff */
[----:B------:R-:W-:Y:S02]  /*795e0*/  IADD3 R6, P0, R6, R2, RZ ;  /* 0x0000000206067210 */ /* 0x000fe40007f1e0ff */
[----:B---3--:R-:W-:Y:S01]  /*795f0*/  PRMT R7, R20, 0x7632, R7 ;  /* 0x0000763214077816 */ /* 0x008fe20000000007 */
[----:B------:R0:W-:Y:S04]  /*79600*/  STG.E.U16 [R8.64], R20 ;  /* 0x0000001408007986 */ /* 0x0001e8000c101506 */
[----:B------:R1:W-:Y:S01]  /*79610*/  STG.E.U16 [R10.64], R7 ;  /* 0x000000070a007986 */ /* 0x0003e2000c101506 */
[----:B0-----:R-:W-:Y:S01]  /*79620*/  MOV R20, c[0x0][0x1c8] ;  /* 0x0000720000147a02 */ /* 0x001fe20000000f00 */
[----:B------:R-:W-:Y:S01]  /*79630*/  IMAD R9, R21, 0xa4, RZ ;  /* 0x000000a415097824 */ /* 0x000fe200078e02ff */
[----:B-1----:R-:W-:-:S03]  /*79640*/  LEA.HI.X.SX32 R7, R12, R3, 0x1, P0 ;  /* 0x000000030c077211 */ /* 0x002fc600000f0eff */
[----:B------:R-:W-:Y:S01]  /*79650*/  IMAD R20, R20, 0x52, RZ ;  /* 0x0000005214147824 */ /* 0x000fe200078e02ff */
[----:B------:R-:W-:Y:S01]  /*79660*/  IADD3 R8, P0, R9, R2, RZ ;  /* 0x0000000209087210 */ /* 0x000fe20007f1e0ff */
[----:B------:R-:W-:-:S03]  /*79670*/  IMAD R10, R21, 0xa6, RZ ;  /* 0x000000a6150a7824 */ /* 0x000fc600078e02ff */
[----:B------:R-:W-:Y:S01]  /*79680*/  LEA.HI.X.SX32 R9, R20, R3, 0x1, P0 ;  /* 0x0000000314097211 */ /* 0x000fe200000f0eff */
[----:B------:R-:W-:Y:S01]  /*79690*/  IMAD R12, R21, 0x53, RZ ;  /* 0x00000053150c7824 */ /* 0x000fe200078e02ff */
[----:B------:R-:W-:Y:S02]  /*796a0*/  IADD3 R10, P0, R10, R2, RZ ;  /* 0x000000020a0a7210 */ /* 0x000fe40007f1e0ff */
[----:B------:R-:W-:Y:S02]  /*796b0*/  MOV R20, c[0x0][0x1c8] ;  /* 0x0000720000147a02 */ /* 0x000fe40000000f00 */
[----:B--2---:R-:W-:Y:S01]  /*796c0*/  PRMT R11, R15, 0x7632, R11 ;  /* 0x000076320f0b7816 */ /* 0x004fe2000000000b */
[----:B------:R0:W-:Y:S04]  /*796d0*/  STG.E.U16 [R4.64], R15 ;  /* 0x0000000f04007986 */ /* 0x0001e8000c101506 */
[----:B------:R4:W-:Y:S04]  /*796e0*/  STG.E.U16 [R6.64], R11 ;  /* 0x0000000b06007986 */ /* 0x0009e8000c101506 */
[----:B0-----:R-:W2:Y:S01]  /*796f0*/  LDL.LU R15, [R1+0xb8] ;  /* 0x0000b800010f7983 */ /* 0x001ea20000300800 */
[----:B------:R-:W-:Y:S01]  /*79700*/  IMAD R5, R21, 0xa8, RZ ;  /* 0x000000a815057824 */ /* 0x000fe200078e02ff */
[----:B----4-:R-:W-:-:S02]  /*79710*/  PRMT R7, R17, 0x7632, R7 ;  /* 0x0000763211077816 */ /* 0x010fc40000000007 */
[----:B------:R0:W-:Y:S01]  /*79720*/  STG.E.U16 [R8.64], R17 ;  /* 0x0000001108007986 */ /* 0x0001e2000c101506 */
[-C--:B------:R-:W-:Y:S02]  /*79730*/  LEA.HI.X.SX32 R11, R12, R3.reuse, 0x1, P0 ;  /* 0x000000030c0b7211 */ /* 0x080fe400000f0eff */
[----:B------:R-:W-:Y:S01]  /*79740*/  IADD3 R4, P0, R5, R2, RZ ;  /* 0x0000000205047210 */ /* 0x000fe20007f1e0ff */
[----:B------:R-:W-:Y:S01]  /*79750*/  IMAD R5, R20, 0x54, RZ ;  /* 0x0000005414057824 */ /* 0x000fe200078e02ff */
[----:B0-----:R-:W3:Y:S04]  /*79760*/  LDL.LU R17, [R1+0xc8] ;  /* 0x0000c80001117983 */ /* 0x001ee80000300800 */
[----:B------:R-:W-:Y:S01]  /*79770*/  LEA.HI.X.SX32 R5, R5, R3, 0x1, P0 ;  /* 0x0000000305057211 */ /* 0x000fe200000f0eff */
[----:B------:R0:W-:Y:S04]  /*79780*/  STG.E.U16 [R10.64], R7 ;  /* 0x000000070a007986 */ /* 0x0001e8000c101506 */
[----:B-----5:R1:W-:Y:S01]  /*79790*/  STG.E.U16 [R4.64], R23 ;  /* 0x0000001704007986 */ /* 0x0203e2000c101506 */
[----:B0-----:R-:W-:-:S03]  /*797a0*/  PRMT R11, R23, 0x7632, R11 ;  /* 0x00007632170b7816 */ /* 0x001fc6000000000b */
[----:B-1----:R-:W4:Y:S01]  /*797b0*/  LDL.LU R23, [R1+0xd8] ;  /* 0x0000d80001177983 */ /* 0x002f220000300800 */
[C---:B------:R-:W-:Y:S02]  /*797c0*/  IMAD R6, R21.reuse, 0xaa, RZ ;  /* 0x000000aa15067824 */ /* 0x040fe400078e02ff */
[C---:B------:R-:W-:Y:S02]  /*797d0*/  IMAD R12, R21.reuse, 0x55, RZ ;  /* 0x00000055150c7824 */ /* 0x040fe400078e02ff */
[C---:B------:R-:W-:Y:S01]  /*797e0*/  IMAD R20, R21.reuse, 0xac, RZ ;  /* 0x000000ac15147824 */ /* 0x040fe200078e02ff */
[----:B------:R-:W-:Y:S01]  /*797f0*/  IADD3 R6, P0, R6, R2, RZ ;  /* 0x0000000206067210 */ /* 0x000fe20007f1e0ff */
[----:B------:R-:W-:-:S03]  /*79800*/  IMAD R10, R21, 0xae, RZ ;  /* 0x000000ae150a7824 */ /* 0x000fc600078e02ff */
[-C--:B------:R-:W-:Y:S02]  /*79810*/  LEA.HI.X.SX32 R7, R12, R3.reuse, 0x1, P0 ;  /* 0x000000030c077211 */ /* 0x080fe400000f0eff */
[-C--:B------:R-:W-:Y:S01]  /*79820*/  IADD3 R8, P0, R20, R2.reuse, RZ ;  /* 0x0000000214087210 */ /* 0x080fe20007f1e0ff */
[C---:B------:R-:W-:Y:S02]  /*79830*/  IMAD R12, R21.reuse, 0x57, RZ ;  /* 0x00000057150c7824 */ /* 0x040fe400078e02ff */
[----:B------:R-:W-:Y:S01]  /*79840*/  IMAD R5, R21, 0xb0, RZ ;  /* 0x000000b015057824 */ /* 0x000fe200078e02ff */
[-C--:B------:R-:W-:Y:S02]  /*79850*/  LEA.HI.X.SX32 R9, R22, R3.reuse, 0x1, P0 ;  /* 0x0000000316097211 */ /* 0x080fe400000f0eff */
[----:B------:R-:W-:Y:S01]  /*79860*/  IADD3 R10, P0, R10, R2, RZ ;  /* 0x000000020a0a7210 */ /* 0x000fe20007f1e0ff */
[----:B------:R-:W-:Y:S01]  /*79870*/  IMAD.MOV.U32 R20, RZ, RZ, c[0x0][0x1c8] ;  /* 0x00007200ff147624 */ /* 0x000fe200078e00ff */
[----:B------:R-:W-:Y:S01]  /*79880*/  MOV R22, c[0x0][0x1c8] ;  /* 0x0000720000167a02 */ /* 0x000fe20000000f00 */
[----:B------:R0:W-:Y:S02]  /*79890*/  STG.E.U16 [R6.64], R11 ;  /* 0x0000000b06007986 */ /* 0x0001e4000c101506 */
[----:B0-----:R-:W-:-:S02]  /*798a0*/  LEA.HI.X.SX32 R11, R12, R3, 0x1, P0 ;  /* 0x000000030c0b7211 */ /* 0x001fc400000f0eff */
[-C--:B------:R-:W-:Y:S01]  /*798b0*/  IADD3 R4, P0, R5, R2.reuse, RZ ;  /* 0x0000000205047210 */ /* 0x080fe20007f1e0ff */
[----:B------:R-:W-:Y:S02]  /*798c0*/  IMAD R5, R20, 0x58, RZ ;  /* 0x0000005814057824 */ /* 0x000fe400078e02ff */
[C---:B------:R-:W-:Y:S02]  /*798d0*/  IMAD R6, R22.reuse, 0xb2, RZ ;  /* 0x000000b216067824 */ /* 0x040fe400078e02ff */
[C---:B------:R-:W-:Y:S01]  /*798e0*/  IMAD R12, R22.reuse, 0x59, RZ ;  /* 0x00000059160c7824 */ /* 0x040fe200078e02ff */
[----:B------:R-:W-:Y:S01]  /*798f0*/  LEA.HI.X.SX32 R5, R5, R3, 0x1, P0 ;  /* 0x0000000305057211 */ /* 0x000fe200000f0eff */
[----:B------:R-:W-:Y:S01]  /*79900*/  IMAD R20, R22, 0xb4, RZ ;  /* 0x000000b416147824 */ /* 0x000fe200078e02ff */
[----:B------:R-:W-:Y:S02]  /*79910*/  IADD3 R6, P0, R6, R2, RZ ;  /* 0x0000000206067210 */ /* 0x000fe40007f1e0ff */
[----:B--2---:R-:W-:Y:S01]  /*79920*/  PRMT R7, R15, 0x7632, R7 ;  /* 0x000076320f077816 */ /* 0x004fe20000000007 */
[----:B------:R0:W-:Y:S04]  /*79930*/  STG.E.U16 [R8.64], R15 ;  /* 0x0000000f08007986 */ /* 0x0001e8000c101506 */
[----:B------:R1:W-:Y:S01]  /*79940*/  STG.E.U16 [R10.64], R7 ;  /* 0x000000070a007986 */ /* 0x0003e2000c101506 */
[----:B0-----:R-:W-:-:S02]  /*79950*/  MOV R15, c[0x0][0x1c8] ;  /* 0x00007200000f7a02 */ /* 0x001fc40000000f00 */
[----:B-1----:R-:W-:-:S03]  /*79960*/  LEA.HI.X.SX32 R7, R12, R3, 0x1, P0 ;  /* 0x000000030c077211 */ /* 0x002fc600000f0eff */
[----:B------:R-:W-:Y:S01]  /*79970*/  IMAD R15, R15, 0x5a, RZ ;  /* 0x0000005a0f0f7824 */ /* 0x000fe200078e02ff */
[----:B---3--:R-:W-:Y:S01]  /*79980*/  PRMT R11, R17, 0x7632, R11 ;  /* 0x00007632110b7816 */ /* 0x008fe2000000000b */
[----:B------:R-:W-:Y:S01]  /*79990*/  IMAD R10, R22, 0xb6, RZ ;  /* 0x000000b6160a7824 */ /* 0x000fe200078e02ff */
[-C--:B------:R-:W-:Y:S01]  /*799a0*/  IADD3 R8, P0, R20, R2.reuse, RZ ;  /* 0x0000000214087210 */ /* 0x080fe20007f1e0ff */
[----:B------:R-:W-:Y:S01]  /*799b0*/  STG.E.U16 [R4.64], R17 ;  /* 0x0000001104007986 */ /* 0x000fe2000c101506 */
[C---:B------:R-:W-:Y:S02]  /*799c0*/  IMAD R12, R22.reuse, 0x5b, RZ ;  /* 0x0000005b160c7824 */ /* 0x040fe400078e02ff */
[----:B------:R-:W-:Y:S01]  /*799d0*/  LEA.HI.X.SX32 R9, R15, R3, 0x1, P0 ;  /* 0x000000030f097211 */ /* 0x000fe200000f0eff */
[----:B------:R0:W-:Y:S01]  /*799e0*/  STG.E.U16 [R6.64], R11 ;  /* 0x0000000b06007986 */ /* 0x0001e2000c101506 */
[----:B------:R-:W-:Y:S01]  /*799f0*/  IMAD R20, R22, 0xb8, RZ ;  /* 0x000000b816147824 */ /* 0x000fe200078e02ff */
[----:B------:R-:W-:-:S02]  /*79a00*/  IADD3 R10, P0, R10, R2, RZ ;  /* 0x000000020a0a7210 */ /* 0x000fc40007f1e0ff */
[----:B------:R-:W2:Y:S01]  /*79a10*/  LDL.LU R15, [R1+0xe8] ;  /* 0x0000e800010f7983 */ /* 0x000ea20000300800 */
[----:B0-----:R-:W-:Y:S02]  /*79a20*/  MOV R6, c[0x0][0x1c8] ;  /* 0x0000720000067a02 */ /* 0x001fe40000000f00 */
[-C--:B------:R-:W-:Y:S02]  /*79a30*/  LEA.HI.X.SX32 R11, R12, R3.reuse, 0x1, P0 ;  /* 0x000000030c0b7211 */ /* 0x080fe400000f0eff */
[----:B------:R-:W-:Y:S01]  /*79a40*/  IADD3 R4, P0, R20, R2, RZ ;  /* 0x0000000214047210 */ /* 0x000fe20007f1e0ff */
[----:B------:R-:W-:Y:S01]  /*79a50*/  IMAD R5, R6, 0x5c, RZ ;  /* 0x0000005c06057824 */ /* 0x000fe200078e02ff */
[----:B----4-:R-:W-:Y:S01]  /*79a60*/  PRMT R7, R23, 0x7632, R7 ;  /* 0x0000763217077816 */ /* 0x010fe20000000007 */
[C---:B------:R-:W-:Y:S01]  /*79a70*/  IMAD R6, R22.reuse, 0xba, RZ ;  /* 0x000000ba16067824 */ /* 0x040fe200078e02ff */
[----:B------:R-:W-:Y:S01]  /*79a80*/  STG.E.U16 [R8.64], R23 ;  /* 0x0000001708007986 */ /* 0x000fe2000c101506 */
[----:B------:R-:W-:Y:S01]  /*79a90*/  IMAD R12, R22, 0x5d, RZ ;  /* 0x0000005d160c7824 */ /* 0x000fe200078e02ff */
[----:B------:R-:W-:-:S02]  /*79aa0*/  LEA.HI.X.SX32 R5, R5, R3, 0x1, P0 ;  /* 0x0000000305057211 */ /* 0x000fc400000f0eff */
[----:B------:R-:W-:Y:S01]  /*79ab0*/  IADD3 R6, P0, R6, R2, RZ ;  /* 0x0000000206067210 */ /* 0x000fe20007f1e0ff */
[----:B------:R0:W-:Y:S04]  /*79ac0*/  STG.E.U16 [R10.64], R7 ;  /* 0x000000070a007986 */ /* 0x0001e8000c101506 */
[----:B------:R-:W3:Y:S01]  /*79ad0*/  LDL.LU R20, [R1+0x4c] ;  /* 0x00004c0001147983 */ /* 0x000ee20000300800 */
[----:B0-----:R-:W-:-:S03]  /*79ae0*/  LEA.HI.X.SX32 R7, R12, R3, 0x1, P0 ;  /* 0x000000030c077211 */ /* 0x001fc600000f0eff */
[----:B------:R-:W4:Y:S01]  /*79af0*/  LDL.LU R12, [R1+0xf8] ;  /* 0x0000f800010c7983 */ /* 0x000f220000300800 */
[----:B------:R-:W-:Y:S02]  /*79b00*/  IMAD.MOV.U32 R23, RZ, RZ, c[0x0][0x1c8] ;  /* 0x00007200ff177624 */ /* 0x000fe400078e00ff */
[----:B------:R-:W-:Y:S02]  /*79b10*/  IMAD R9, R22, 0xbc, RZ ;  /* 0x000000bc16097824 */ /* 0x000fe400078e02ff */
[----:B------:R-:W-:-:S03]  /*79b20*/  IMAD R23, R23, 0x5e, RZ ;  /* 0x0000005e17177824 */ /* 0x000fc600078e02ff */
[----:B------:R-:W-:-:S04]  /*79b30*/  IADD3 R8, P0, R9, R2, RZ ;  /* 0x0000000209087210 */ /* 0x000fc80007f1e0ff */
[----:B------:R-:W-:Y:S01]  /*79b40*/  LEA.HI.X.SX32 R9, R23, R3, 0x1, P0 ;  /* 0x0000000317097211 */ /* 0x000fe200000f0eff */
[----:B------:R-:W-:Y:S01]  /*79b50*/  IMAD R23, R22, 0xc0, RZ ;  /* 0x000000c016177824 */ /* 0x000fe200078e02ff */
[----:B------:R-:W-:-:S05]  /*79b60*/  MOV R17, c[0x0][0x1c8] ;  /* 0x0000720000117a02 */ /* 0x000fca0000000f00 */
[----:B------:R-:W-:Y:S01]  /*79b70*/  IMAD R17, R17, 0x62, RZ ;  /* 0x0000006211117824 */ /* 0x000fe200078e02ff */
[----:B--2---:R-:W-:Y:S01]  /*79b80*/  PRMT R10, R15, 0x7632, R10 ;  /* 0x000076320f0a7816 */ /* 0x004fe2000000000a */
[----:B------:R0:W-:Y:S02]  /*79b90*/  STG.E.U16 [R4.64], R15 ;  /* 0x0000000f04007986 */ /* 0x0001e4000c101506 */
[C---:B0-----:R-:W-:Y:S02]  /*79ba0*/  IMAD R15, R22.reuse, 0xbe, RZ ;  /* 0x000000be160f7824 */ /* 0x041fe400078e02ff */
[----:B------:R-:W-:-:S03]  /*79bb0*/  IMAD R5, R22, 0x5f, RZ ;  /* 0x0000005f16057824 */ /* 0x000fc600078e02ff */
[-C--:B------:R-:W-:Y:S02]  /*79bc0*/  IADD3 R4, P0, R15, R2.reuse, RZ ;  /* 0x000000020f047210 */ /* 0x080fe40007f1e0ff */
[----:B------:R-:W-:Y:S01]  /*79bd0*/  MOV R15, c[0x0][0x1c8] ;  /* 0x00007200000f7a02 */ /* 0x000fe20000000f00 */
[----:B------:R0:W-:Y:S01]  /*79be0*/  STG.E.U16 [R6.64], R10 ;  /* 0x0000000a06007986 */ /* 0x0001e2000c101506 */
[-C--:B------:R-:W-:Y:S01]  /*79bf0*/  LEA.HI.X.SX32 R5, R5, R3.reuse, 0x1, P0 ;  /* 0x0000000305057211 */ /* 0x080fe200000f0eff */
[----:B0-----:R-:W-:Y:S02]  /*79c00*/  IMAD R6, R22, 0xc2, RZ ;  /* 0x000000c216067824 */ /* 0x001fe400078e02ff */
[----:B----4-:R0:W-:Y:S01]  /*79c10*/  STG.E.U16 [R8.64], R12 ;  /* 0x0000000c08007986 */ /* 0x0101e2000c101506 */
[----:B------:R-:W-:Y:S01]  /*79c20*/  PRMT R7, R12, 0x7632, R7 ;  /* 0x000076320c077816 */ /* 0x000fe20000000007 */
[C---:B------:R-:W-:Y:S02]  /*79c30*/  IMAD R10, R22.reuse, 0x61, RZ ;  /* 0x00000061160a7824 */ /* 0x040fe400078e02ff */
[----:B0-----:R-:W-:Y:S01]  /*79c40*/  IMAD R12, R15, 0x60, RZ ;  /* 0x000000600f0c7824 */ /* 0x001fe200078e02ff */
[----:B------:R-:W-:Y:S01]  /*79c50*/  IADD3 R8, P0, R23, R2, RZ ;  /* 0x0000000217087210 */ /* 0x000fe20007f1e0ff */
[----:B------:R-:W-:Y:S01]  /*79c60*/  IMAD R23, R22, 0xc4, RZ ;  /* 0x000000c416177824 */ /* 0x000fe200078e02ff */
[----:B------:R0:W-:Y:S02]  /*79c70*/  STG.E.U16 [R4.64], R7 ;  /* 0x0000000704007986 */ /* 0x0001e4000c101506 */
[----:B------:R-:W-:-:S02]  /*79c80*/  LEA.HI.X.SX32 R9, R12, R3, 0x1, P0 ;  /* 0x000000030c097211 */ /* 0x000fc400000f0eff */
[-C--:B------:R-:W-:Y:S01]  /*79c90*/  IADD3 R6, P0, R6, R2.reuse, RZ ;  /* 0x0000000206067210 */ /* 0x080fe20007f1e0ff */
[----:B------:R-:W2:Y:S03]  /*79ca0*/  LDL.LU R15, [R1+0x1c] ;  /* 0x00001c00010f7983 */ /* 0x000ea60000300800 */
[-C--:B0-----:R-:W-:Y:S02]  /*79cb0*/  LEA.HI.X.SX32 R7, R10, R3.reuse, 0x1, P0 ;  /* 0x000000030a077211 */ /* 0x081fe400000f0eff */
[----:B------:R-:W-:Y:S02]  /*79cc0*/  IADD3 R4, P0, R23, R2, RZ ;  /* 0x0000000217047210 */ /* 0x000fe40007f1e0ff */
[----:B------:R-:W4:Y:S02]  /*79cd0*/  LDL.LU R23, [R1+0xc] ;  /* 0x00000c0001177983 */ /* 0x000f240000300800 */
[----:B------:R-:W-:-:S02]  /*79ce0*/  LEA.HI.X.SX32 R5, R17, R3, 0x1, P0 ;  /* 0x0000000311057211 */ /* 0x000fc400000f0eff */
[----:B------:R-:W5:Y:S01]  /*79cf0*/  LDL.LU R17, [R1+0x2c] ;  /* 0x00002c0001117983 */ /* 0x000f620000300800 */
[----:B---3--:R-:W-:Y:S01]  /*79d00*/  PRMT R10, R20, 0x7632, R10 ;  /* 0x00007632140a7816 */ /* 0x008fe2000000000a */
[C---:B------:R-:W-:Y:S02]  /*79d10*/  IMAD R12, R22.reuse, 0xc6, RZ ;  /* 0x000000c6160c7824 */ /* 0x040fe400078e02ff */
[----:B------:R0:W-:Y:S04]  /*79d20*/  STG.E.U16 [R8.64], R20 ;  /* 0x0000001408007986 */ /* 0x0001e8000c101506 */
[----:B------:R1:W-:Y:S01]  /*79d30*/  STG.E.U16 [R6.64], R10 ;  /* 0x0000000a06007986 */ /* 0x0003e2000c101506 */
[----:B0-----:R-:W-:Y:S01]  /*79d40*/  IMAD R9, R22, 0x63, RZ ;  /* 0x0000006316097824 */ /* 0x001fe200078e02ff */
[----:B------:R-:W-:-:S02]  /*79d50*/  IADD3 R8, P0, R12, R2, RZ ;  /* 0x000000020c087210 */ /* 0x000fc40007f1e0ff */
[----:B------:R-:W-:Y:S01]  /*79d60*/  MOV R20, c[0x0][0x1c8] ;  /* 0x0000720000147a02 */ /* 0x000fe20000000f00 */
[----:B-1----:R-:W-:Y:S01]  /*79d70*/  IMAD R7, R22, 0xc8, RZ ;  /* 0x000000c816077824 */ /* 0x002fe200078e02ff */
[----:B------:R-:W-:-:S04]  /*79d80*/  LEA.HI.X.SX32 R9, R9, R3, 0x1, P0 ;  /* 0x0000000309097211 */ /* 0x000fc800000f0eff */
[----:B------:R-:W-:Y:S01]  /*79d90*/  IADD3 R6, P0, R7, R2, RZ ;  /* 0x0000000207067210 */ /* 0x000fe20007f1e0ff */
[----:B------:R-:W-:Y:S02]  /*79da0*/  IMAD R7, R20, 0x64, RZ ;  /* 0x0000006414077824 */ /* 0x000fe400078e02ff */
[----:B------:R-:W3:Y:S03]  /*79db0*/  LDL.LU R20, [R1+0x3c] ;  /* 0x00003c0001147983 */ /* 0x000ee60000300800 */
[----:B------:R-:W-:Y:S01]  /*79dc0*/  LEA.HI.X.SX32 R7, R7, R3, 0x1, P0 ;  /* 0x0000000307077211 */ /* 0x000fe200000f0eff */
[----:B------:R-:W-:Y:S01]  /*79dd0*/  IMAD R12, R22, 0xca, RZ ;  /* 0x000000ca160c7824 */ /* 0x000fe200078e02ff */
[----:B-----5:R-:W-:Y:S01]  /*79de0*/  PRMT R10, R17, 0x7632, R10 ;  /* 0x00007632110a7816 */ /* 0x020fe2000000000a */
[----:B------:R-:W-:Y:S04]  /*79df0*/  STG.E.U16 [R4.64], R17 ;  /* 0x0000001104007986 */ /* 0x000fe8000c101506 */
[----:B------:R0:W-:Y:S04]  /*79e00*/  STG.E.U16 [R8.64], R10 ;  /* 0x0000000a08007986 */ /* 0x0001e8000c101506 */
[----:B--2---:R1:W-:Y:S01]  /*79e10*/  STG.E.U16 [R6.64], R15 ;  /* 0x0000000f06007986 */ /* 0x0043e2000c101506 */
[----:B0-----:R-:W-:-:S03]  /*79e20*/  PRMT R10, R15, 0x7632, R10 ;  /* 0x000076320f0a7816 */ /* 0x001fc6000000000a */
[----:B-1----:R-:W2:Y:S01]  /*79e30*/  LDL.LU R15, [R1+0x5c] ;  /* 0x00005c00010f7983 */ /* 0x002ea20000300800 */
[----:B------:R-:W-:Y:S01]  /*79e40*/  IMAD R5, R22, 0x65, RZ ;  /* 0x0000006516057824 */ /* 0x000fe200078e02ff */
[----:B------:R-:W-:Y:S01]  /*79e50*/  IADD3 R4, P0, R12, R2, RZ ;  /* 0x000000020c047210 */ /* 0x000fe20007f1e0ff */
[----:B------:R-:W-:-:S03]  /*79e60*/  IMAD R17, R22, 0xcc, RZ ;  /* 0x000000cc16117824 */ /* 0x000fc600078e02ff */
[----:B------:R-:W-:Y:S02]  /*79e70*/  LEA.HI.X.SX32 R5, R5, R3, 0x1, P0 ;  /* 0x0000000305057211 */ /* 0x000fe400000f0eff */
[----:B------:R-:W-:-:S04]  /*79e80*/  IADD3 R8, P0, R17, R2, RZ ;  /* 0x0000000211087210 */ /* 0x000fc80007f1e0ff */
[----:B------:R-:W-:Y:S01]  /*79e90*/  LEA.HI.X.SX32 R9, R24, R3, 0x1, P0 ;  /* 0x0000000318097211 */ /* 0x000fe200000f0eff */
[----:B------:R0:W-:Y:S04]  /*79ea0*/  STG.E.U16 [R4.64], R10 ;  /* 0x0000000a04007986 */ /* 0x0001e8000c101506 */
[----:B----4-:R1:W-:Y:S01]  /*79eb0*/  STG.E.U16 [R8.64], R23 ;  /* 0x0000001708007986 */ /* 0x0103e2000c101506 */
[----:B0-----:R-:W-:Y:S01]  /*79ec0*/  PRMT R10, R23, 0x7632, R10 ;  /* 0x00007632170a7816 */ /* 0x001fe2000000000a */
[----:B-1----:R-:W-:Y:S02]  /*79ed0*/  IMAD R23, R14, 0x68, RZ ;  /* 0x000000680e177824 */ /* 0x002fe400078e02ff */
[----:B------:R-:W4:Y:S01]  /*79ee0*/  LDL.LU R14, [R1+0x6c] ;  /* 0x00006c00010e7983 */ /* 0x000f220000300800 */
[----:B------:R-:W-:-:S02]  /*79ef0*/  IMAD R12, R22, 0xce, RZ ;  /* 0x000000ce160c7824 */ /* 0x000fc400078e02ff */
[C---:B------:R-:W-:Y:S02]  /*79f00*/  IMAD R7, R22.reuse, 0x67, RZ ;  /* 0x0000006716077824 */ /* 0x040fe400078e02ff */
[----:B------:R-:W-:Y:S01]  /*79f10*/  IMAD R17, R22, 0xd0, RZ ;  /* 0x000000d016117824 */ /* 0x000fe200078e02ff */
[----:B------:R-:W-:Y:S01]  /*79f20*/  IADD3 R6, P0, R12, R2, RZ ;  /* 0x000000020c067210 */ /* 0x000fe20007f1e0ff */
[----:B------:R-:W-:-:S03]  /*79f30*/  IMAD R12, R22, 0xd2, RZ ;  /* 0x000000d2160c7824 */ /* 0x000fc600078e02ff */
[-C--:B------:R-:W-:Y:S02]  /*79f40*/  LEA.HI.X.SX32 R7, R7, R3.reuse, 0x1, P0 ;  /* 0x0000000307077211 */ /* 0x080fe400000f0eff */
[-C--:B------:R-:W-:Y:S01]  /*79f50*/  IADD3 R4, P0, R17, R2.reuse, RZ ;  /* 0x0000000211047210 */ /* 0x080fe20007f1e0ff */
[C---:B------:R-:W-:Y:S02]  /*79f60*/  IMAD R9, R22.reuse, 0x69, RZ ;  /* 0x0000006916097824 */ /* 0x040fe400078e02ff */
[----:B------:R-:W-:Y:S01]  /*79f70*/  IMAD R17, R22, 0xd4, RZ ;  /* 0x000000d416117824 */ /* 0x000fe200078e02ff */
[----:B------:R-:W-:Y:S02]  /*79f80*/  LEA.HI.X.SX32 R5, R23, R3, 0x1, P0 ;  /* 0x0000000317057211 */ /* 0x000fe400000f0eff */
[----:B------:R-:W-:Y:S01]  /*79f90*/  IADD3 R8, P0, R12, R2, RZ ;  /* 0x000000020c087210 */ /* 0x000fe20007f1e0ff */
[----:B------:R0:W-:Y:S01]  /*79fa0*/  STG.E.U16 [R6.64], R10 ;  /* 0x0000000a06007986 */ /* 0x0001e2000c101506 */
[----:B------:R-:W-:-:S02]  /*79fb0*/  IMAD R12, R22, 0xd6, RZ ;  /* 0x000000d6160c7824 */ /* 0x000fc400078e02ff */
[-C--:B------:R-:W-:Y:S01]  /*79fc0*/  LEA.HI.X.SX32 R9, R9, R3.reuse, 0x1, P0 ;  /* 0x0000000309097211 */ /* 0x080fe200000f0eff */
[----:B---3--:R1:W-:Y:S01]  /*79fd0*/  STG.E.U16 [R4.64], R20 ;  /* 0x0000001404007986 */ /* 0x0083e2000c101506 */
[----:B------:R-:W-:Y:S01]  /*79fe0*/  IMAD R23, R22, 0xd8, RZ ;  /* 0x000000d816177824 */ /* 0x000fe200078e02ff */
[-C--:B0-----:R-:W-:Y:S02]  /*79ff0*/  IADD3 R6, P0, R17, R2.reuse, RZ ;  /* 0x0000000211067210 */ /* 0x081fe40007f1e0ff */
[----:B------:R-:W-:Y:S01]  /*7a000*/  PRMT R10, R20, 0x7632, R10 ;  /* 0x00007632140a7816 */ /* 0x000fe2000000000a */
[----:B------:R-:W3:Y:S01]  /*7a010*/  LDL.LU R17, [R1+0x7c] ;  /* 0x00007c0001117983 */ /* 0x000ee20000300800 */
[----:B-1----:R-:W-:Y:S01]  /*7a020*/  IMAD R5, R22, 0x6b, RZ ;  /* 0x0000006b16057824 */ /* 0x002fe200078e02ff */
[----:B------:R-:W-:Y:S02]  /*7a030*/  LEA.HI.X.SX32 R7, R16, R3, 0x1, P0 ;  /* 0x0000000310077211 */ /* 0x000fe400000f0eff */
[----:B------:R-:W-:-:S02]  /*7a040*/  IADD3 R4, P0, R12, R2, RZ ;  /* 0x000000020c047210 */ /* 0x000fc40007f1e0ff */
[----:B------:R-:W-:Y:S01]  /*7a050*/  MOV R20, c[0x0][0x1c8] ;  /* 0x0000720000147a02 */ /* 0x000fe20000000f00 */
[----:B------:R0:W-:Y:S01]  /*7a060*/  STG.E.U16 [R8.64], R10 ;  /* 0x0000000a08007986 */ /* 0x0001e2000c101506 */
[-C--:B------:R-:W-:Y:S01]  /*7a070*/  LEA.HI.X.SX32 R5, R5, R3.reuse, 0x1, P0 ;  /* 0x0000000305057211 */ /* 0x080fe200000f0eff */
[----:B------:R-:W-:Y:S01]  /*7a080*/  IMAD R12, R22, 0xda, RZ ;  /* 0x000000da160c7824 */ /* 0x000fe200078e02ff */
[----:B0-----:R-:W-:Y:S01]  /*7a090*/  IADD3 R8, P0, R23, R2, RZ ;  /* 0x0000000217087210 */ /* 0x001fe20007f1e0ff */
[----:B------:R-:W-:Y:S02]  /*7a0a0*/  IMAD R23, R20, 0x6c, RZ ;  /* 0x0000006c14177824 */ /* 0x000fe400078e02ff */
[----:B------:R-:W5:Y:S03]  /*7a0b0*/  LDL.LU R20, [R1+0x8c] ;  /* 0x00008c0001147983 */ /* 0x000f660000300800 */
[----:B------:R-:W-:Y:S01]  /*7a0c0*/  LEA.HI.X.SX32 R9, R23, R3, 0x1, P0 ;  /* 0x0000000317097211 */ /* 0x000fe200000f0eff */
[----:B--2---:R0:W-:Y:S01]  /*7a0d0*/  STG.E.U16 [R6.64], R15 ;  /* 0x0000000f06007986 */ /* 0x0041e2000c101506 */
[----:B------:R-:W-:-:S05]  /*7a0e0*/  PRMT R10, R15, 0x7632, R10 ;  /* 0x000076320f0a7816 */ /* 0x000fca000000000a */
[----:B------:R1:W-:Y:S01]  /*7a0f0*/  STG.E.U16 [R4.64], R10 ;  /* 0x0000000a04007986 */ /* 0x0003e2000c101506 */
[----:B0-----:R-:W-:Y:S01]  /*7a100*/  IMAD R7, R22, 0x6d, RZ ;  /* 0x0000006d16077824 */ /* 0x001fe200078e02ff */
[----:B------:R-:W-:Y:S01]  /*7a110*/  IADD3 R6, P0, R12, R2, RZ ;  /* 0x000000020c067210 */ /* 0x000fe20007f1e0ff */
[----:B------:R-:W-:-:S03]  /*7a120*/  IMAD R15, R22, 0xdc, RZ ;  /* 0x000000dc160f7824 */ /* 0x000fc600078e02ff */
[-C--:B------:R-:W-:Y:S02]  /*7a130*/  LEA.HI.X.SX32 R7, R7, R3.reuse, 0x1, P0 ;  /* 0x0000000307077211 */ /* 0x080fe400000f0eff */
[----:B-1----:R-:W-:Y:S02]  /*7a140*/  IADD3 R4, P0, R15, R2, RZ ;  /* 0x000000020f047210 */ /* 0x002fe40007f1e0ff */
[----:B------:R-:W2:Y:S01]  /*7a150*/  LDL.LU R15, [R1+0x9c] ;  /* 0x00009c00010f7983 */ /* 0x000ea20000300800 */
[----:B------:R-:W-:Y:S01]  /*7a160*/  IMAD R12, R22, 0xde, RZ ;  /* 0x000000de160c7824 */ /* 0x000fe200078e02ff */
[----:B------:R-:W-:Y:S02]  /*7a170*/  LEA.HI.X.SX32 R5, R25, R3, 0x1, P0 ;  /* 0x0000000319057211 */ /* 0x000fe400000f0eff */
[----:B----4-:R0:W-:Y:S01]  /*7a180*/  STG.E.U16 [R8.64], R14 ;  /* 0x0000000e08007986 */ /* 0x0101e2000c101506 */
[----:B------:R-:W-:-:S05]  /*7a190*/  PRMT R10, R14, 0x7632, R10 ;  /* 0x000076320e0a7816 */ /* 0x000fca000000000a */
[----:B------:R1:W-:Y:S01]  /*7a1a0*/  STG.E.U16 [R6.64], R10 ;  /* 0x0000000a06007986 */ /* 0x0003e2000c101506 */
[----:B0-----:R-:W-:Y:S01]  /*7a1b0*/  IMAD R9, R22, 0x6f, RZ ;  /* 0x0000006f16097824 */ /* 0x001fe200078e02ff */
[----:B------:R-:W-:Y:S01]  /*7a1c0*/  IADD3 R8, P0, R12, R2, RZ ;  /* 0x000000020c087210 */ /* 0x000fe20007f1e0ff */
[----:B------:R-:W-:-:S03]  /*7a1d0*/  IMAD R14, R22, 0xe0, RZ ;  /* 0x000000e0160e7824 */ /* 0x000fc600078e02ff */
[----:B------:R-:W-:Y:S02]  /*7a1e0*/  LEA.HI.X.SX32 R9, R9, R3, 0x1, P0 ;  /* 0x0000000309097211 */ /* 0x000fe400000f0eff */
[----:B-1----:R-:W-:Y:S02]  /*7a1f0*/  IADD3 R6, P0, R14, R2, RZ ;  /* 0x000000020e067210 */ /* 0x002fe40007f1e0ff */
[----:B------:R-:W4:Y:S01]  /*7a200*/  LDL.LU R14, [R1+0xac] ;  /* 0x0000ac00010e7983 */ /* 0x000f220000300800 */
[----:B------:R-:W-:Y:S02]  /*7a210*/  IMAD.MOV.U32 R23, RZ, RZ, c[0x0][0x1c8] ;  /* 0x00007200ff177624 */ /* 0x000fe400078e00ff */
[C---:B------:R-:W-:Y:S02]  /*7a220*/  IMAD R12, R22.reuse, 0xe2, RZ ;  /* 0x000000e2160c7824 */ /* 0x040fe400078e02ff */
[----:B------:R-:W-:Y:S02]  /*7a230*/  IMAD R23, R23, 0x70, RZ ;  /* 0x0000007017177824 */ /* 0x000fe400078e02ff */
[----:B------:R-:W-:-:S03]  /*7a240*/  IMAD R16, R22, 0xe4, RZ ;  /* 0x000000e416107824 */ /* 0x000fc600078e02ff */
[----:B------:R-:W-:Y:S01]  /*7a250*/  LEA.HI.X.SX32 R7, R23, R3, 0x1, P0 ;  /* 0x0000000317077211 */ /* 0x000fe200000f0eff */
[----:B---3--:R0:W-:Y:S01]  /*7a260*/  STG.E.U16 [R4.64], R17 ;  /* 0x0000001104007986 */ /* 0x0081e2000c101506 */
[----:B------:R-:W-:-:S05]  /*7a270*/  PRMT R10, R17, 0x7632, R10 ;  /* 0x00007632110a7816 */ /* 0x000fca000000000a */
[----:B------:R1:W-:Y:S01]  /*7a280*/  STG.E.U16 [R8.64], R10 ;  /* 0x0000000a08007986 */ /* 0x0003e2000c101506 */
[----:B0-----:R-:W-:Y:S01]  /*7a290*/  IMAD R5, R22, 0x71, RZ ;  /* 0x0000007116057824 */ /* 0x001fe200078e02ff */
[----:B------:R-:W-:-:S04]  /*7a2a0*/  IADD3 R4, P0, R12, R2, RZ ;  /* 0x000000020c047210 */ /* 0x000fc80007f1e0ff */
[-C--:B------:R-:W-:Y:S02]  /*7a2b0*/  LEA.HI.X.SX32 R5, R5, R3.reuse, 0x1, P0 ;  /* 0x0000000305057211 */ /* 0x080fe400000f0eff */
[----:B-1----:R-:W-:Y:S02]  /*7a2c0*/  IADD3 R8, P0, R16, R2, RZ ;  /* 0x0000000210087210 */ /* 0x002fe40007f1e0ff */
[----:B-----5:R-:W-:Y:S01]  /*7a2d0*/  PRMT R10, R20, 0x7632, R10 ;  /* 0x00007632140a7816 */ /* 0x020fe2000000000a */
[----:B------:R0:W-:Y:S01]  /*7a2e0*/  STG.E.U16 [R6.64], R20 ;  /* 0x0000001406007986 */ /* 0x0001e2000c101506 */
[----:B------:R-:W-:-:S03]  /*7a2f0*/  LEA.HI.X.SX32 R9, R13, R3, 0x1, P0 ;  /* 0x000000030d097211 */ /* 0x000fc600000f0eff */
[----:B------:R1:W-:Y:S01]  /*7a300*/  STG.E.U16 [R4.64], R10 ;  /* 0x0000000a04007986 */ /* 0x0003e2000c101506 */
[----:B0-----:R-:W-:Y:S01]  /*7a310*/  MOV R20, c[0x0][0x1c8] ;  /* 0x0000720000147a02 */ /* 0x001fe20000000f00 */
[C---:B------:R-:W-:Y:S02]  /*7a320*/  IMAD R12, R22.reuse, 0xe6, RZ ;  /* 0x000000e6160c7824 */ /* 0x040fe400078e02ff */
[C---:B------:R-:W-:Y:S02]  /*7a330*/  IMAD R7, R22.reuse, 0x73, RZ ;  /* 0x0000007316077824 */ /* 0x040fe400078e02ff */
[----:B------:R-:W-:Y:S01]  /*7a340*/  IMAD R16, R22, 0xe8, RZ ;  /* 0x000000e816107824 */ /* 0x000fe200078e02ff */
[----:B------:R-:W-:Y:S01]  /*7a350*/  IADD3 R6, P0, R12, R2, RZ ;  /* 0x000000020c067210 */ /* 0x000fe20007f1e0ff */
[----:B------:R-:W-:-:S03]  /*7a360*/  IMAD R12, R22, 0xea, RZ ;  /* 0x000000ea160c7824 */ /* 0x000fc600078e02ff */
[----:B------:R-:W-:Y:S02]  /*7a370*/  LEA.HI.X.SX32 R7, R7, R3, 0x1, P0 ;  /* 0x0000000307077211 */ /* 0x000fe400000f0eff */
[----:B-1----:R-:W-:Y:S01]  /*7a380*/  IADD3 R4, P0, R16, R2, RZ ;  /* 0x0000000210047210 */ /* 0x002fe20007f1e0ff */
[----:B------:R-:W-:Y:S01]  /*7a390*/  IMAD R13, R22, 0xec, RZ ;  /* 0x000000ec160d7824 */ /* 0x000fe200078e02ff */
[----:B--2---:R-:W-:Y:S01]  /*7a3a0*/  PRMT R10, R15, 0x7632, R10 ;  /* 0x000076320f0a7816 */ /* 0x004fe2000000000a */
[----:B------:R0:W-:Y:S02]  /*7a3b0*/  STG.E.U16 [R8.64], R15 ;  /* 0x0000000f08007986 */ /* 0x0001e4000c101506 */
[----:B0-----:R-:W-:Y:S02]  /*7a3c0*/  IMAD R15, R20, 0x74, RZ ;  /* 0x00000074140f7824 */ /* 0x001fe400078e02ff */
[----:B------:R-:W2:Y:S01]  /*7a3d0*/  LDL.LU R20, [R1+0xcc] ;  /* 0x0000cc0001147983 */ /* 0x000ea20000300800 */
[----:B------:R-:W-:-:S02]  /*7a3e0*/  IMAD R9, R22, 0x75, RZ ;  /* 0x0000007516097824 */ /* 0x000fc400078e02ff */
[----:B------:R-:W-:Y:S01]  /*7a3f0*/  LEA.HI.X.SX32 R5, R15, R3, 0x1, P0 ;  /* 0x000000030f057211 */ /* 0x000fe200000f0eff */
[----:B------:R0:W-:Y:S01]  /*7a400*/  STG.E.U16 [R6.64], R10 ;  /* 0x0000000a06007986 */ /* 0x0001e2000c101506 */
[----:B------:R-:W-:-:S03]  /*7a410*/  IADD3 R8, P0, R12, R2, RZ ;  /* 0x000000020c087210 */ /* 0x000fc60007f1e0ff */
[----:B------:R-:W3:Y:S01]  /*7a420*/  LDL.LU R23, [R1+0xdc] ;  /* 0x0000dc0001177983 */ /* 0x000ee20000300800 */
[-C--:B------:R-:W-:Y:S02]  /*7a430*/  LEA.HI.X.SX32 R9, R9, R3.reuse, 0x1, P0 ;  /* 0x0000000309097211 */ /* 0x080fe400000f0eff */
[----:B0-----:R-:W-:Y:S02]  /*7a440*/  IADD3 R6, P0, R13, R2, RZ ;  /* 0x000000020d067210 */ /* 0x001fe40007f1e0ff */
[----:B----4-:R-:W-:Y:S02]  /*7a450*/  PRMT R10, R14, 0x7632, R10 ;  /* 0x000076320e0a7816 */ /* 0x010fe4000000000a */
[----:B------:R-:W-:Y:S01]  /*7a460*/  LEA.HI.X.SX32 R7, R18, R3, 0x1, P0 ;  /* 0x0000000312077211 */ /* 0x000fe200000f0eff */
[----:B------:R-:W-:Y:S04]  /*7a470*/  STG.E.U16 [R4.64], R14 ;  /* 0x0000000e04007986 */ /* 0x000fe8000c101506 */
[----:B------:R0:W-:Y:S04]  /*7a480*/  STG.E.U16 [R8.64], R10 ;  /* 0x0000000a08007986 */ /* 0x0001e8000c101506 */
[----:B------:R1:W-:Y:S01]  /*7a490*/  STG.E.U16 [R6.64], R0 ;  /* 0x0000000006007986 */ /* 0x0003e2000c101506 */
[----:B0-----:R-:W-:-:S03]  /*7a4a0*/  PRMT R10, R0, 0x7632, R10 ;  /* 0x00007632000a7816 */ /* 0x001fc6000000000a */
[----:B-1----:R-:W4:Y:S01]  /*7a4b0*/  LDL.LU R0, [R1+0x1f70] ;  /* 0x001f700001007983 */ /* 0x002f220000300800 */
[C---:B------:R-:W-:Y:S02]  /*7a4c0*/  IMAD R12, R22.reuse, 0xee, RZ ;  /* 0x000000ee160c7824 */ /* 0x040fe400078e02ff */
[C---:B------:R-:W-:Y:S02]  /*7a4d0*/  IMAD R5, R22.reuse, 0x77, RZ ;  /* 0x0000007716057824 */ /* 0x040fe400078e02ff */
[----:B------:R-:W-:Y:S01]  /*7a4e0*/  IMAD R13, R22, 0xf0, RZ ;  /* 0x000000f0160d7824 */ /* 0x000fe200078e02ff */
[----:B------:R-:W-:-:S04]  /*7a4f0*/  IADD3 R4, P0, R12, R2, RZ ;  /* 0x000000020c047210 */ /* 0x000fc80007f1e0ff */
[----:B------:R-:W-:Y:S02]  /*7a500*/  LEA.HI.X.SX32 R5, R5, R3, 0x1, P0 ;  /* 0x0000000305057211 */ /* 0x000fe400000f0eff */
[----:B------:R-:W-:-:S04]  /*7a510*/  IADD3 R8, P0, R13, R2, RZ ;  /* 0x000000020d087210 */ /* 0x000fc80007f1e0ff */
[----:B------:R-:W-:Y:S01]  /*7a520*/  LEA.HI.X.SX32 R9, R26, R3, 0x1, P0 ;  /* 0x000000031a097211 */ /* 0x000fe200000f0eff */
[----:B------:R0:W-:Y:S01]  /*7a530*/  STG.E.U16 [R4.64], R10 ;  /* 0x0000000a04007986 */ /* 0x0001e2000c101506 */
[C---:B------:R-:W-:Y:S02]  /*7a540*/  IMAD R12, R22.reuse, 0xf2, RZ ;  /* 0x000000f2160c7824 */ /* 0x040fe400078e02ff */
[C---:B------:R-:W-:Y:S02]  /*7a550*/  IMAD R7, R22.reuse, 0x79, RZ ;  /* 0x0000007916077824 */ /* 0x040fe400078e02ff */
[----:B------:R-:W-:Y:S01]  /*7a560*/  IMAD R13, R22, 0xf4, RZ ;  /* 0x000000f4160d7824 */ /* 0x000fe200078e02ff */
[----:B------:R-:W-:Y:S01]  /*7a570*/  IADD3 R6, P0, R12, R2, RZ ;  /* 0x000000020c067210 */ /* 0x000fe20007f1e0ff */
[----:B------:R-:W-:-:S03]  /*7a580*/  IMAD R21, R21, 0x7a, RZ ;  /* 0x0000007a15157824 */ /* 0x000fc600078e02ff */
[----:B------:R-:W-:Y:S02]  /*7a590*/  LEA.HI.X.SX32 R7, R7, R3, 0x1, P0 ;  /* 0x0000000307077211 */ /* 0x000fe400000f0eff */
[----:B0-----:R-:W-:Y:S01]  /*7a5a0*/  IADD3 R4, P0, R13, R2, RZ ;  /* 0x000000020d047210 */ /* 0x001fe20007f1e0ff */
[----:B------:R-:W-:-:S03]  /*7a5b0*/  IMAD R12, R22, 0xf6, RZ ;  /* 0x000000f6160c7824 */ /* 0x000fc600078e02ff */
[----:B------:R-:W-:Y:S01]  /*7a5c0*/  LEA.HI.X.SX32 R5, R21, R3, 0x1, P0 ;  /* 0x0000000315057211 */ /* 0x000fe200000f0eff */
[----:B------:R-:W-:Y:S01]  /*7a5d0*/  STL [R1+0x1f6c], R27 ;  /* 0x001f6c1b01007387 */ /* 0x000fe20000100800 */
[----:B------:R-:W-:-:S03]  /*7a5e0*/  IMAD R15, R22, 0xf8, RZ ;  /* 0x000000f8160f7824 */ /* 0x000fc600078e02ff */
[----:B------:R-:W5:Y:S04]  /*7a5f0*/  LDL.LU R14, [R1+0xec] ;  /* 0x0000ec00010e7983 */ /* 0x000f680000300800 */
[----:B------:R-:W4:Y:S01]  /*7a600*/  LDL.LU R17, [R1+0xfc] ;  /* 0x0000fc0001117983 */ /* 0x000f220000300800 */
[----:B--2---:R-:W-:-:S03]  /*7a610*/  PRMT R10, R20, 0x7632, R10 ;  /* 0x00007632140a7816 */ /* 0x004fc6000000000a */
[----:B------:R0:W-:Y:S04]  /*7a620*/  STG.E.U16 [R8.64], R20 ;  /* 0x0000001408007986 */ /* 0x0001e8000c101506 */
[----:B0-----:R-:W0:Y:S01]  /*7a630*/  S2R R20, SR_TID.X ;  /* 0x0000000000147919 */ /* 0x001e220000002100 */
[----:B------:R-:W-:Y:S02]  /*7a640*/  IADD3 R8, P0, R12, R2, RZ ;  /* 0x000000020c087210 */ /* 0x000fe40007f1e0ff */
[C---:B0-----:R-:W-:Y:S02]  /*7a650*/  SHF.L.U32 R21, R20.reuse, 0xc, RZ ;  /* 0x0000000c14157819 */ /* 0x041fe400000006ff */
[----:B------:R-:W-:Y:S02]  /*7a660*/  LOP3.LUT R12, R20, 0x7f, RZ, 0xc0, !PT ;  /* 0x0000007f140c7812 */ /* 0x000fe400078ec0ff */
[----:B------:R-:W-:-:S04]  /*7a670*/  LOP3.LUT R21, R21, 0x6000, RZ, 0xc0, !PT ;  /* 0x0000600015157812 */ /* 0x000fc800078ec0ff */
[----:B------:R-:W-:-:S05]  /*7a680*/  LEA R21, R12, R21, 0x4 ;  /* 0x000000150c157211 */ /* 0x000fca00078e20ff */
[----:B------:R-:W0:Y:S01]  /*7a690*/  LDS.128 R24, [R21] ;  /* 0x0000000015187984 */ /* 0x000e220000000c00 */
[----:B------:R-:W-:-:S03]  /*7a6a0*/  IMAD R9, R22, 0x7b, RZ ;  /* 0x0000007b16097824 */ /* 0x000fc600078e02ff */
[----:B------:R1:W-:Y:S02]  /*7a6b0*/  STG.E.U16 [R6.64], R10 ;  /* 0x0000000a06007986 */ /* 0x0003e4000c101506 */
[----:B------:R-:W-:Y:S02]  /*7a6c0*/  LEA.HI.X.SX32 R9, R9, R3, 0x1, P0 ;  /* 0x0000000309097211 */ /* 0x000fe400000f0eff */
[----:B---3--:R2:W-:Y:S01]  /*7a6d0*/  STG.E.U16 [R4.64], R23 ;  /* 0x0000001704007986 */ /* 0x0085e2000c101506 */
[----:B-1----:R-:W-:Y:S01]  /*7a6e0*/  IADD3 R6, P0, R15, R2, RZ ;  /* 0x000000020f067210 */ /* 0x002fe20007f1e0ff */
[----:B------:R-:W-:Y:S01]  /*7a6f0*/  IMAD.MOV.U32 R15, RZ, RZ, c[0x0][0x1c8] ;  /* 0x00007200ff0f7624 */ /* 0x000fe200078e00ff */
[----:B------:R-:W-:-:S03]  /*7a700*/  PRMT R10, R23, 0x7632, R10 ;  /* 0x00007632170a7816 */ /* 0x000fc6000000000a */
[----:B--2---:R-:W-:Y:S01]  /*7a710*/  IMAD R23, R15, 0x7c, RZ ;  /* 0x0000007c0f177824 */ /* 0x004fe200078e02ff */
[----:B0-----:R-:W-:Y:S01]  /*7a720*/  STL [R1+0x94], R25 ;  /* 0x0000941901007387 */ /* 0x001fe20000100800 */
[----:B------:R-:W-:-:S03]  /*7a730*/  MOV R15, R24 ;  /* 0x00000018000f7202 */ /* 0x000fc60000000f00 */
[----:B------:R-:W-:Y:S04]  /*7a740*/  STL.64 [R1+0x98], R26 ;  /* 0x0000981a01007387 */ /* 0x000fe80000100a00 */
[----:B----4-:R-:W0:Y:S04]  /*7a750*/  LDS.128 R24, [R0] ;  /* 0x0000000000187984 */ /* 0x010e280000000c00 */
[----:B0-----:R-:W-:Y:S04]  /*7a760*/  STL [R1+0x54], R25 ;  /* 0x0000541901007387 */ /* 0x001fe80000100800 */
[----:B------:R0:W-:Y:S04]  /*7a770*/  STL.64 [R1+0x58], R26 ;  /* 0x0000581a01007387 */ /* 0x0001e80000100a00 */
[----:B0-----:R-:W2:Y:S01]  /*7a780*/  LDL.LU R27, [R1+0x1f6c] ;  /* 0x001f6c00011b7983 */ /* 0x001ea20000300800 */
[----:B------:R-:W-:-:S02]  /*7a790*/  LEA.HI.X.SX32 R7, R23, R3, 0x1, P0 ;  /* 0x0000000317077211 */ /* 0x000fc400000f0eff */
[----:B------:R-:W-:Y:S01]  /*7a7a0*/  SHF.L.U32 R23, R20, 0xc, RZ ;  /* 0x0000000c14177819 */ /* 0x000fe200000006ff */
[----:B------:R-:W-:-:S03]  /*7a7b0*/  IMAD R13, R22, 0xfa, RZ ;  /* 0x000000fa160d7824 */ /* 0x000fc600078e02ff */
[----:B------:R-:W-:Y:S01]  /*7a7c0*/  LOP3.LUT R23, R23, 0x6000, RZ, 0xc0, !PT ;  /* 0x0000600017177812 */ /* 0x000fe200078ec0ff */
[C---:B------:R-:W-:Y:S01]  /*7a7d0*/  IMAD R5, R22.reuse, 0x7d, RZ ;  /* 0x0000007d16057824 */ /* 0x040fe200078e02ff */
[----:B------:R-:W-:Y:S01]  /*7a7e0*/  IADD3 R4, P0, R13, R2, RZ ;  /* 0x000000020d047210 */ /* 0x000fe20007f1e0ff */
[----:B------:R-:W-:Y:S02]  /*7a7f0*/  IMAD R13, R22, 0xfc, RZ ;  /* 0x000000fc160d7824 */ /* 0x000fe400078e02ff */
[----:B------:R-:W-:Y:S01]  /*7a800*/  IMAD R23, R12, 0x10, R23 ;  /* 0x000000100c177824 */ /* 0x000fe200078e0217 */
[----:B------:R0:W-:Y:S01]  /*7a810*/  STG.E.U16 [R8.64], R10 ;  /* 0x0000000a08007986 */ /* 0x0001e2000c101506 */
[----:B------:R-:W-:-:S03]  /*7a820*/  LEA.HI.X.SX32 R5, R5, R3, 0x1, P0 ;  /* 0x0000000305057211 */ /* 0x000fc600000f0eff */
[----:B------:R-:W-:Y:S01]  /*7a830*/  LOP3.LUT R23, R23, 0x40, RZ, 0x3c, !PT ;  /* 0x0000004017177812 */ /* 0x000fe200078e3cff */
[----:B-----5:R-:W-:Y:S01]  /*7a840*/  STG.E.U16 [R6.64], R14 ;  /* 0x0000000e06007986 */ /* 0x020fe2000c101506 */
[----:B------:R-:W-:Y:S02]  /*7a850*/  MOV R16, R24 ;  /* 0x0000001800107202 */ /* 0x000fe40000000f00 */
[----:B0-----:R-:W-:Y:S02]  /*7a860*/  PRMT R9, R14, 0x7632, R9 ;  /* 0x000076320e097816 */ /* 0x001fe40000000009 */
[----:B------:R-:W-:-:S03]  /*7a870*/  IADD3 R8, P0, R13, R2, RZ ;  /* 0x000000020d087210 */ /* 0x000fc60007f1e0ff */
[----:B------:R0:W-:Y:S01]  /*7a880*/  STG.E.U16 [R4.64], R9 ;  /* 0x0000000904007986 */ /* 0x0001e2000c101506 */
[----:B------:R-:W-:-:S04]  /*7a890*/  SHF.L.U32 R20, R20, 0xc, RZ ;  /* 0x0000000c14147819 */ /* 0x000fc800000006ff */
[----:B------:R-:W-:-:S05]  /*7a8a0*/  LOP3.LUT R20, R20, 0x6000, RZ, 0xc0, !PT ;  /* 0x0000600014147812 */ /* 0x000fca00078ec0ff */
[----:B------:R-:W-:-:S05]  /*7a8b0*/  IMAD R20, R12, 0x10, R20 ;  /* 0x000000100c147824 */ /* 0x000fca00078e0214 */
[----:B------:R-:W-:Y:S01]  /*7a8c0*/  LOP3.LUT R20, R20, 0x60, RZ, 0x3c, !PT ;  /* 0x0000006014147812 */ /* 0x000fe200078e3cff */
[C---:B------:R-:W-:Y:S02]  /*7a8d0*/  IMAD R10, R22.reuse, 0xfe, RZ ;  /* 0x000000fe160a7824 */ /* 0x040fe400078e02ff */
[C---:B0-----:R-:W-:Y:S01]  /*7a8e0*/  IMAD R5, R22.reuse, 0x7f, RZ ;  /* 0x0000007f16057824 */ /* 0x041fe200078e02ff */
[----:B------:R-:W-:Y:S02]  /*7a8f0*/  SHF.L.U32 R7, R22, 0x7, RZ ;  /* 0x0000000716077819 */ /* 0x000fe400000006ff */
[----:B------:R-:W-:Y:S02]  /*7a900*/  PRMT R11, R17, 0x7632, R11 ;  /* 0x00007632110b7816 */ /* 0x000fe4000000000b */
[----:B--2---:R-:W-:Y:S02]  /*7a910*/  LEA.HI.X.SX32 R9, R27, R3, 0x1, P0 ;  /* 0x000000031b097211 */ /* 0x004fe400000f0eff */
[----:B------:R-:W0:Y:S01]  /*7a920*/  LDS.128 R24, [R23] ;  /* 0x0000000017187984 */ /* 0x000e220000000c00 */
[----:B------:R-:W-:Y:S01]  /*7a930*/  IADD3 R4, P0, R10, R2, RZ ;  /* 0x000000020a047210 */ /* 0x000fe20007f1e0ff */
[----:B------:R-:W-:-:S03]  /*7a940*/  IMAD R10, R22, 0x102, RZ ;  /* 0x00000102160a7824 */ /* 0x000fc600078e02ff */
[-C--:B------:R-:W-:Y:S02]  /*7a950*/  LEA.HI.X.SX32 R5, R5, R3.reuse, 0x1, P0 ;  /* 0x0000000305057211 */ /* 0x080fe400000f0eff */
[-C--:B------:R-:W-:Y:S01]  /*7a960*/  LEA R6, P0, R22, R2.reuse, 0x8 ;  /* 0x0000000216067211 */ /* 0x080fe200078040ff */
[----:B------:R1:W-:Y:S03]  /*7a970*/  STG.E.U16 [R8.64], R17 ;  /* 0x0000001108007986 */ /* 0x0003e6000c101506 */
[----:B------:R-:W-:Y:S02]  /*7a980*/  LEA.HI.X.SX32 R7, R7, R3, 0x1, P0 ;  /* 0x0000000307077211 */ /* 0x000fe400000f0eff */
[----:B------:R-:W-:Y:S01]  /*7a990*/  IADD3 R10, P0, R10, R2, RZ ;  /* 0x000000020a0a7210 */ /* 0x000fe20007f1e0ff */
[----:B0-----:R-:W-:Y:S01]  /*7a9a0*/  STL [R1+0x24], R25 ;  /* 0x0000241901007387 */ /* 0x001fe20000100800 */
[----:B------:R-:W-:-:S03]  /*7a9b0*/  MOV R14, R24 ;  /* 0x00000018000e7202 */ /* 0x000fc60000000f00 */
[----:B------:R-:W-:Y:S04]  /*7a9c0*/  STL.64 [R1+0x28], R26 ;  /* 0x0000281a01007387 */ /* 0x000fe80000100a00 */
[----:B------:R-:W0:Y:S01]  /*7a9d0*/  LDS.128 R24, [R20] ;  /* 0x0000000014187984 */ /* 0x000e220000000c00 */
[C---:B-1----:R-:W-:Y:S02]  /*7a9e0*/  IMAD R9, R22.reuse, 0x81, RZ ;  /* 0x0000008116097824 */ /* 0x042fe400078e02ff */
[----:B------:R-:W-:Y:S01]  /*7a9f0*/  IMAD R8, R22, 0x104, RZ ;  /* 0x0000010416087824 */ /* 0x000fe200078e02ff */
[----:B------:R1:W-:Y:S04]  /*7aa00*/  STG.E.U16 [R4.64], R11 ;  /* 0x0000000b04007986 */ /* 0x0003e8000c101506 */
[----:B------:R-:W-:Y:S01]  /*7aa10*/  STG.E.U16 [R6.64], R15 ;  /* 0x0000000f06007986 */ /* 0x000fe2000c101506 */
[----:B-1----:R-:W-:-:S02]  /*7aa20*/  LEA.HI.X.SX32 R11, R9, R3, 0x1, P0 ;  /* 0x00000003090b7211 */ /* 0x002fc400000f0eff */
[----:B------:R-:W-:Y:S02]  /*7aa30*/  IADD3 R8, P0, R8, R2, RZ ;  /* 0x0000000208087210 */ /* 0x000fe40007f1e0ff */
[----:B------:R-:W-:Y:S02]  /*7aa40*/  PRMT R5, R15, 0x7632, R5 ;  /* 0x000076320f057816 */ /* 0x000fe40000000005 */
[----:B------:R-:W-:-:S03]  /*7aa50*/  LEA.HI.X.SX32 R9, R19, R3, 0x1, P0 ;  /* 0x0000000313097211 */ /* 0x000fc600000f0eff */
[----:B------:R-:W-:Y:S04]  /*7aa60*/  STG.E.U16 [R10.64], R5 ;  /* 0x000000050a007986 */ /* 0x000fe8000c101506 */
[----:B------:R1:W-:Y:S04]  /*7aa70*/  STG.E.U16 [R8.64], R16 ;  /* 0x0000001008007986 */ /* 0x0003e8000c101506 */
[----:B0-----:R-:W-:Y:S01]  /*7aa80*/  STL [R1+0x1e20], R27 ;  /* 0x001e201b01007387 */ /* 0x001fe20000100800 */
[----:B-1----:R-:W-:-:S03]  /*7aa90*/  PRMT R8, R16, 0x7632, R8 ;  /* 0x0000763210087816 */ /* 0x002fc60000000008 */
[----:B------:R-:W-:Y:S04]  /*7aaa0*/  STL [R1+0x1f68], R26 ;  /* 0x001f681a01007387 */ /* 0x000fe80000100800 */
[----:B------:R-:W0:Y:S04]  /*7aab0*/  LDS.128 R16, [R21+0x800] ;  /* 0x0008000015107984 */ /* 0x000e280000000c00 */
[----:B------:R-:W-:Y:S04]  /*7aac0*/  STL.64 [R1+0x1f60], R24 ;  /* 0x001f601801007387 */ /* 0x000fe80000100a00 */
[----:B------:R-:W1:Y:S04]  /*7aad0*/  LDS.128 R24, [R0+0x800] ;  /* 0x0008000000187984 */ /* 0x000e680000000c00 */
[----:B0-----:R-:W-:Y:S04]  /*7aae0*/  STL [R1+0x84], R17 ;  /* 0x0000841101007387 */ /* 0x001fe80000100800 */
[----:B------:R-:W-:Y:S04]  /*7aaf0*/  STL.64 [R1+0x88], R18 ;  /* 0x0000881201007387 */ /* 0x000fe80000100a00 */
[----:B-1----:R-:W-:Y:S04]  /*7ab00*/  STL [R1+0x44], R25 ;  /* 0x0000441901007387 */ /* 0x002fe80000100800 */
[----:B------:R0:W-:Y:S02]  /*7ab10*/  STL.64 [R1+0x48], R26 ;  /* 0x0000481a01007387 */ /* 0x0001e40000100a00 */
[----:B0-----:R-:W-:-:S02]  /*7ab20*/  IMAD.MOV.U32 R27, RZ, RZ, R24 ;  /* 0x000000ffff1b7224 */ /* 0x001fc400078e0018 */
[----:B------:R-:W2:Y:S04]  /*7ab30*/  LDL.LU R26, [R1+0x1f68] ;  /* 0x001f6800011a7983 */ /* 0x000ea80000300800 */
[----:B------:R-:W3:Y:S01]  /*7ab40*/  LDL.LU.64 R24, [R1+0x1f60] ;  /* 0x001f600001187983 */ /* 0x000ee20000300a00 */
[C---:B------:R-:W-:Y:S01]  /*7ab50*/  IMAD R4, R22.reuse, 0x106, RZ ;  /* 0x0000010616047824 */ /* 0x040fe200078e02ff */
[----:B------:R-:W-:Y:S01]  /*7ab60*/  MOV R15, c[0x0][0x1c8] ;  /* 0x00007200000f7a02 */ /* 0x000fe20000000f00 */
[C---:B------:R-:W-:Y:S02]  /*7ab70*/  IMAD R13, R22.reuse, 0x83, RZ ;  /* 0x00000083160d7824 */ /* 0x040fe400078e02ff */
[----:B------:R-:W-:Y:S01]  /*7ab80*/  IMAD R12, R22, 0x108, RZ ;  /* 0x00000108160c7824 */ /* 0x000fe200078e02ff */
[----:B------:R-:W-:Y:S01]  /*7ab90*/  IADD3 R4, P0, R4, R2, RZ ;  /* 0x0000000204047210 */ /* 0x000fe20007f1e0ff */
[----:B------:R-:W-:-:S03]  /*7aba0*/  IMAD R15, R15, 0x84, RZ ;  /* 0x000000840f0f7824 */ /* 0x000fc600078e02ff */
[-C--:B------:R-:W-:Y:S01]  /*7abb0*/  LEA.HI.X.SX32 R5, R13, R3.reuse, 0x1, P0 ;  /* 0x000000030d057211 */ /* 0x080fe200000f0eff */
[----:B------:R-:W-:Y:S01]  /*7abc0*/  IMAD R10, R22, 0x10a, RZ ;  /* 0x0000010a160a7824 */ /* 0x000fe200078e02ff */
[----:B------:R-:W-:Y:S01]  /*7abd0*/  IADD3 R6, P0, R12, R2, RZ ;  /* 0x000000020c067210 */ /* 0x000fe20007f1e0ff */
[----:B------:R-:W-:Y:S02]  /*7abe0*/  IMAD R9, R22, 0x10c, RZ ;  /* 0x0000010c16097824 */ /* 0x000fe400078e02ff */
[----:B------:R0:W-:Y:S01]  /*7abf0*/  STG.E.U16 [R4.64], R8 ;  /* 0x0000000804007986 */ /* 0x0001e2000c101506 */
[----:B------:R-:W-:Y:S02]  /*7ac00*/  LEA.HI.X.SX32 R7, R15, R3, 0x1, P0 ;  /* 0x000000030f077211 */ /* 0x000fe400000f0eff */
[----:B------:R-:W-:-:S03]  /*7ac10*/  MOV R15, c[0x0][0x1c8] ;  /* 0x00007200000f7a02 */ /* 0x000fc60000000f00 */
[----:B------:R1:W-:Y:S01]  /*7ac20*/  STG.E.U16 [R6.64], R14 ;  /* 0x0000000e06007986 */ /* 0x0003e2000c101506 */
[----:B0-----:R-:W-:Y:S01]  /*7ac30*/  IMAD R5, R22, 0x85, RZ ;  /* 0x0000008516057824 */ /* 0x001fe200078e02ff */
[-C--:B------:R-:W-:Y:S01]  /*7ac40*/  IADD3 R4, P0, R10, R2.reuse, RZ ;  /* 0x000000020a047210 */ /* 0x080fe20007f1e0ff */
[----:B------:R-:W-:Y:S01]  /*7ac50*/  IMAD R15, R15, 0x86, RZ ;  /* 0x000000860f0f7824 */ /* 0x000fe200078e02ff */
[----:B------:R-:W-:Y:S02]  /*7ac60*/  PRMT R8, R14, 0x7632, R8 ;  /* 0x000076320e087816 */ /* 0x000fe40000000008 */
[----:B------:R-:W-:Y:S01]  /*7ac70*/  LEA.HI.X.SX32 R5, R5, R3, 0x1, P0 ;  /* 0x0000000305057211 */ /* 0x000fe200000f0eff */
[C---:B-1----:R-:W-:Y:S01]  /*7ac80*/  IMAD R14, R22.reuse, 0x10e, RZ ;  /* 0x0000010e160e7824 */ /* 0x042fe200078e02ff */
[----:B------:R-:W-:Y:S01]  /*7ac90*/  IADD3 R6, P0, R9, R2, RZ ;  /* 0x0000000209067210 */ /* 0x000fe20007f1e0ff */
[----:B------:R-:W-:-:S03]  /*7aca0*/  IMAD R9, R22, 0x87, RZ ;  /* 0x0000008716097824 */ /* 0x000fc600078e02ff */
[-C--:B------:R-:W-:Y:S02]  /*7acb0*/  LEA.HI.X.SX32 R7, R15, R3.reuse, 0x1, P0 ;  /* 0x000000030f077211 */ /* 0x080fe400000f0eff */
[----:B------:R-:W-:Y:S01]  /*7acc0*/  IADD3 R14, P0, R14, R2, RZ ;  /* 0x000000020e0e7210 */ /* 0x000fe20007f1e0ff */
[----:B------:R-:W-:Y:S03]  /*7acd0*/  STG.E.U16 [R4.64], R8 ;  /* 0x0000000804007986 */ /* 0x000fe6000c101506 */
[----:B------:R-:W-:Y:S02]  /*7ace0*/  LEA.HI.X.SX32 R15, R9, R3, 0x1, P0 ;  /* 0x00000003090f7211 */ /* 0x000fe400000f0eff */
[----:B------:R-:W0:Y:S04]  /*7acf0*/  LDS.128 R8, [R23+0x800] ;  /* 0x0008000017087984 */ /* 0x000e280000000c00 */
[----:B0-----:R-:W-:Y:S01]  /*7ad00*/  STL [R1+0x14], R9 ;  /* 0x0000140901007387 */ /* 0x001fe20000100800 */
[----:B------:R-:W-:-:S03]  /*7ad10*/  MOV R19, R8 ;  /* 0x0000000800137202 */ /* 0x000fc60000000f00 */
[----:B------:R-:W-:Y:S04]  /*7ad20*/  STL.64 [R1+0x18], R10 ;  /* 0x0000180a01007387 */ /* 0x000fe80000100a00 */
[----:B------:R-:W0:Y:S01]  /*7ad30*/  LDS.128 R8, [R20+0x800] ;  /* 0x0008000014087984 */ /* 0x000e220000000c00 */
[----:B------:R-:W-:Y:S01]  /*7ad40*/  MOV R17, c[0x0][0x1c8] ;  /* 0x0000720000117a02 */ /* 0x000fe20000000f00 */
[C---:B------:R-:W-:Y:S02]  /*7ad50*/  IMAD R12, R22.reuse, 0x110, RZ ;  /* 0x00000110160c7824 */ /* 0x040fe400078e02ff */
[----:B------:R-:W-:Y:S02]  /*7ad60*/  IMAD R4, R22, 0x112, RZ ;  /* 0x0000011216047824 */ /* 0x000fe400078e02ff */
[----:B------:R-:W-:Y:S01]  /*7ad70*/  IMAD R17, R17, 0x88, RZ ;  /* 0x0000008811117824 */ /* 0x000fe200078e02ff */
[----:B------:R-:W-:Y:S01]  /*7ad80*/  IADD3 R12, P0, R12, R2, RZ ;  /* 0x000000020c0c7210 */ /* 0x000fe20007f1e0ff */
[C---:B------:R-:W-:Y:S01]  /*7ad90*/  IMAD R5, R22.reuse, 0x89, RZ ;  /* 0x0000008916057824 */ /* 0x040fe200078e02ff */
[----:B------:R-:W-:Y:S01]  /*7ada0*/  MOV R18, R16 ;  /* 0x0000001000127202 */ /* 0x000fe20000000f00 */
[----:B------:R-:W-:Y:S01]  /*7adb0*/  IMAD R16, R22, 0x114, RZ ;  /* 0x0000011416107824 */ /* 0x000fe200078e02ff */
[----:B------:R-:W-:-:S02]  /*7adc0*/  LEA.HI.X.SX32 R13, R17, R3, 0x1, P0 ;  /* 0x00000003110d7211 */ /* 0x000fc400000f0eff */
[----:B------:R-:W-:Y:S01]  /*7add0*/  IADD3 R4, P0, R4, R2, RZ ;  /* 0x0000000204047210 */ /* 0x000fe20007f1e0ff */
[----:B0-----:R-:W-:Y:S04]  /*7ade0*/  STL [R1+0x1e48], R11 ;  /* 0x001e480b01007387 */ /* 0x001fe80000100800 */
[----:B------:R-:W-:Y:S04]  /*7adf0*/  STL [R1+0x1f58], R10 ;  /* 0x001f580a01007387 */ /* 0x000fe80000100800 */
[----:B------:R-:W-:Y:S04]  /*7ae00*/  STL.64 [R1+0x1f50], R8 ;  /* 0x001f500801007387 */ /* 0x000fe80000100a00 */
[----:B------:R-:W0:Y:S01]  /*7ae10*/  LDS.128 R8, [R21+0x1000] ;  /* 0x0010000015087984 */ /* 0x000e220000000c00 */
[----:B------:R-:W-:-:S02]  /*7ae20*/  LEA.HI.X.SX32 R5, R5, R3, 0x1, P0 ;  /* 0x0000000305057211 */ /* 0x000fc400000f0eff */
[----:B------:R-:W-:-:S04]  /*7ae30*/  IADD3 R16, P0, R16, R2, RZ ;  /* 0x0000000210107210 */ /* 0x000fc80007f1e0ff */
[----:B------:R-:W-:Y:S01]  /*7ae40*/  LEA.HI.X.SX32 R17, R28, R3, 0x1, P0 ;  /* 0x000000031c117211 */ /* 0x000fe200000f0eff */
[----:B0-----:R-:W-:Y:S04]  /*7ae50*/  STL [R1+0x74], R9 ;  /* 0x0000740901007387 */ /* 0x001fe80000100800 */
[----:B------:R-:W-:Y:S04]  /*7ae60*/  STL.64 [R1+0x78], R10 ;  /* 0x0000780a01007387 */ /* 0x000fe80000100a00 */
[----:B------:R-:W-:Y:S04]  /*7ae70*/  STL [R1+0x1f48], R22 ;  /* 0x001f481601007387 */ /* 0x000fe80000100800 */
[----:B------:R-:W-:Y:S04]  /*7ae80*/  STL.64 [R1+0x1f40], R20 ;  /* 0x001f401401007387 */ /* 0x000fe80000100a00 */
[----:B---3--:R0:W-:Y:S02]  /*7ae90*/  STG.E.U16 [R6.64], R24 ;  /* 0x0000001806007986 */ /* 0x0081e4000c101506 */
[----:B0-----:R-:W-:Y:S01]  /*7aea0*/  PRMT R24, R24, 0x7632, R24 ;  /* 0x0000763218187816 */ /* 0x001fe20000000018 */
[----:B------:R-:W-:-:S02]  /*7aeb0*/  IMAD R7, R22, 0x116, RZ ;  /* 0x0000011616077824 */ /* 0x000fc400078e02ff */
[----:B------:R-:W0:Y:S04]  /*7aec0*/  LDS.128 R20, [R23+0x1000] ;  /* 0x0010000017147984 */ /* 0x000e280000000c00 */
[----:B------:R1:W-:Y:S04]  /*7aed0*/  STG.E.U16 [R14.64], R24 ;  /* 0x000000180e007986 */ /* 0x0003e8000c101506 */
[----:B------:R3:W-:Y:S01]  /*7aee0*/  STG.E.U16 [R12.64], R18 ;  /* 0x000000120c007986 */ /* 0x0007e2000c101506 */
[----:B-1----:R-:W-:Y:S02]  /*7aef0*/  MOV R24, c[0x0][0x1c8] ;  /* 0x0000720000187a02 */ /* 0x002fe40000000f00 */
[----:B------:R-:W-:-:S02]  /*7af00*/  IADD3 R14, P0, R7, R2, RZ ;  /* 0x00000002070e7210 */ /* 0x000fc40007f1e0ff */
[----:B------:R-:W-:Y:S01]  /*7af10*/  PRMT R7, R18, 0x7632, R7 ;  /* 0x0000763212077816 */ /* 0x000fe20000000007 */
[C---:B------:R-:W-:Y:S02]  /*7af20*/  IMAD R15, R24.reuse, 0x8b, RZ ;  /* 0x0000008b180f7824 */ /* 0x040fe400078e02ff */
[----:B------:R-:W-:Y:S02]  /*7af30*/  IMAD R6, R24, 0x118, RZ ;  /* 0x0000011818067824 */ /* 0x000fe400078e02ff */
[----:B---3--:R-:W-:Y:S01]  /*7af40*/  IMAD.MOV.U32 R18, RZ, RZ, c[0x0][0x1c8] ;  /* 0x00007200ff127624 */ /* 0x008fe200078e00ff */
[-C--:B------:R-:W-:Y:S02]  /*7af50*/  LEA.HI.X.SX32 R15, R15, R3.reuse, 0x1, P0 ;  /* 0x000000030f0f7211 */ /* 0x080fe400000f0eff */
[----:B------:R-:W-:Y:S01]  /*7af60*/  IADD3 R6, P0, R6, R2, RZ ;  /* 0x0000000206067210 */ /* 0x000fe20007f1e0ff */
[----:B------:R-:W-:Y:S01]  /*7af70*/  IMAD R18, R18, 0x8c, RZ ;  /* 0x0000008c12127824 */ /* 0x000fe200078e02ff */
[----:B------:R1:W-:Y:S04]  /*7af80*/  STG.E.U16 [R4.64], R7 ;  /* 0x0000000704007986 */ /* 0x0003e8000c101506 */
[----:B-1----:R-:W-:-:S02]  /*7af90*/  LEA.HI.X.SX32 R7, R18, R3, 0x1, P0 ;  /* 0x0000000312077211 */ /* 0x002fc400000f0eff */
[----:B------:R-:W-:Y:S02]  /*7afa0*/  MOV R18, R8 ;  /* 0x0000000800127202 */ /* 0x000fe40000000f00 */
[----:B------:R-:W1:Y:S01]  /*7afb0*/  LDS.128 R8, [R0+0x1000] ;  /* 0x0010000000087984 */ /* 0x000e620000000c00 */
[----:B0-----:R-:W-:-:S03]  /*7afc0*/  IMAD.MOV.U32 R28, RZ, RZ, R20 ;  /* 0x000000ffff1c7224 */ /* 0x001fc600078e0014 */
[----:B-1----:R-:W-:Y:S01]  /*7afd0*/  STL [R1+0x34], R9 ;  /* 0x0000340901007387 */ /* 0x002fe20000100800 */
[----:B------:R-:W-:-:S03]  /*7afe0*/  MOV R0, R8 ;  /* 0x0000000800007202 */ /* 0x000fc60000000f00 */
[----:B------:R0:W-:Y:S04]  /*7aff0*/  STL.64 [R1+0x38], R10 ;  /* 0x0000380a01007387 */ /* 0x0001e80000100a00 */
[----:B0-----:R-:W3:Y:S04]  /*7b000*/  LDL.LU R10, [R1+0x1f58] ;  /* 0x001f5800010a7983 */ /* 0x001ee80000300800 */
[----:B------:R-:W4:Y:S01]  /*7b010*/  LDL.LU.64 R8, [R1+0x1f50] ;  /* 0x001f500001087983 */ /* 0x000f220000300a00 */
[----:B------:R-:W-:-:S03]  /*7b020*/  MOV R11, R22 ;  /* 0x00000016000b7202 */ /* 0x000fc60000000f00 */
[----:B------:R0:W-:Y:S04]  /*7b030*/  STL [R1+0x4], R21 ;  /* 0x0000041501007387 */ /* 0x0001e80000100800 */
[----:B------:R-:W-:Y:S04]  /*7b040*/  STL [R1+0xc], R23 ;  /* 0x00000c1701007387 */ /* 0x000fe80000100800 */
[----:B------:R-:W5:Y:S04]  /*7b050*/  LDL.LU R22, [R1+0x1f48] ;  /* 0x001f480001167983 */ /* 0x000f680000300800 */
[----:B0-----:R-:W5:Y:S01]  /*7b060*/  LDL.LU.64 R20, [R1+0x1f40] ;  /* 0x001f400001147983 */ /* 0x001f620000300a00 */
[C---:B------:R-:W-:Y:S01]  /*7b070*/  IMAD R12, R24.reuse, 0x11a, RZ ;  /* 0x0000011a180c7824 */ /* 0x040fe200078e02ff */
[----:B------:R-:W-:Y:S01]  /*7b080*/  PRMT R4, R27, 0x7632, R4 ;  /* 0x000076321b047816 */ /* 0x000fe20000000004 */
[C---:B------:R-:W-:Y:S01]  /*7b090*/  IMAD R13, R24.reuse, 0x8d, RZ ;  /* 0x0000008d180d7824 */ /* 0x040fe200078e02ff */
[----:B------:R0:W-:Y:S01]  /*7b0a0*/  STG.E.U16 [R16.64], R27 ;  /* 0x0000001b10007986 */ /* 0x0001e2000c101506 */
[----:B------:R-:W-:Y:S01]  /*7b0b0*/  IMAD R5, R24, 0x11c, RZ ;  /* 0x0000011c18057824 */ /* 0x000fe200078e02ff */
[----:B------:R-:W-:-:S02]  /*7b0c0*/  IADD3 R12, P0, R12, R2, RZ ;  /* 0x000000020c0c7210 */ /* 0x000fc40007f1e0ff */
[----:B------:R1:W-:Y:S02]  /*7b0d0*/  STG.E.U16 [R14.64], R4 ;  /* 0x000000040e007986 */ /* 0x0003e4000c101506 */
[----:B------:R-:W-:Y:S02]  /*7b0e0*/  LEA.HI.X.SX32 R13, R13, R3, 0x1, P0 ;  /* 0x000000030d0d7211 */ /* 0x000fe400000f0eff */
[----:B------:R2:W-:Y:S01]  /*7b0f0*/  STG.E.U16 [R6.64], R19 ;  /* 0x0000001306007986 */ /* 0x0005e2000c101506 */
[----:B0-----:R-:W-:Y:S02]  /*7b100*/  MOV R27, c[0x0][0x1c8] ;  /* 0x00007200001b7a02 */ /* 0x001fe40000000f00 */
[----:B-1----:R-:W-:-:S03]  /*7b110*/  IADD3 R4, P0, R5, R2, RZ ;  /* 0x0000000205047210 */ /* 0x002fc60007f1e0ff */
[----:B------:R-:W-:Y:S01]  /*7b120*/  IMAD R27, R27, 0x8e, RZ ;  /* 0x0000008e1b1b7824 */ /* 0x000fe200078e02ff */
[----:B--2---:R-:W-:Y:S01]  /*7b130*/  PRMT R6, R19, 0x7632, R6 ;  /* 0x0000763213067816 */ /* 0x004fe20000000006 */
[----:B------:R-:W-:-:S03]  /*7b140*/  IMAD R7, R24, 0x11e, RZ ;  /* 0x0000011e18077824 */ /* 0x000fc600078e02ff */
[----:B------:R-:W-:Y:S01]  /*7b150*/  LEA.HI.X.SX32 R5, R27, R3, 0x1, P0 ;  /* 0x000000031b057211 */ /* 0x000fe200000f0eff */
[----:B------:R0:W-:Y:S02]  /*7b160*/  STG.E.U16 [R12.64], R6 ;  /* 0x000000060c007986 */ /* 0x0001e4000c101506 */
[----:B0-----:R-:W-:Y:S01]  /*7b170*/  IMAD R12, R24, 0x8f, RZ ;  /* 0x0000008f180c7824 */ /* 0x001fe200078e02ff */
[----:B------:R-:W-:-:S04]  /*7b180*/  IADD3 R6, P0, R7, R2, RZ ;  /* 0x0000000207067210 */ /* 0x000fc80007f1e0ff */
[----:B------:R-:W-:Y:S01]  /*7b190*/  LEA.HI.X.SX32 R7, R12, R3, 0x1, P0 ;  /* 0x000000030c077211 */ /* 0x000fe200000f0eff */
[C---:B------:R-:W-:Y:S02]  /*7b1a0*/  IMAD R16, R24.reuse, 0x120, RZ ;  /* 0x0000012018107824 */ /* 0x040fe400078e02ff */
[C---:B------:R-:W-:Y:S02]  /*7b1b0*/  IMAD R14, R24.reuse, 0x122, RZ ;  /* 0x00000122180e7824 */ /* 0x040fe400078e02ff */
[C---:B------:R-:W-:Y:S02]  /*7b1c0*/  IMAD R13, R24.reuse, 0x91, RZ ;  /* 0x00000091180d7824 */ /* 0x040fe400078e02ff */
[----:B------:R-:W-:Y:S01]  /*7b1d0*/  IMAD R12, R24, 0x124, RZ ;  /* 0x00000124180c7824 */ /* 0x000fe200078e02ff */
[----:B----4-:R0:W-:Y:S04]  /*7b1e0*/  STG.E.U16 [R4.64], R8 ;  /* 0x0000000804007986 */ /* 0x0101e8000c101506 */
[----:B---3--:R-:W-:Y:S01]  /*7b1f0*/  STL.64 [R1+0x1e78], R10 ;  /* 0x001e780a01007387 */ /* 0x008fe20000100a00 */
[----:B0-----:R-:W-:-:S03]  /*7b200*/  PRMT R8, R8, 0x7632, R8 ;  /* 0x0000763208087816 */ /* 0x001fc60000000008 */
[----:B------:R-:W-:Y:S04]  /*7b210*/  STL [R1+0x1f38], R26 ;  /* 0x001f381a01007387 */ /* 0x000fe80000100800 */
[----:B------:R-:W-:Y:S04]  /*7b220*/  STG.E.U16 [R6.64], R8 ;  /* 0x0000000806007986 */ /* 0x000fe8000c101506 */
[----:B-----5:R-:W0:Y:S04]  /*7b230*/  LDS.128 R4, [R20+0x1000] ;  /* 0x0010000014047984 */ /* 0x020e280000000c00 */
[----:B------:R-:W-:Y:S04]  /*7b240*/  STL.64 [R1+0x1f30], R24 ;  /* 0x001f301801007387 */ /* 0x000fe80000100a00 */
[----:B------:R-:W1:Y:S04]  /*7b250*/  LDS.128 R24, [R21+0x1800] ;  /* 0x0018000015187984 */ /* 0x000e680000000c00 */
[----:B0-----:R-:W-:Y:S04]  /*7b260*/  STL [R1+0x1dd0], R7 ;  /* 0x001dd00701007387 */ /* 0x001fe80000100800 */
[----:B------:R-:W-:Y:S04]  /*7b270*/  STL [R1+0x1ebc], R6 ;  /* 0x001ebc0601007387 */ /* 0x000fe80000100800 */
[----:B-1----:R-:W-:Y:S04]  /*7b280*/  STL.64 [R1+0x60], R24 ;  /* 0x0000601801007387 */ /* 0x002fe80000100a00 */
[----:B------:R0:W-:Y:S02]  /*7b290*/  STL [R1+0x6c], R27 ;  /* 0x00006c1b01007387 */ /* 0x0001e40000100800 */
[----:B0-----:R-:W-:-:S02]  /*7b2a0*/  IMAD.MOV.U32 R27, RZ, RZ, R26 ;  /* 0x000000ffff1b7224 */ /* 0x001fc400078e001a */
[----:B------:R-:W2:Y:S01]  /*7b2b0*/  LDL.LU R26, [R1+0x1f38] ;  /* 0x001f3800011a7983 */ /* 0x000ea20000300800 */
[----:B------:R-:W-:-:S03]  /*7b2c0*/  MOV R6, R24 ;  /* 0x0000001800067202 */ /* 0x000fc60000000f00 */
[----:B------:R-:W3:Y:S01]  /*7b2d0*/  LDL.LU.64 R24, [R1+0x1f30] ;  /* 0x001f300001187983 */ /* 0x000ee20000300a00 */
[----:B------:R-:W-:Y:S01]  /*7b2e0*/  IMAD R22, R22, 0x90, RZ ;  /* 0x0000009016167824 */ /* 0x000fe200078e02ff */
[-C--:B------:R-:W-:Y:S02]  /*7b2f0*/  IADD3 R16, P0, R16, R2.reuse, RZ ;  /* 0x0000000210107210 */ /* 0x080fe40007f1e0ff */
[----:B------:R-:W-:Y:S02]  /*7b300*/  MOV R7, c[0x0][0x1c8] ;  /* 0x0000720000077a02 */ /* 0x000fe40000000f00 */
[----:B------:R-:W-:Y:S02]  /*7b310*/  LEA.HI.X.SX32 R17, R22, R3, 0x1, P0 ;  /* 0x0000000316117211 */ /* 0x000fe400000f0eff */
[----:B------:R-:W-:Y:S01]  /*7b320*/  IADD3 R14, P0, R14, R2, RZ ;  /* 0x000000020e0e7210 */ /* 0x000fe20007f1e0ff */
[----:B------:R-:W-:-:S03]  /*7b330*/  IMAD R22, R7, 0x126, RZ ;  /* 0x0000012607167824 */ /* 0x000fc600078e02ff */
[-C--:B------:R-:W-:Y:S02]  /*7b340*/  LEA.HI.X.SX32 R15, R13, R3.reuse, 0x1, P0 ;  /* 0x000000030d0f7211 */ /* 0x080fe400000f0eff */
[-C--:B------:R-:W-:Y:S01]  /*7b350*/  IADD3 R12, P0, R12, R2.reuse, RZ ;  /* 0x000000020c0c7210 */ /* 0x080fe20007f1e0ff */
[C---:B------:R-:W-:Y:S01]  /*7b360*/  IMAD R19, R7.reuse, 0x93, RZ ;  /* 0x0000009307137824 */ /* 0x040fe200078e02ff */
[----:B------:R-:W-:Y:S01]  /*7b370*/  MOV R11, c[0x0][0x1c8] ;  /* 0x00007200000b7a02 */ /* 0x000fe20000000f00 */
[----:B------:R-:W-:Y:S01]  /*7b380*/  IMAD R20, R7, 0x128, RZ ;  /* 0x0000012807147824 */ /* 0x000fe200078e02ff */
[-C--:B------:R-:W-:Y:S02]  /*7b390*/  LEA.HI.X.SX32 R13, R29, R3.reuse, 0x1, P0 ;  /* 0x000000031d0d7211 */ /* 0x080fe400000f0eff */
[----:B------:R-:W-:Y:S01]  /*7b3a0*/  IADD3 R22, P0, R22, R2, RZ ;  /* 0x0000000216167210 */ /* 0x000fe20007f1e0ff */
[----:B------:R-:W-:Y:S01]  /*7b3b0*/  IMAD R11, R11, 0x94, RZ ;  /* 0x000000940b0b7824 */ /* 0x000fe200078e02ff */
[----:B------:R-:W-:Y:S01]  /*7b3c0*/  PRMT R8, R18, 0x7632, R8 ;  /* 0x0000763212087816 */ /* 0x000fe20000000008 */
[----:B------:R-:W-:Y:S01]  /*7b3d0*/  STG.E.U16 [R16.64], R18 ;  /* 0x0000001210007986 */ /* 0x000fe2000c101506 */
[----:B------:R-:W-:-:S02]  /*7b3e0*/  LEA.HI.X.SX32 R23, R19, R3, 0x1, P0 ;  /* 0x0000000313177211 */ /* 0x000fc400000f0eff */
[----:B------:R-:W-:Y:S01]  /*7b3f0*/  IADD3 R20, P0, R20, R2, RZ ;  /* 0x0000000214147210 */ /* 0x000fe20007f1e0ff */
[----:B------:R0:W-:Y:S03]  /*7b400*/  STG.E.U16 [R14.64], R8 ;  /* 0x000000080e007986 */ /* 0x0001e6000c101506 */
[----:B------:R-:W-:Y:S02]  /*7b410*/  LEA.HI.X.SX32 R21, R11, R3, 0x1, P0 ;  /* 0x000000030b157211 */ /* 0x000fe400000f0eff */
[----:B------:R-:W-:Y:S01]  /*7b420*/  MOV R11, c[0x0][0x1c8] ;  /* 0x00007200000b7a02 */ /* 0x000fe20000000f00 */
[----:B------:R-:W-:Y:S01]  /*7b430*/  STG.E.U16 [R12.64], R0 ;  /* 0x000000000c007986 */ /* 0x000fe2000c101506 */
[----:B0-----:R-:W-:-:S03]  /*7b440*/  PRMT R8, R0, 0x7632, R8 ;  /* 0x0000763200087816 */ /* 0x001fc60000000008 */
[----:B------:R-:W-:Y:S02]  /*7b450*/  IMAD R11, R11, 0x96, RZ ;  /* 0x000000960b0b7824 */ /* 0x000fe400078e02ff */
[----:B------:R0:W-:Y:S04]  /*7b460*/  STG.E.U16 [R22.64], R8 ;  /* 0x0000000816007986 */ /* 0x0001e8000c101506 */
[----:B------:R-:W-:Y:S01]  /*7b470*/  STG.E.U16 [R20.64], R28 ;  /* 0x0000001c14007986 */ /* 0x000fe2000c101506 */
[----:B0-----:R-:W-:-:S03]  /*7b480*/  PRMT R8, R28, 0x7632, R8 ;  /* 0x000076321c087816 */ /* 0x001fc60000000008 */
[----:B--2---:R0:W-:Y:S01]  /*7b490*/  STL.64 [R1+0x1e80], R26 ;  /* 0x001e801a01007387 */ /* 0x0041e20000100a00 */
[----:B---3--:R-:W-:-:S03]  /*7b4a0*/  IMAD R24, R24, 0x98, RZ ;  /* 0x0000009818187824 */ /* 0x008fc600078e02ff */
[----:B------:R-:W2:Y:S01]  /*7b4b0*/  LDL.LU R0, [R1+0x1f28] ;  /* 0x001f280001007983 */ /* 0x000ea20000300800 */
[----:B0-----:R-:W-:-:S05]  /*7b4c0*/  MOV R27, c[0x0][0x1c8] ;  /* 0x00007200001b7a02 */ /* 0x001fca0000000f00 */
        /* <DEDUP_REMOVED lines=14> */
[C---:B------:R-:W-:Y:S01]  /*7b5b0*/  IMAD R21, R27.reuse, 0x142, RZ ;  /* 0x000001421b157824 */ /* 0x040fe200078e02ff */
[----:B------:R-:W-:Y:S01]  /*7b5c0*/  IADD3 R12, P0, R12, R2, RZ ;  /* 0x000000020c0c7210 */ /* 0x000fe20007f1e0ff */
[C---:B0-----:R-:W-:Y:S02]  /*7b5d0*/  IMAD R19, R27.reuse, 0x9d, RZ ;  /* 0x0000009d1b137824 */ /* 0x041fe400078e02ff */
[----:B------:R-:W-:Y:S01]  /*7b5e0*/  IMAD R18, R27, 0x13e, RZ ;  /* 0x0000013e1b127824 */ /* 0x000fe200078e02ff */
[----:B------:R-:W-:-:S04]  /*7b5f0*/  LEA.HI.X.SX32 R13, R24, R3, 0x1, P0 ;  /* 0x00000003180d7211 */ /* 0x000fc800000f0eff */
[----:B------:R-:W-:Y:S04]  /*7b600*/  STL.64 [R1+0x1f20], R18 ;  /* 0x001f201201007387 */ /* 0x000fe80000100a00 */
[----:B------:R-:W-:Y:S04]  /*7b610*/  STL.64 [R1+0x1f18], R20 ;  /* 0x001f181401007387 */ /* 0x000fe80000100a00 */
[----:B------:R-:W3:Y:S01]  /*7b620*/  LDL.LU R24, [R1+0x500] ;  /* 0x0005000001187983 */ /* 0x000ee20000300800 */
[----:B------:R-:W-:-:S03]  /*7b630*/  PRMT R8, R4, 0x7632, R8 ;  /* 0x0000763204087816 */ /* 0x000fc60000000008 */
[----:B------:R0:W-:Y:S04]  /*7b640*/  STG.E.U16 [R16.64], R4 ;  /* 0x0000000410007986 */ /* 0x0001e8000c101506 */
[----:B------:R-:W-:Y:S04]  /*7b650*/  STG.E.U16 [R14.64], R8 ;  /* 0x000000080e007986 */ /* 0x000fe8000c101506 */
[----:B------:R1:W-:Y:S01]  /*7b660*/  STG.E.U16 [R12.64], R6 ;  /* 0x000000060c007986 */ /* 0x0003e2000c101506 */
[----:B0-----:R-:W-:Y:S01]  /*7b670*/  IMAD R4, R27, 0x132, RZ ;  /* 0x000001321b047824 */ /* 0x001fe200078e02ff */
[----:B------:R-:W-:-:S04]  /*7b680*/  MOV R21, c[0x0][0x1c8] ;  /* 0x0000720000157a02 */ /* 0x000fc80000000f00 */
[----:B------:R-:W-:Y:S01]  /*7b690*/  IADD3 R18, P0, R4, R2, RZ ;  /* 0x0000000204127210 */ /* 0x000fe20007f1e0ff */
[C---:B-1----:R-:W-:Y:S02]  /*7b6a0*/  IMAD R13, R27.reuse, 0x99, RZ ;  /* 0x000000991b0d7824 */ /* 0x042fe400078e02ff */
[C---:B------:R-:W-:Y:S02]  /*7b6b0*/  IMAD R8, R27.reuse, 0x134, RZ ;  /* 0x000001341b087824 */ /* 0x040fe400078e02ff */
[----:B------:R-:W-:Y:S01]  /*7b6c0*/  IMAD R12, R27, 0x136, RZ ;  /* 0x000001361b0c7824 */ /* 0x000fe200078e02ff */
[----:B------:R-:W-:Y:S01]  /*7b6d0*/  LEA.HI.X.SX32 R19, R13, R3, 0x1, P0 ;  /* 0x000000030d137211 */ /* 0x000fe200000f0eff */
[----:B------:R-:W-:Y:S02]  /*7b6e0*/  IMAD R20, R21, 0x9a, RZ ;  /* 0x0000009a15147824 */ /* 0x000fe400078e02ff */
[----:B------:R-:W-:Y:S01]  /*7b6f0*/  IMAD R16, R27, 0x9b, RZ ;  /* 0x0000009b1b107824 */ /* 0x000fe200078e02ff */
[----:B---3--:R-:W-:-:S05]  /*7b700*/  FSEL R24, R24, -INF , P1 ;  /* 0xff80000018187808 */ /* 0x008fca0000800000 */
[----:B------:R0:W-:Y:S04]  /*7b710*/  STL [R1+0x1d6c], R24 ;  /* 0x001d6c1801007387 */ /* 0x0001e80000100800 */
[----:B------:R1:W-:Y:S04]  /*7b720*/  STL [R1+0x1ef8], R25 ;  /* 0x001ef81901007387 */ /* 0x0003e80000100800 */
[----:B------:R3:W-:Y:S01]  /*7b730*/  STL.64 [R1+0x308], R18 ;  /* 0x0003081201007387 */ /* 0x0007e20000100a00 */
[----:B0-----:R-:W-:-:S04]  /*7b740*/  IADD3 R24, P1, R8, R2, RZ ;  /* 0x0000000208187210 */ /* 0x001fc80007f3e0ff */
[----:B-1----:R-:W-:Y:S02]  /*7b750*/  LEA.HI.X.SX32 R25, R20, R3, 0x1, P1 ;  /* 0x0000000314197211 */ /* 0x002fe400008f0eff */
[----:B---3--:R-:W-:-:S04]  /*7b760*/  IADD3 R18, P0, R12, R2, RZ ;  /* 0x000000020c127210 */ /* 0x008fc80007f1e0ff */
[----:B------:R-:W-:Y:S01]  /*7b770*/  LEA.HI.X.SX32 R19, R16, R3, 0x1, P0 ;  /* 0x0000000310137211 */ /* 0x000fe200000f0eff */
[----:B------:R-:W-:Y:S04]  /*7b780*/  STL.64 [R1+0x300], R24 ;  /* 0x0003001801007387 */ /* 0x000fe80000100a00 */
[----:B------:R0:W-:Y:S04]  /*7b790*/  STL.64 [R1+0x2f8], R18 ;  /* 0x0002f81201007387 */ /* 0x0001e80000100a00 */
[----:B0-----:R-:W3:Y:S01]  /*7b7a0*/  LDL.LU.64 R18, [R1+0x1f20] ;  /* 0x001f200001127983 */ /* 0x001ee20000300a00 */
[----:B------:R-:W-:-:S02]  /*7b7b0*/  IMAD R14, R27, 0x138, RZ ;  /* 0x000001381b0e7824 */ /* 0x000fc400078e02ff */
[----:B------:R-:W-:Y:S01]  /*7b7c0*/  IMAD R15, R27, 0x13a, RZ ;  /* 0x0000013a1b0f7824 */ /* 0x000fe200078e02ff */
[C---:B--2---:R-:W-:Y:S02]  /*7b7d0*/  LOP3.LUT P6, RZ, R0.reuse, 0x200000, RZ, 0xc0, !PT ;  /* 0x0020000000ff7812 */ /* 0x044fe400078cc0ff */
[C---:B------:R-:W-:Y:S02]  /*7b7e0*/  LOP3.LUT P5, RZ, R0.reuse, 0x40000, RZ, 0xc0, !PT ;  /* 0x0004000000ff7812 */ /* 0x040fe400078ac0ff */
[C---:B------:R-:W-:Y:S02]  /*7b7f0*/  LOP3.LUT P4, RZ, R0.reuse, 0x80000, RZ, 0xc0, !PT ;  /* 0x0008000000ff7812 */ /* 0x040fe4000788c0ff */
[C---:B------:R-:W-:Y:S02]  /*7b800*/  LOP3.LUT P3, RZ, R0.reuse, 0x20000, RZ, 0xc0, !PT ;  /* 0x0002000000ff7812 */ /* 0x040fe4000786c0ff */
[----:B------:R-:W-:Y:S01]  /*7b810*/  LOP3.LUT P2, RZ, R0, 0x10000, RZ, 0xc0, !PT ;  /* 0x0001000000ff7812 */ /* 0x000fe2000784c0ff */
[----:B------:R-:W-:Y:S01]  /*7b820*/  IMAD R0, R21, 0x9c, RZ ;  /* 0x0000009c15007824 */ /* 0x000fe200078e02ff */
[----:B------:R-:W-:-:S02]  /*7b830*/  IADD3 R24, P1, R14, R2, RZ ;  /* 0x000000020e187210 */ /* 0x000fc40007f3e0ff */
[----:B------:R-:W-:Y:S02]  /*7b840*/  IADD3 R20, P0, R15, R2, RZ ;  /* 0x000000020f147210 */ /* 0x000fe40007f1e0ff */
[----:B------:R-:W-:-:S05]  /*7b850*/  LEA.HI.X.SX32 R25, R0, R3, 0x1, P1 ;  /* 0x0000000300197211 */ /* 0x000fca00008f0eff */
[----:B------:R-:W-:Y:S01]  /*7b860*/  STL.64 [R1+0x1f00], R24 ;  /* 0x001f001801007387 */ /* 0x000fe20000100a00 */
[----:B---3--:R-:W-:-:S05]  /*7b870*/  LEA.HI.X.SX32 R21, R19, R3, 0x1, P0 ;  /* 0x0000000313157211 */ /* 0x008fca00000f0eff */
[----:B------:R0:W-:Y:S04]  /*7b880*/  STL.64 [R1+0x2e8], R20 ;  /* 0x0002e81401007387 */ /* 0x0001e80000100a00 */
[----:B0-----:R-:W2:Y:S01]  /*7b890*/  LDL.LU.64 R20, [R1+0x1f18] ;  /* 0x001f180001147983 */ /* 0x001ea20000300a00 */
[----:B------:R-:W-:Y:S02]  /*7b8a0*/  IMAD R17, R27, 0x13c, RZ ;  /* 0x0000013c1b117824 */ /* 0x000fe400078e02ff */
[----:B------:R-:W-:-:S03]  /*7b8b0*/  IMAD.MOV.U32 R0, RZ, RZ, c[0x0][0x1c8] ;  /* 0x00007200ff007624 */ /* 0x000fc600078e00ff */
[----:B------:R-:W-:Y:S01]  /*7b8c0*/  IADD3 R14, P1, R17, R2, RZ ;  /* 0x00000002110e7210 */ /* 0x000fe20007f3e0ff */
[----:B------:R-:W-:-:S05]  /*7b8d0*/  IMAD R8, R0, 0x9e, RZ ;  /* 0x0000009e00087824 */ /* 0x000fca00078e02ff */
[-C--:B------:R-:W-:Y:S01]  /*7b8e0*/  LEA.HI.X.SX32 R15, R8, R3.reuse, 0x1, P1 ;  /* 0x00000003080f7211 */ /* 0x080fe200008f0eff */
[C---:B------:R-:W-:Y:S01]  /*7b8f0*/  IMAD R22, R27.reuse, 0x9f, RZ ;  /* 0x0000009f1b167824 */ /* 0x040fe200078e02ff */
[----:B------:R-:W-:Y:S01]  /*7b900*/  IADD3 R18, P0, R18, R2, RZ ;  /* 0x0000000212127210 */ /* 0x000fe20007f1e0ff */
[----:B------:R-:W-:Y:S02]  /*7b910*/  IMAD R8, R0, 0xa0, RZ ;  /* 0x000000a000087824 */ /* 0x000fe400078e02ff */
[----:B------:R2:W-:Y:S01]  /*7b920*/  STL.64 [R1+0x2e0], R14 ;  /* 0x0002e00e01007387 */ /* 0x0005e20000100a00 */
[----:B------:R-:W-:Y:S01]  /*7b930*/  LEA.HI.X.SX32 R19, R22, R3, 0x1, P0 ;  /* 0x0000000316137211 */ /* 0x000fe200000f0eff */
[C---:B------:R-:W-:Y:S02]  /*7b940*/  IMAD R23, R27.reuse, 0x144, RZ ;  /* 0x000001441b177824 */ /* 0x040fe400078e02ff */
[----:B------:R-:W-:Y:S02]  /*7b950*/  IMAD R29, R27, 0xa1, RZ ;  /* 0x000000a11b1d7824 */ /* 0x000fe400078e02ff */
[----:B------:R-:W-:Y:S01]  /*7b960*/  STL.64 [R1+0x2d8], R18 ;  /* 0x0002d81201007387 */ /* 0x000fe20000100a00 */
[----:B------:R-:W-:-:S02]  /*7b970*/  IMAD R0, R0, 0xa2, RZ ;  /* 0x000000a200007824 */ /* 0x000fc400078e02ff */
[C---:B------:R-:W-:Y:S02]  /*7b980*/  IMAD R28, R27.reuse, 0x146, RZ ;  /* 0x000001461b1c7824 */ /* 0x040fe400078e02ff */
[C---:B------:R-:W-:Y:S02]  /*7b990*/  IMAD R13, R27.reuse, 0xa3, RZ ;  /* 0x000000a31b0d7824 */ /* 0x040fe400078e02ff */
[C---:B------:R-:W-:Y:S01]  /*7b9a0*/  IMAD R6, R27.reuse, 0x166, RZ ;  /* 0x000001661b067824 */ /* 0x040fe200078e02ff */
[----:B------:R-:W-:Y:S01]  /*7b9b0*/  MOV R25, c[0x0][0x1c8] ;  /* 0x0000720000197a02 */ /* 0x000fe20000000f00 */
[C---:B------:R-:W-:Y:S02]  /*7b9c0*/  IMAD R26, R27.reuse, 0x180, RZ ;  /* 0x000001801b1a7824 */ /* 0x040fe400078e02ff */
[C---:B------:R-:W-:Y:S02]  /*7b9d0*/  IMAD R11, R27.reuse, 0xc7, RZ ;  /* 0x000000c71b0b7824 */ /* 0x040fe400078e02ff */
[----:B------:R-:W-:Y:S01]  /*7b9e0*/  IMAD R10, R27, 0x192, RZ ;  /* 0x000001921b0a7824 */ /* 0x000fe200078e02ff */
[----:B--2---:R-:W-:-:S04]  /*7b9f0*/  IADD3 R14, P1, R20, R2, RZ ;  /* 0x00000002140e7210 */ /* 0x004fc80007f3e0ff */
[----:B------:R-:W-:Y:S02]  /*7ba00*/  LEA.HI.X.SX32 R15, R8, R3, 0x1, P1 ;  /* 0x00000003080f7211 */ /* 0x000fe400008f0eff */
[----:B------:R-:W-:-:S03]  /*7ba10*/  IADD3 R20, P0, R21, R2, RZ ;  /* 0x0000000215147210 */ /* 0x000fc60007f1e0ff */
[----:B------:R0:W-:Y:S01]  /*7ba20*/  STL.64 [R1+0x2d0], R14 ;  /* 0x0002d00e01007387 */ /* 0x0001e20000100a00 */
[----:B------:R-:W-:Y:S02]  /*7ba30*/  LEA.HI.X.SX32 R21, R29, R3, 0x1, P0 ;  /* 0x000000031d157211 */ /* 0x000fe400000f0eff */
[----:B0-----:R-:W-:-:S04]  /*7ba40*/  IADD3 R14, P1, R23, R2, RZ ;  /* 0x00000002170e7210 */ /* 0x001fc80007f3e0ff */
[----:B------:R-:W-:Y:S01]  /*7ba50*/  LEA.HI.X.SX32 R15, R0, R3, 0x1, P1 ;  /* 0x00000003000f7211 */ /* 0x000fe200008f0eff */
[----:B------:R0:W-:Y:S01]  /*7ba60*/  STL.64 [R1+0x2c8], R20 ;  /* 0x0002c81401007387 */ /* 0x0001e20000100a00 */
[----:B------:R-:W-:-:S03]  /*7ba70*/  MOV R0, c[0x0][0x1c8] ;  /* 0x0000720000007a02 */ /* 0x000fc60000000f00 */
[----:B------:R1:W-:Y:S02]  /*7ba80*/  STL.64 [R1+0x2c0], R14 ;  /* 0x0002c00e01007387 */ /* 0x0003e40000100a00 */
[----:B------:R-:W-:Y:S01]  /*7ba90*/  IMAD R0, R0, 0xa4, RZ ;  /* 0x000000a400007824 */ /* 0x000fe200078e02ff */
[----:B0-----:R-:W-:Y:S01]  /*7baa0*/  IADD3 R20, P0, R28, R2, RZ ;  /* 0x000000021c147210 */ /* 0x001fe20007f1e0ff */
[----:B-1----:R-:W-:-:S03]  /*7bab0*/  IMAD R14, R27, 0x148, RZ ;  /* 0x000001481b0e7824 */ /* 0x002fc600078e02ff */
[----:B------:R-:W-:Y:S02]  /*7bac0*/  LEA.HI.X.SX32 R21, R13, R3, 0x1, P0 ;  /* 0x000000030d157211 */ /* 0x000fe400000f0eff */
[----:B------:R-:W-:-:S04]  /*7bad0*/  IADD3 R14, P1, R14, R2, RZ ;  /* 0x000000020e0e7210 */ /* 0x000fc80007f3e0ff */
[----:B------:R-:W-:Y:S01]  /*7bae0*/  LEA.HI.X.SX32 R15, R0, R3, 0x1, P1 ;  /* 0x00000003000f7211 */ /* 0x000fe200008f0eff */
[----:B------:R0:W-:Y:S01]  /*7baf0*/  STL.64 [R1+0x2b8], R20 ;  /* 0x0002b81401007387 */ /* 0x0001e20000100a00 */
[C---:B------:R-:W-:Y:S01]  /*7bb00*/  IMAD R8, R27.reuse, 0x14a, RZ ;  /* 0x0000014a1b087824 */ /* 0x040fe200078e02ff */
[----:B------:R-:W-:Y:S02]  /*7bb10*/  MOV R0, c[0x0][0x1c8] ;  /* 0x0000720000007a02 */ /* 0x000fe40000000f00 */
[----:B------:R1:W-:Y:S01]  /*7bb20*/  STL.64 [R1+0x2b0], R14 ;  /* 0x0002b00e01007387 */ /* 0x0003e20000100a00 */
[C---:B------:R-:W-:Y:S02]  /*7bb30*/  IMAD R13, R27.reuse, 0xa5, RZ ;  /* 0x000000a51b0d7824 */ /* 0x040fe400078e02ff */
[----:B------:R-:W-:Y:S01]  /*7bb40*/  IMAD R0, R0, 0xa6, RZ ;  /* 0x000000a600007824 */ /* 0x000fe200078e02ff */
[----:B0-----:R-:W-:Y:S01]  /*7bb50*/  IADD3 R20, P0, R8, R2, RZ ;  /* 0x0000000208147210 */ /* 0x001fe20007f1e0ff */
[----:B-1----:R-:W-:-:S03]  /*7bb60*/  IMAD R14, R27, 0x14c, RZ ;  /* 0x0000014c1b0e7824 */ /* 0x002fc600078e02ff */
[----:B------:R-:W-:Y:S02]  /*7bb70*/  LEA.HI.X.SX32 R21, R13, R3, 0x1, P0 ;  /* 0x000000030d157211 */ /* 0x000fe400000f0eff */
[----:B------:R-:W-:-:S04]  /*7bb80*/  IADD3 R14, P1, R14, R2, RZ ;  /* 0x000000020e0e7210 */ /* 0x000fc80007f3e0ff */
[----:B------:R-:W-:Y:S01]  /*7bb90*/  LEA.HI.X.SX32 R15, R0, R3, 0x1, P1 ;  /* 0x00000003000f7211 */ /* 0x000fe200008f0eff */
[----:B------:R0:W-:Y:S01]  /*7bba0*/  STL.64 [R1+0x2a8], R20 ;  /* 0x0002a81401007387 */ /* 0x0001e20000100a00 */
[C---:B------:R-:W-:Y:S02]  /*7bbb0*/  IMAD R8, R27.reuse, 0x14e, RZ ;  /* 0x0000014e1b087824 */ /* 0x040fe400078e02ff */
[----:B------:R-:W-:Y:S01]  /*7bbc0*/  IMAD.MOV.U32 R0, RZ, RZ, c[0x0][0x1c8] ;  /* 0x00007200ff007624 */ /* 0x000fe200078e00ff */
        /* <DEDUP_REMOVED lines=39> */
[----:B------:R-:W-:Y:S01]  /*7be40*/  IADD3 R14, P1, R14, R2, RZ ;  /* 0x000000020e0e7210 */ /* 0x000fe20007f3e0ff */
[----:B------:R-:W-:-:S03]  /*7be50*/  IMAD R8, R27, 0x15e, RZ ;  /* 0x0000015e1b087824 */ /* 0x000fc600078e02ff */
[----:B------:R-:W-:Y:S01]  /*7be60*/  LEA.HI.X.SX32 R15, R0, R3, 0x1, P1 ;  /* 0x00000003000f7211 */ /* 0x000fe200008f0eff */
[----:B------:R0:W-:Y:S01]  /*7be70*/  STL.64 [R1+0x268], R20 ;  /* 0x0002681401007387 */ /* 0x0001e20000100a00 */
[C---:B------:R-:W-:Y:S02]  /*7be80*/  IMAD R13, R27.reuse, 0xaf, RZ ;  /* 0x000000af1b0d7824 */ /* 0x040fe400078e02ff */
[----:B------:R-:W-:Y:S01]  /*7be90*/  IMAD.MOV.U32 R0, RZ, RZ, c[0x0][0x1c8] ;  /* 0x00007200ff007624 */ /* 0x000fe200078e00ff */
[----:B------:R1:W-:Y:S01]  /*7bea0*/  STL.64 [R1+0x260], R14 ;  /* 0x0002600e01007387 */ /* 0x0003e20000100a00 */
[----:B0-----:R-:W-:Y:S01]  /*7beb0*/  IADD3 R20, P0, R8, R2, RZ ;  /* 0x0000000208147210 */ /* 0x001fe20007f1e0ff */
[----:B-1----:R-:W-:-:S03]  /*7bec0*/  IMAD R14, R27, 0x160, RZ ;  /* 0x000001601b0e7824 */ /* 0x002fc600078e02ff */
[-C--:B------:R-:W-:Y:S01]  /*7bed0*/  LEA.HI.X.SX32 R21, R13, R3.reuse, 0x1, P0 ;  /* 0x000000030d157211 */ /* 0x080fe200000f0eff */
[C---:B------:R-:W-:Y:S02]  /*7bee0*/  IMAD R8, R27.reuse, 0x162, RZ ;  /* 0x000001621b087824 */ /* 0x040fe400078e02ff */
[----:B------:R-:W-:Y:S01]  /*7bef0*/  IMAD R13, R0, 0xb0, RZ ;  /* 0x000000b0000d7824 */ /* 0x000fe200078e02ff */
[-C--:B------:R-:W-:Y:S01]  /*7bf00*/  IADD3 R14, P1, R14, R2.reuse, RZ ;  /* 0x000000020e0e7210 */ /* 0x080fe20007f3e0ff */
[----:B------:R0:W-:Y:S01]  /*7bf10*/  STL.64 [R1+0x258], R20 ;  /* 0x0002581401007387 */ /* 0x0001e20000100a00 */
[----:B------:R-:W-:Y:S02]  /*7bf20*/  IMAD R0, R27, 0xb1, RZ ;  /* 0x000000b11b007824 */ /* 0x000fe400078e02ff */
[----:B------:R-:W-:Y:S02]  /*7bf30*/  LEA.HI.X.SX32 R15, R13, R3, 0x1, P1 ;  /* 0x000000030d0f7211 */ /* 0x000fe400008f0eff */
[----:B0-----:R-:W-:Y:S01]  /*7bf40*/  IADD3 R20, P0, R8, R2, RZ ;  /* 0x0000000208147210 */ /* 0x001fe20007f1e0ff */
[----:B------:R-:W-:-:S02]  /*7bf50*/  IMAD R8, R27, 0x164, RZ ;  /* 0x000001641b087824 */ /* 0x000fc400078e02ff */
[----:B------:R0:W-:Y:S01]  /*7bf60*/  STL.64 [R1+0x250], R14 ;  /* 0x0002500e01007387 */ /* 0x0001e20000100a00 */
[----:B------:R-:W-:Y:S01]  /*7bf70*/  LEA.HI.X.SX32 R21, R0, R3, 0x1, P0 ;  /* 0x0000000300157211 */ /* 0x000fe200000f0eff */
[----:B------:R-:W-:Y:S01]  /*7bf80*/  IMAD R0, R7, 0xb2, RZ ;  /* 0x000000b207007824 */ /* 0x000fe200078e02ff */
[----:B0-----:R-:W-:Y:S01]  /*7bf90*/  IADD3 R14, P1, R8, R2, RZ ;  /* 0x00000002080e7210 */ /* 0x001fe20007f3e0ff */
[----:B------:R-:W-:-:S03]  /*7bfa0*/  IMAD R8, R27, 0x168, RZ ;  /* 0x000001681b087824 */ /* 0x000fc600078e02ff */
[-C--:B------:R-:W-:Y:S02]  /*7bfb0*/  LEA.HI.X.SX32 R15, R0, R3.reuse, 0x1, P1 ;  /* 0x00000003000f7211 */ /* 0x080fe400008f0eff */
[----:B------:R-:W-:Y:S01]  /*7bfc0*/  MOV R0, c[0x0][0x1c8] ;  /* 0x0000720000007a02 */ /* 0x000fe20000000f00 */
[----:B------:R-:W-:Y:S01]  /*7bfd0*/  STL.64 [R1+0x248], R20 ;  /* 0x0002481401007387 */ /* 0x000fe20000100a00 */
[----:B------:R-:W-:Y:S01]  /*7bfe0*/  IMAD R13, R27, 0xb3, RZ ;  /* 0x000000b31b0d7824 */ /* 0x000fe200078e02ff */
[-C--:B------:R-:W-:Y:S02]  /*7bff0*/  IADD3 R6, P0, R6, R2.reuse, RZ ;  /* 0x0000000206067210 */ /* 0x080fe40007f1e0ff */
[----:B------:R0:W-:Y:S01]  /*7c000*/  STL.64 [R1+0x240], R14 ;  /* 0x0002400e01007387 */ /* 0x0001e20000100a00 */
[----:B------:R-:W-:Y:S01]  /*7c010*/  IMAD R0, R0, 0xb4, RZ ;  /* 0x000000b400007824 */ /* 0x000fe200078e02ff */
[----:B------:R-:W-:Y:S02]  /*7c020*/  LEA.HI.X.SX32 R7, R13, R3, 0x1, P0 ;  /* 0x000000030d077211 */ /* 0x000fe400000f0eff */
[----:B0-----:R-:W-:-:S04]  /*7c030*/  IADD3 R14, P1, R8, R2, RZ ;  /* 0x00000002080e7210 */ /* 0x001fc80007f3e0ff */
[----:B------:R-:W-:Y:S01]  /*7c040*/  LEA.HI.X.SX32 R15, R0, R3, 0x1, P1 ;  /* 0x00000003000f7211 */ /* 0x000fe200008f0eff */
[----:B------:R-:W-:Y:S01]  /*7c050*/  STL.64 [R1+0x1ec0], R6 ;  /* 0x001ec00601007387 */ /* 0x000fe20000100a00 */
[----:B------:R-:W-:-:S03]  /*7c060*/  MOV R0, c[0x0][0x1c8] ;  /* 0x0000720000007a02 */ /* 0x000fc60000000f00 */
[----:B------:R0:W-:Y:S02]  /*7c070*/  STL.64 [R1+0x230], R14 ;  /* 0x0002300e01007387 */ /* 0x0001e40000100a00 */
[----:B------:R-:W-:Y:S02]  /*7c080*/  IMAD R0, R0, 0xb6, RZ ;  /* 0x000000b600007824 */ /* 0x000fe400078e02ff */
[C---:B------:R-:W-:Y:S02]  /*7c090*/  IMAD R8, R27.reuse, 0x16a, RZ ;  /* 0x0000016a1b087824 */ /* 0x040fe400078e02ff */
[----:B0-----:R-:W-:-:S05]  /*7c0a0*/  IMAD R14, R27, 0x16c, RZ ;  /* 0x0000016c1b0e7824 */ /* 0x001fca00078e02ff */
[----:B------:R-:W-:Y:S01]  /*7c0b0*/  IADD3 R14, P1, R14, R2, RZ ;  /* 0x000000020e0e7210 */ /* 0x000fe20007f3e0ff */
[----:B------:R-:W-:-:S03]  /*7c0c0*/  IMAD R13, R27, 0xb5, RZ ;  /* 0x000000b51b0d7824 */ /* 0x000fc600078e02ff */
[-C--:B------:R-:W-:Y:S02]  /*7c0d0*/  LEA.HI.X.SX32 R15, R0, R3.reuse, 0x1, P1 ;  /* 0x00000003000f7211 */ /* 0x080fe400008f0eff */
[-C--:B------:R-:W-:Y:S01]  /*7c0e0*/  IADD3 R22, P0, R8, R2.reuse, RZ ;  /* 0x0000000208167210 */ /* 0x080fe20007f1e0ff */
[----:B------:R-:W-:Y:S01]  /*7c0f0*/  IMAD R8, R27, 0x16e, RZ ;  /* 0x0000016e1b087824 */ /* 0x000fe200078e02ff */
[----:B------:R-:W-:Y:S01]  /*7c100*/  MOV R0, c[0x0][0x1c8] ;  /* 0x0000720000007a02 */ /* 0x000fe20000000f00 */
[----:B------:R0:W-:Y:S01]  /*7c110*/  STL.64 [R1+0x220], R14 ;  /* 0x0002200e01007387 */ /* 0x0001e20000100a00 */
[-C--:B------:R-:W-:Y:S01]  /*7c120*/  LEA.HI.X.SX32 R23, R13, R3.reuse, 0x1, P0 ;  /* 0x000000030d177211 */ /* 0x080fe200000f0eff */
[C---:B------:R-:W-:Y:S01]  /*7c130*/  IMAD R13, R27.reuse, 0xb7, RZ ;  /* 0x000000b71b0d7824 */ /* 0x040fe200078e02ff */
[----:B------:R-:W-:Y:S01]  /*7c140*/  IADD3 R6, P0, R8, R2, RZ ;  /* 0x0000000208067210 */ /* 0x000fe20007f1e0ff */
[----:B------:R-:W-:Y:S02]  /*7c150*/  IMAD R0, R0, 0xb8, RZ ;  /* 0x000000b800007824 */ /* 0x000fe400078e02ff */
[----:B0-----:R-:W-:Y:S01]  /*7c160*/  IMAD R14, R27, 0x170, RZ ;  /* 0x000001701b0e7824 */ /* 0x001fe200078e02ff */
[----:B------:R-:W-:-:S04]  /*7c170*/  LEA.HI.X.SX32 R7, R13, R3, 0x1, P0 ;  /* 0x000000030d077211 */ /* 0x000fc800000f0eff */
[----:B------:R-:W-:Y:S01]  /*7c180*/  IADD3 R14, P1, R14, R2, RZ ;  /* 0x000000020e0e7210 */ /* 0x000fe20007f3e0ff */
[----:B------:R-:W-:-:S03]  /*7c190*/  IMAD R8, R27, 0x172, RZ ;  /* 0x000001721b087824 */ /* 0x000fc600078e02ff */
[----:B------:R-:W-:Y:S01]  /*7c1a0*/  LEA.HI.X.SX32 R15, R0, R3, 0x1, P1 ;  /* 0x00000003000f7211 */ /* 0x000fe200008f0eff */
[----:B------:R-:W-:Y:S01]  /*7c1b0*/  STL.64 [R1+0x228], R22 ;  /* 0x0002281601007387 */ /* 0x000fe20000100a00 */
[----:B------:R-:W-:-:S03]  /*7c1c0*/  IMAD R13, R27, 0xb9, RZ ;  /* 0x000000b91b0d7824 */ /* 0x000fc600078e02ff */
[----:B------:R0:W-:Y:S01]  /*7c1d0*/  STL.64 [R1+0x218], R6 ;  /* 0x0002180601007387 */ /* 0x0001e20000100a00 */
[----:B------:R-:W-:-:S03]  /*7c1e0*/  IMAD.MOV.U32 R0, RZ, RZ, c[0x0][0x1c8] ;  /* 0x00007200ff007624 */ /* 0x000fc600078e00ff */
[----:B------:R1:W-:Y:S01]  /*7c1f0*/  STL.64 [R1+0x210], R14 ;  /* 0x0002100e01007387 */ /* 0x0003e20000100a00 */
[----:B------:R-:W-:Y:S01]  /*7c200*/  IMAD R0, R0, 0xba, RZ ;  /* 0x000000ba00007824 */ /* 0x000fe200078e02ff */
[----:B0-----:R-:W-:Y:S01]  /*7c210*/  IADD3 R6, P0, R8, R2, RZ ;  /* 0x0000000208067210 */ /* 0x001fe20007f1e0ff */
[----:B-1----:R-:W-:-:S03]  /*7c220*/  IMAD R14, R27, 0x174, RZ ;  /* 0x000001741b0e7824 */ /* 0x002fc600078e02ff */
[-C--:B------:R-:W-:Y:S01]  /*7c230*/  LEA.HI.X.SX32 R7, R13, R3.reuse, 0x1, P0 ;  /* 0x000000030d077211 */ /* 0x080fe200000f0eff */
[----:B------:R-:W-:Y:S01]  /*7c240*/  IMAD R8, R27, 0x176, RZ ;  /* 0x000001761b087824 */ /* 0x000fe200078e02ff */
[-C--:B------:R-:W-:Y:S01]  /*7c250*/  IADD3 R14, P1, R14, R2.reuse, RZ ;  /* 0x000000020e0e7210 */ /* 0x080fe20007f3e0ff */
[C---:B------:R-:W-:Y:S02]  /*7c260*/  IMAD R28, R25.reuse, 0x1ce, RZ ;  /* 0x000001ce191c7824 */ /* 0x040fe400078e02ff */
[----:B------:R0:W-:Y:S01]  /*7c270*/  STL.64 [R1+0x208], R6 ;  /* 0x0002080601007387 */ /* 0x0001e20000100a00 */
[----:B------:R-:W-:Y:S01]  /*7c280*/  IMAD R29, R25, 0x1d0, RZ ;  /* 0x000001d0191d7824 */ /* 0x000fe200078e02ff */
[----:B------:R-:W-:Y:S01]  /*7c290*/  LEA.HI.X.SX32 R15, R0, R3, 0x1, P1 ;  /* 0x00000003000f7211 */ /* 0x000fe200008f0eff */
[----:B------:R-:W-:Y:S01]  /*7c2a0*/  IMAD R13, R27, 0xbb, RZ ;  /* 0x000000bb1b0d7824 */ /* 0x000fe200078e02ff */
[----:B------:R-:W-:Y:S02]  /*7c2b0*/  MOV R0, c[0x0][0x1c8] ;  /* 0x0000720000007a02 */ /* 0x000fe40000000f00 */
[----:B------:R-:W-:Y:S01]  /*7c2c0*/  STL.64 [R1+0x1f10], R28 ;  /* 0x001f101c01007387 */ /* 0x000fe20000100a00 */
[----:B0-----:R-:W-:-:S03]  /*7c2d0*/  IADD3 R6, P0, R8, R2, RZ ;  /* 0x0000000208067210 */ /* 0x001fc60007f1e0ff */
[----:B------:R0:W-:Y:S01]  /*7c2e0*/  STL.64 [R1+0x200], R14 ;  /* 0x0002000e01007387 */ /* 0x0001e20000100a00 */
[----:B------:R-:W-:Y:S01]  /*7c2f0*/  IMAD R8, R27, 0x17a, RZ ;  /* 0x0000017a1b087824 */ /* 0x000fe200078e02ff */
[----:B------:R-:W-:Y:S01]  /*7c300*/  LEA.HI.X.SX32 R7, R13, R3, 0x1, P0 ;  /* 0x000000030d077211 */ /* 0x000fe200000f0eff */
[----:B------:R-:W-:Y:S02]  /*7c310*/  IMAD R13, R0, 0xbc, RZ ;  /* 0x000000bc000d7824 */ /* 0x000fe400078e02ff */
[C---:B------:R-:W-:Y:S02]  /*7c320*/  IMAD R0, R27.reuse, 0xbd, RZ ;  /* 0x000000bd1b007824 */ /* 0x040fe400078e02ff */
[----:B------:R1:W-:Y:S01]  /*7c330*/  STL.64 [R1+0x1f8], R6 ;  /* 0x0001f80601007387 */ /* 0x0003e20000100a00 */
[----:B0-----:R-:W-:-:S05]  /*7c340*/  IMAD R14, R27, 0x178, RZ ;  /* 0x000001781b0e7824 */ /* 0x001fca00078e02ff */
[-C--:B------:R-:W-:Y:S02]  /*7c350*/  IADD3 R14, P1, R14, R2.reuse, RZ ;  /* 0x000000020e0e7210 */ /* 0x080fe40007f3e0ff */
[-C--:B-1----:R-:W-:Y:S01]  /*7c360*/  IADD3 R6, P0, R8, R2.reuse, RZ ;  /* 0x0000000208067210 */ /* 0x082fe20007f1e0ff */
[----:B------:R-:W-:Y:S01]  /*7c370*/  IMAD R8, R27, 0x17c, RZ ;  /* 0x0000017c1b087824 */ /* 0x000fe200078e02ff */
[-C--:B------:R-:W-:Y:S02]  /*7c380*/  LEA.HI.X.SX32 R15, R13, R3.reuse, 0x1, P1 ;  /* 0x000000030d0f7211 */ /* 0x080fe400008f0eff */
[-C--:B------:R-:W-:Y:S02]  /*7c390*/  LEA.HI.X.SX32 R7, R0, R3.reuse, 0x1, P0 ;  /* 0x0000000300077211 */ /* 0x080fe400000f0eff */
[-C--:B------:R-:W-:Y:S01]  /*7c3a0*/  IADD3 R22, P1, R8, R2.reuse, RZ ;  /* 0x0000000208167210 */ /* 0x080fe20007f3e0ff */
[C---:B------:R-:W-:Y:S01]  /*7c3b0*/  IMAD R8, R27.reuse, 0x17e, RZ ;  /* 0x0000017e1b087824 */ /* 0x040fe200078e02ff */
[----:B------:R-:W-:Y:S01]  /*7c3c0*/  MOV R0, c[0x0][0x1c8] ;  /* 0x0000720000007a02 */ /* 0x000fe20000000f00 */
[----:B------:R-:W-:Y:S01]  /*7c3d0*/  IMAD R27, R27, 0xbe, RZ ;  /* 0x000000be1b1b7824 */ /* 0x000fe200078e02ff */
[----:B------:R0:W-:Y:S03]  /*7c3e0*/  STL.64 [R1+0x1f0], R14 ;  /* 0x0001f00e01007387 */ /* 0x0001e60000100a00 */
[----:B------:R-:W-:Y:S01]  /*7c3f0*/  IMAD R13, R0, 0xbf, RZ ;  /* 0x000000bf000d7824 */ /* 0x000fe200078e02ff */
[----:B------:R-:W-:Y:S01]  /*7c400*/  LEA.HI.X.SX32 R23, R27, R3, 0x1, P1 ;  /* 0x000000031b177211 */ /* 0x000fe200008f0eff */
[----:B------:R-:W-:Y:S01]  /*7c410*/  STL.64 [R1+0x1e8], R6 ;  /* 0x0001e80601007387 */ /* 0x000fe20000100a00 */
[----:B0-----:R-:W-:Y:S01]  /*7c420*/  IADD3 R14, P0, R8, R2, RZ ;  /* 0x00000002080e7210 */ /* 0x001fe20007f1e0ff */
[----:B------:R-:W-:-:S03]  /*7c430*/  IMAD R8, R0, 0x182, RZ ;  /* 0x0000018200087824 */ /* 0x000fc600078e02ff */
[----:B------:R-:W-:Y:S02]  /*7c440*/  LEA.HI.X.SX32 R15, R13, R3, 0x1, P0 ;  /* 0x000000030d0f7211 */ /* 0x000fe400000f0eff */
[----:B------:R-:W-:Y:S01]  /*7c450*/  MOV R13, c[0x0][0x1c8] ;  /* 0x00007200000d7a02 */ /* 0x000fe20000000f00 */
[----:B------:R-:W-:Y:S01]  /*7c460*/  STL.64 [R1+0x1e0], R22 ;  /* 0x0001e01601007387 */ /* 0x000fe20000100a00 */
[-C--:B------:R-:W-:Y:S01]  /*7c470*/  IADD3 R28, P0, R8, R2.reuse, RZ ;  /* 0x00000002081c7210 */ /* 0x080fe20007f1e0ff */
[----:B------:R-:W-:Y:S02]  /*7c480*/  IMAD.MOV.U32 R8, RZ, RZ, c[0x0][0x1c8] ;  /* 0x00007200ff087624 */ /* 0x000fe400078e00ff */
[----:B------:R0:W-:Y:S01]  /*7c490*/  STL.64 [R1+0x1d8], R14 ;  /* 0x0001d80e01007387 */ /* 0x0001e20000100a00 */
[----:B------:R-:W-:Y:S01]  /*7c4a0*/  IADD3 R26, P1, R26, R2, RZ ;  /* 0x000000021a1a7210 */ /* 0x000fe20007f3e0ff */
[----:B------:R-:W-:Y:S02]  /*7c4b0*/  IMAD R24, R13, 0xc1, RZ ;  /* 0x000000c10d187824 */ /* 0x000fe400078e02ff */
[----:B0-----:R-:W-:-:S02]  /*7c4c0*/  IMAD R14, R0, 0xc0, RZ ;  /* 0x000000c0000e7824 */ /* 0x001fc400078e02ff */
[----:B------:R-:W-:Y:S02]  /*7c4d0*/  IMAD R0, R13, 0x184, RZ ;  /* 0x000001840d007824 */ /* 0x000fe400078e02ff */
[----:B------:R-:W-:Y:S01]  /*7c4e0*/  IMAD R13, R8, 0x186, RZ ;  /* 0x00000186080d7824 */ /* 0x000fe200078e02ff */
[-C--:B------:R-:W-:Y:S01]  /*7c4f0*/  LEA.HI.X.SX32 R27, R14, R3.reuse, 0x1, P1 ;  /* 0x000000030e1b7211 */ /* 0x080fe200008f0eff */
[----:B------:R-:W-:Y:S01]  /*7c500*/  IMAD R8, R8, 0xc2, RZ ;  /* 0x000000c208087824 */ /* 0x000fe200078e02ff */
[----:B------:R-:W-:Y:S02]  /*7c510*/  IADD3 R14, P1, R0, R2, RZ ;  /* 0x00000002000e7210 */ /* 0x000fe40007f3e0ff */
[----:B------:R-:W-:Y:S01]  /*7c520*/  MOV R0, c[0x0][0x1c8] ;  /* 0x0000720000007a02 */ /* 0x000fe20000000f00 */
[----:B------:R0:W-:Y:S01]  /*7c530*/  STL.64 [R1+0x1e88], R26 ;  /* 0x001e881a01007387 */ /* 0x0001e20000100a00 */
[-C--:B------:R-:W-:Y:S02]  /*7c540*/  LEA.HI.X.SX32 R15, R8, R3.reuse, 0x1, P1 ;  /* 0x00000003080f7211 */ /* 0x080fe400008f0eff */
[----:B------:R-:W-:Y:S01]  /*7c550*/  LEA.HI.X.SX32 R29, R24, R3, 0x1, P0 ;  /* 0x00000003181d7211 */ /* 0x000fe200000f0eff */
[----:B------:R-:W-:Y:S01]  /*7c560*/  IMAD R8, R0, 0xc3, RZ ;  /* 0x000000c300087824 */ /* 0x000fe200078e02ff */
[----:B------:R-:W-:-:S03]  /*7c570*/  MOV R24, c[0x0][0x1c8] ;  /* 0x0000720000187a02 */ /* 0x000fc60000000f00 */
[----:B------:R-:W-:Y:S01]  /*7c580*/  STL.64 [R1+0x1c8], R28 ;  /* 0x0001c81c01007387 */ /* 0x000fe20000100a00 */
[-C--:B0-----:R-:W-:Y:S01]  /*7c590*/  IADD3 R26, P0, R13, R2.reuse, RZ ;  /* 0x000000020d1a7210 */ /* 0x081fe20007f1e0ff */
[C---:B------:R-:W-:Y:S02]  /*7c5a0*/  IMAD R13, R0.reuse, 0x188, RZ ;  /* 0x00000188000d7824 */ /* 0x040fe400078e02ff */
[----:B------:R0:W-:Y:S01]  /*7c5b0*/  STL.64 [R1+0x1c0], R14 ;  /* 0x0001c00e01007387 */ /* 0x0001e20000100a00 */
[----:B------:R-:W-:Y:S01]  /*7c5c0*/  IMAD R0, R0, 0x18a, RZ ;  /* 0x0000018a00007824 */ /* 0x000fe200078e02ff */
[----:B------:R-:W-:Y:S01]  /*7c5d0*/  LEA.HI.X.SX32 R27, R8, R3, 0x1, P0 ;  /* 0x00000003081b7211 */ /* 0x000fe200000f0eff */
[C---:B------:R-:W-:Y:S02]  /*7c5e0*/  IMAD R17, R24.reuse, 0xc4, RZ ;  /* 0x000000c418117824 */ /* 0x040fe400078e02ff */
[C---:B------:R-:W-:Y:S02]  /*7c5f0*/  IMAD R8, R24.reuse, 0x18c, RZ ;  /* 0x0000018c18087824 */ /* 0x040fe400078e02ff */
[----:B------:R1:W-:Y:S01]  /*7c600*/  STL.64 [R1+0x1b8], R26 ;  /* 0x0001b81a01007387 */ /* 0x0003e20000100a00 */
[----:B------:R-:W-:Y:S01]  /*7c610*/  IMAD R24, R24, 0xc5, RZ ;  /* 0x000000c518187824 */ /* 0x000fe200078e02ff */
[----:B0-----:R-:W-:-:S02]  /*7c620*/  IADD3 R14, P1, R13, R2, RZ ;  /* 0x000000020d0e7210 */ /* 0x001fc40007f3e0ff */
[----:B------:R-:W-:Y:S02]  /*7c630*/  MOV R13, c[0x0][0x1c8] ;  /* 0x00007200000d7a02 */ /* 0x000fe40000000f00 */
[----:B------:R-:W-:Y:S02]  /*7c640*/  LEA.HI.X.SX32 R15, R17, R3, 0x1, P1 ;  /* 0x00000003110f7211 */ /* 0x000fe400008f0eff */
[----:B-1----:R-:W-:-:S03]  /*7c650*/  IADD3 R26, P0, R0, R2, RZ ;  /* 0x00000002001a7210 */ /* 0x002fc60007f1e0ff */
[----:B------:R0:W-:Y:S01]  /*7c660*/  STL.64 [R1+0x1b0], R14 ;  /* 0x0001b00e01007387 */ /* 0x0001e20000100a00 */
[----:B------:R-:W-:Y:S01]  /*7c670*/  LEA.HI.X.SX32 R27, R24, R3, 0x1, P0 ;  /* 0x00000003181b7211 */ /* 0x000fe200000f0eff */
[----:B------:R-:W-:Y:S01]  /*7c680*/  IMAD R24, R13, 0xc6, RZ ;  /* 0x000000c60d187824 */ /* 0x000fe200078e02ff */
[----:B0-----:R-:W-:-:S04]  /*7c690*/  IADD3 R14, P1, R8, R2, RZ ;  /* 0x00000002080e7210 */ /* 0x001fc80007f3e0ff */
[----:B------:R-:W-:Y:S01]  /*7c6a0*/  LEA.HI.X.SX32 R15, R24, R3, 0x1, P1 ;  /* 0x00000003180f7211 */ /* 0x000fe200008f0eff */
[----:B------:R-:W-:Y:S01]  /*7c6b0*/  STL.64 [R1+0x1a8], R26 ;  /* 0x0001a81a01007387 */ /* 0x000fe20000100a00 */
[C---:B------:R-:W-:Y:S02]  /*7c6c0*/  IMAD R8, R13.reuse, 0x18e, RZ ;  /* 0x0000018e0d087824 */ /* 0x040fe400078e02ff */
[----:B------:R-:W-:Y:S01]  /*7c6d0*/  IMAD R13, R13, 0x190, RZ ;  /* 0x000001900d0d7824 */ /* 0x000fe200078e02ff */
[----:B------:R0:W-:Y:S02]  /*7c6e0*/  STL.64 [R1+0x1a0], R14 ;  /* 0x0001a00e01007387 */ /* 0x0001e40000100a00 */
[-C--:B------:R-:W-:Y:S01]  /*7c6f0*/  IADD3 R28, P0, R8, R2.reuse, RZ ;  /* 0x00000002081c7210 */ /* 0x080fe20007f1e0ff */
[----:B0-----:R-:W-:Y:S01]  /*7c700*/  IMAD.MOV.U32 R14, RZ, RZ, c[0x0][0x1c8] ;  /* 0x00007200ff0e7624 */ /* 0x001fe200078e00ff */
[----:B------:R-:W-:-:S03]  /*7c710*/  IADD3 R26, P1, R13, R2, RZ ;  /* 0x000000020d1a7210 */ /* 0x000fc60007f3e0ff */
[C---:B------:R-:W-:Y:S01]  /*7c720*/  IMAD R24, R14.reuse, 0xc8, RZ ;  /* 0x000000c80e187824 */ /* 0x040fe200078e02ff */
[-C--:B------:R-:W-:Y:S01]  /*7c730*/  LEA.HI.X.SX32 R29, R11, R3.reuse, 0x1, P0 ;  /* 0x000000030b1d7211 */ /* 0x080fe200000f0eff */
[----:B------:R-:W-:Y:S01]  /*7c740*/  IMAD R15, R14, 0x194, RZ ;  /* 0x000001940e0f7824 */ /* 0x000fe200078e02ff */
[----:B------:R-:W-:Y:S02]  /*7c750*/  MOV R13, c[0x0][0x1c8] ;  /* 0x00007200000d7a02 */ /* 0x000fe40000000f00 */
[----:B------:R-:W-:Y:S01]  /*7c760*/  LEA.HI.X.SX32 R27, R24, R3, 0x1, P1 ;  /* 0x00000003181b7211 */ /* 0x000fe200008f0eff */
[----:B------:R-:W-:Y:S01]  /*7c770*/  IMAD.MOV.U32 R4, RZ, RZ, c[0x0][0x1c8] ;  /* 0x00007200ff047624 */ /* 0x000fe200078e00ff */
[----:B------:R-:W-:Y:S01]  /*7c780*/  STL.64 [R1+0x198], R28 ;  /* 0x0001981c01007387 */ /* 0x000fe20000100a00 */
[C---:B------:R-:W-:Y:S02]  /*7c790*/  IMAD R14, R13.reuse, 0xc9, RZ ;  /* 0x000000c90d0e7824 */ /* 0x040fe400078e02ff */
[----:B------:R-:W-:Y:S01]  /*7c7a0*/  IMAD R24, R4, 0xca, RZ ;  /* 0x000000ca04187824 */ /* 0x000fe200078e02ff */
[----:B------:R0:W-:Y:S01]  /*7c7b0*/  STL.64 [R1+0x190], R26 ;  /* 0x0001901a01007387 */ /* 0x0001e20000100a00 */
[----:B------:R-:W-:Y:S01]  /*7c7c0*/  IADD3 R10, P0, R10, R2, RZ ;  /* 0x000000020a0a7210 */ /* 0x000fe20007f1e0ff */
[----:B------:R-:W-:-:S03]  /*7c7d0*/  IMAD R13, R13, 0x196, RZ ;  /* 0x000001960d0d7824 */ /* 0x000fc600078e02ff */
[-C--:B------:R-:W-:Y:S02]  /*7c7e0*/  LEA.HI.X.SX32 R11, R14, R3.reuse, 0x1, P0 ;  /* 0x000000030e0b7211 */ /* 0x080fe400000f0eff */
[-C--:B0-----:R-:W-:Y:S02]  /*7c7f0*/  IADD3 R26, P1, R15, R2.reuse, RZ ;  /* 0x000000020f1a7210 */ /* 0x081fe40007f3e0ff */
[----:B------:R-:W-:Y:S02]  /*7c800*/  MOV R15, c[0x0][0x1c8] ;  /* 0x00007200000f7a02 */ /* 0x000fe40000000f00 */
[-C--:B------:R-:W-:Y:S02]  /*7c810*/  LEA.HI.X.SX32 R27, R24, R3.reuse, 0x1, P1 ;  /* 0x00000003181b7211 */ /* 0x080fe400008f0eff */
[-C--:B------:R-:W-:Y:S01]  /*7c820*/  IADD3 R28, P0, R13, R2.reuse, RZ ;  /* 0x000000020d1c7210 */ /* 0x080fe20007f1e0ff */
[C---:B------:R-:W-:Y:S01]  /*7c830*/  IMAD R24, R15.reuse, 0xcb, RZ ;  /* 0x000000cb0f187824 */ /* 0x040fe200078e02ff */
[----:B------:R-:W-:Y:S01]  /*7c840*/  MOV R14, c[0x0][0x1c8] ;  /* 0x00007200000e7a02 */ /* 0x000fe20000000f00 */
[----:B------:R-:W-:Y:S01]  /*7c850*/  IMAD R13, R15, 0x198, RZ ;  /* 0x000001980f0d7824 */ /* 0x000fe200078e02ff */
[----:B------:R-:W-:Y:S02]  /*7c860*/  STL.64 [R1+0x1e90], R10 ;  /* 0x001e900a01007387 */ /* 0x000fe40000100a00 */
[----:B------:R-:W-:Y:S01]  /*7c870*/  LEA.HI.X.SX32 R29, R24, R3, 0x1, P0 ;  /* 0x00000003181d7211 */ /* 0x000fe200000f0eff */
[C---:B------:R-:W-:Y:S01]  /*7c880*/  IMAD R24, R14.reuse, 0xcc, RZ ;  /* 0x000000cc0e187824 */ /* 0x040fe200078e02ff */
[----:B------:R0:W-:Y:S02]  /*7c890*/  STL.64 [R1+0x180], R26 ;  /* 0x0001801a01007387 */ /* 0x0001e40000100a00 */
[----:B0-----:R-:W-:Y:S01]  /*7c8a0*/  IADD3 R26, P1, R13, R2, RZ ;  /* 0x000000020d1a7210 */ /* 0x001fe20007f3e0ff */
[----:B------:R-:W-:-:S03]  /*7c8b0*/  IMAD R13, R14, 0x19a, RZ ;  /* 0x0000019a0e0d7824 */ /* 0x000fc600078e02ff */
[-C--:B------:R-:W-:Y:S01]  /*7c8c0*/  LEA.HI.X.SX32 R27, R24, R3.reuse, 0x1, P1 ;  /* 0x00000003181b7211 */ /* 0x080fe200008f0eff */
[----:B------:R-:W-:Y:S01]  /*7c8d0*/  IMAD R24, R15, 0xcd, RZ ;  /* 0x000000cd0f187824 */ /* 0x000fe200078e02ff */
[-C--:B------:R-:W-:Y:S01]  /*7c8e0*/  IADD3 R10, P0, R13, R2.reuse, RZ ;  /* 0x000000020d0a7210 */ /* 0x080fe20007f1e0ff */
[C---:B------:R-:W-:Y:S01]  /*7c8f0*/  IMAD R14, R15.reuse, 0x19c, RZ ;  /* 0x0000019c0f0e7824 */ /* 0x040fe200078e02ff */
[----:B------:R-:W-:Y:S01]  /*7c900*/  STL.64 [R1+0x178], R28 ;  /* 0x0001781c01007387 */ /* 0x000fe20000100a00 */
[----:B------:R-:W-:Y:S01]  /*7c910*/  IMAD R15, R15, 0x19e, RZ ;  /* 0x0000019e0f0f7824 */ /* 0x000fe200078e02ff */
[----:B------:R-:W-:Y:S02]  /*7c920*/  LEA.HI.X.SX32 R11, R24, R3, 0x1, P0 ;  /* 0x00000003180b7211 */ /* 0x000fe400000f0eff */
[----:B------:R0:W-:Y:S04]  /*7c930*/  STL.64 [R1+0x170], R26 ;  /* 0x0001701a01007387 */ /* 0x0001e80000100a00 */
[----:B------:R1:W-:Y:S01]  /*7c940*/  STL.64 [R1+0x168], R10 ;  /* 0x0001680a01007387 */ /* 0x0003e20000100a00 */
[-C--:B0-----:R-:W-:Y:S01]  /*7c950*/  IADD3 R26, P1, R14, R2.reuse, RZ ;  /* 0x000000020e1a7210 */ /* 0x081fe20007f3e0ff */
[----:B------:R-:W-:Y:S01]  /*7c960*/  IMAD.MOV.U32 R14, RZ, RZ, c[0x0][0x1c8] ;  /* 0x00007200ff0e7624 */ /* 0x000fe200078e00ff */
[----:B-1----:R-:W-:-:S03]  /*7c970*/  IADD3 R10, P0, R15, R2, RZ ;  /* 0x000000020f0a7210 */ /* 0x002fc60007f1e0ff */
[C---:B------:R-:W-:Y:S02]  /*7c980*/  IMAD R17, R14.reuse, 0xce, RZ ;  /* 0x000000ce0e117824 */ /* 0x040fe400078e02ff */
[C---:B------:R-:W-:Y:S01]  /*7c990*/  IMAD R15, R14.reuse, 0xcf, RZ ;  /* 0x000000cf0e0f7824 */ /* 0x040fe200078e02ff */
[----:B------:R-:W-:Y:S01]  /*7c9a0*/  MOV R12, c[0x0][0x1c8] ;  /* 0x00007200000c7a02 */ /* 0x000fe20000000f00 */
[C---:B------:R-:W-:Y:S01]  /*7c9b0*/  IMAD R24, R14.reuse, 0x1a0, RZ ;  /* 0x000001a00e187824 */ /* 0x040fe200078e02ff */
[-C--:B------:R-:W-:Y:S01]  /*7c9c0*/  LEA.HI.X.SX32 R27, R17, R3.reuse, 0x1, P1 ;  /* 0x00000003111b7211 */ /* 0x080fe200008f0eff */
[----:B------:R-:W-:Y:S01]  /*7c9d0*/  IMAD R14, R14, 0x1a2, RZ ;  /* 0x000001a20e0e7824 */ /* 0x000fe200078e02ff */
[----:B------:R-:W-:-:S03]  /*7c9e0*/  LEA.HI.X.SX32 R11, R15, R3, 0x1, P0 ;  /* 0x000000030f0b7211 */ /* 0x000fc600000f0eff */
[----:B------:R0:W-:Y:S04]  /*7c9f0*/  STL.64 [R1+0x160], R26 ;  /* 0x0001601a01007387 */ /* 0x0001e80000100a00 */
[----:B------:R1:W-:Y:S01]  /*7ca00*/  STL.64 [R1+0x158], R10 ;  /* 0x0001580a01007387 */ /* 0x0003e20000100a00 */
[----:B------:R-:W-:Y:S01]  /*7ca10*/  IMAD R15, R12, 0x1a4, RZ ;  /* 0x000001a40c0f7824 */ /* 0x000fe200078e02ff */
[-C--:B0-----:R-:W-:Y:S01]  /*7ca20*/  IADD3 R26, P1, R24, R2.reuse, RZ ;  /* 0x00000002181a7210 */ /* 0x081fe20007f3e0ff */
[----:B------:R-:W-:Y:S01]  /*7ca30*/  IMAD R24, R12, 0xd0, RZ ;  /* 0x000000d00c187824 */ /* 0x000fe200078e02ff */
[----:B-1----:R-:W-:Y:S02]  /*7ca40*/  IADD3 R10, P0, R14, R2, RZ ;  /* 0x000000020e0a7210 */ /* 0x002fe40007f1e0ff */
[----:B------:R-:W-:-:S02]  /*7ca50*/  MOV R14, c[0x0][0x1c8] ;  /* 0x00007200000e7a02 */ /* 0x000fc40000000f00 */
[----:B------:R-:W-:-:S03]  /*7ca60*/  LEA.HI.X.SX32 R27, R24, R3, 0x1, P1 ;  /* 0x00000003181b7211 */ /* 0x000fc600008f0eff */
[C---:B------:R-:W-:Y:S01]  /*7ca70*/  IMAD R17, R14.reuse, 0xd1, RZ ;  /* 0x000000d10e117824 */ /* 0x040fe200078e02ff */
[----:B------:R-:W-:Y:S01]  /*7ca80*/  MOV R24, c[0x0][0x1c8] ;  /* 0x0000720000187a02 */ /* 0x000fe20000000f00 */
[----:B------:R0:W-:Y:S01]  /*7ca90*/  STL.64 [R1+0x150], R26 ;  /* 0x0001501a01007387 */ /* 0x0001e20000100a00 */
[C---:B------:R-:W-:Y:S02]  /*7caa0*/  IMAD R7, R14.reuse, 0xd2, RZ ;  /* 0x000000d20e077824 */ /* 0x040fe400078e02ff */
[-C--:B------:R-:W-:Y:S02]  /*7cab0*/  LEA.HI.X.SX32 R11, R17, R3.reuse, 0x1, P0 ;  /* 0x00000003110b7211 */ /* 0x080fe400000f0eff */
[----:B------:R-:W-:Y:S02]  /*7cac0*/  MOV R17, c[0x0][0x1c8] ;  /* 0x0000720000117a02 */ /* 0x000fe40000000f00 */
[----:B0-----:R-:W-:Y:S01]  /*7cad0*/  IADD3 R26, P1, R15, R2, RZ ;  /* 0x000000020f1a7210 */ /* 0x001fe20007f3e0ff */
[----:B------:R-:W-:Y:S01]  /*7cae0*/  IMAD R15, R14, 0x1a6, RZ ;  /* 0x000001a60e0f7824 */ /* 0x000fe200078e02ff */
[----:B------:R0:W-:Y:S02]  /*7caf0*/  STL.64 [R1+0x148], R10 ;  /* 0x0001480a01007387 */ /* 0x0001e40000100a00 */
[----:B------:R-:W-:Y:S01]  /*7cb00*/  LEA.HI.X.SX32 R27, R7, R3, 0x1, P1 ;  /* 0x00000003071b7211 */ /* 0x000fe200008f0eff */
[----:B------:R-:W-:-:S02]  /*7cb10*/  IMAD R7, R24, 0xd3, RZ ;  /* 0x000000d318077824 */ /* 0x000fc400078e02ff */
[----:B------:R-:W-:Y:S02]  /*7cb20*/  IMAD R14, R24, 0x1a8, RZ ;  /* 0x000001a8180e7824 */ /* 0x000fe400078e02ff */
[----:B------:R-:W-:Y:S01]  /*7cb30*/  IMAD R24, R17, 0x1aa, RZ ;  /* 0x000001aa11187824 */ /* 0x000fe200078e02ff */
[----:B0-----:R-:W-:Y:S01]  /*7cb40*/  IADD3 R10, P0, R15, R2, RZ ;  /* 0x000000020f0a7210 */ /* 0x001fe20007f1e0ff */
[----:B------:R0:W-:Y:S01]  /*7cb50*/  STL.64 [R1+0x140], R26 ;  /* 0x0001401a01007387 */ /* 0x0001e20000100a00 */
[----:B------:R-:W-:Y:S02]  /*7cb60*/  IMAD R17, R17, 0xd4, RZ ;  /* 0x000000d411117824 */ /* 0x000fe400078e02ff */
[----:B------:R-:W-:-:S05]  /*7cb70*/  LEA.HI.X.SX32 R11, R7, R3, 0x1, P0 ;  /* 0x00000003070b7211 */ /* 0x000fca00000f0eff */
[----:B------:R1:W-:Y:S01]  /*7cb80*/  STL.64 [R1+0x138], R10 ;  /* 0x0001380a01007387 */ /* 0x0003e20000100a00 */
[----:B0-----:R-:W-:Y:S01]  /*7cb90*/  IADD3 R26, P1, R14, R2, RZ ;  /* 0x000000020e1a7210 */ /* 0x001fe20007f3e0ff */
[----:B------:R-:W-:-:S03]  /*7cba0*/  IMAD.MOV.U32 R14, RZ, RZ, c[0x0][0x1c8] ;  /* 0x00007200ff0e7624 */ /* 0x000fc600078e00ff */
[----:B------:R-:W-:Y:S02]  /*7cbb0*/  LEA.HI.X.SX32 R27, R17, R3, 0x1, P1 ;  /* 0x00000003111b7211 */ /* 0x000fe400008f0eff */
[----:B-1----:R-:W-:Y:S01]  /*7cbc0*/  IADD3 R10, P0, R24, R2, RZ ;  /* 0x00000002180a7210 */ /* 0x002fe20007f1e0ff */
[C---:B------:R-:W-:Y:S02]  /*7cbd0*/  IMAD R24, R14.reuse, 0x1ac, RZ ;  /* 0x000001ac0e187824 */ /* 0x040fe400078e02ff */
[----:B------:R0:W-:Y:S01]  /*7cbe0*/  STL.64 [R1+0x130], R26 ;  /* 0x0001301a01007387 */ /* 0x0001e20000100a00 */
[C---:B------:R-:W-:Y:S02]  /*7cbf0*/  IMAD R17, R14.reuse, 0xd5, RZ ;  /* 0x000000d50e117824 */ /* 0x040fe400078e02ff */
[----:B------:R-:W-:-:S03]  /*7cc00*/  IMAD R14, R14, 0x1ae, RZ ;  /* 0x000001ae0e0e7824 */ /* 0x000fc600078e02ff */
[----:B------:R-:W-:Y:S02]  /*7cc10*/  LEA.HI.X.SX32 R11, R17, R3, 0x1, P0 ;  /* 0x00000003110b7211 */ /* 0x000fe400000f0eff */
[----:B0-----:R-:W-:Y:S02]  /*7cc20*/  IADD3 R26, P1, R24, R2, RZ ;  /* 0x00000002181a7210 */ /* 0x001fe40007f3e0ff */
[----:B------:R-:W-:Y:S01]  /*7cc30*/  MOV R24, c[0x0][0x1c8] ;  /* 0x0000720000187a02 */ /* 0x000fe20000000f00 */
[----:B------:R0:W-:Y:S04]  /*7cc40*/  STL.64 [R1+0x128], R10 ;  /* 0x0001280a01007387 */ /* 0x0001e80000100a00 */
[----:B------:R-:W-:Y:S02]  /*7cc50*/  IMAD R7, R24, 0xd6, RZ ;  /* 0x000000d618077824 */ /* 0x000fe400078e02ff */
[----:B------:R-:W-:-:S02]  /*7cc60*/  IMAD R15, R25, 0x1e0, RZ ;  /* 0x000001e0190f7824 */ /* 0x000fc400078e02ff */
[C---:B------:R-:W-:Y:S01]  /*7cc70*/  IMAD R17, R24.reuse, 0x1b0, RZ ;  /* 0x000001b018117824 */ /* 0x040fe200078e02ff */
[-C--:B------:R-:W-:Y:S01]  /*7cc80*/  LEA.HI.X.SX32 R27, R7, R3.reuse, 0x1, P1 ;  /* 0x00000003071b7211 */ /* 0x080fe200008f0eff */
[----:B------:R-:W-:Y:S01]  /*7cc90*/  IMAD R7, R24, 0xd7, RZ ;  /* 0x000000d718077824 */ /* 0x000fe200078e02ff */
[----:B0-----:R-:W-:Y:S01]  /*7cca0*/  IADD3 R10, P0, R14, R2, RZ ;  /* 0x000000020e0a7210 */ /* 0x001fe20007f1e0ff */
[----:B------:R-:W-:Y:S01]  /*7ccb0*/  IMAD R14, R25, 0x1e2, RZ ;  /* 0x000001e2190e7824 */ /* 0x000fe200078e02ff */
[----:B------:R-:W-:Y:S01]  /*7ccc0*/  MOV R29, c[0x0][0x1c8] ;  /* 0x00007200001d7a02 */ /* 0x000fe20000000f00 */
[----:B------:R-:W-:Y:S01]  /*7ccd0*/  IMAD R28, R24, 0xd8, RZ ;  /* 0x000000d8181c7824 */ /* 0x000fe200078e02ff */
[----:B------:R-:W-:Y:S02]  /*7cce0*/  LEA.HI.X.SX32 R11, R7, R3, 0x1, P0 ;  /* 0x00000003070b7211 */ /* 0x000fe400000f0eff */
[----:B------:R0:W-:Y:S01]  /*7ccf0*/  STL.64 [R1+0x1f08], R14 ;  /* 0x001f080e01007387 */ /* 0x0001e20000100a00 */
[----:B------:R-:W-:-:S03]  /*7cd00*/  MOV R7, c[0x0][0x1c8] ;  /* 0x0000720000077a02 */ /* 0x000fc60000000f00 */
[----:B------:R-:W-:Y:S01]  /*7cd10*/  STL.64 [R1+0x120], R26 ;  /* 0x0001201a01007387 */ /* 0x000fe20000100a00 */
[-C--:B0-----:R-:W-:Y:S01]  /*7cd20*/  IADD3 R14, P1, R17, R2.reuse, RZ ;  /* 0x00000002110e7210 */ /* 0x081fe20007f3e0ff */
[----:B------:R-:W-:Y:S02]  /*7cd30*/  IMAD R17, R24, 0x1b2, RZ ;  /* 0x000001b218117824 */ /* 0x000fe400078e02ff */
[----:B------:R0:W-:Y:S01]  /*7cd40*/  STL.64 [R1+0x118], R10 ;  /* 0x0001180a01007387 */ /* 0x0001e20000100a00 */
[----:B------:R-:W-:Y:S01]  /*7cd50*/  LEA.HI.X.SX32 R15, R28, R3, 0x1, P1 ;  /* 0x000000031c0f7211 */ /* 0x000fe200008f0eff */
[C---:B------:R-:W-:Y:S02]  /*7cd60*/  IMAD R28, R29.reuse, 0xd9, RZ ;  /* 0x000000d91d1c7824 */ /* 0x040fe400078e02ff */
[----:B------:R-:W-:Y:S02]  /*7cd70*/  IMAD R24, R29, 0x1b4, RZ ;  /* 0x000001b41d187824 */ /* 0x000fe400078e02ff */
[----:B------:R1:W-:Y:S01]  /*7cd80*/  STL.64 [R1+0x110], R14 ;  /* 0x0001100e01007387 */ /* 0x0003e20000100a00 */
[----:B0-----:R-:W-:-:S04]  /*7cd90*/  IADD3 R10, P0, R17, R2, RZ ;  /* 0x00000002110a7210 */ /* 0x001fc80007f1e0ff */
[-C--:B------:R-:W-:Y:S01]  /*7cda0*/  LEA.HI.X.SX32 R11, R28, R3.reuse, 0x1, P0 ;  /* 0x000000031c0b7211 */ /* 0x080fe200000f0eff */
[C---:B------:R-:W-:Y:S01]  /*7cdb0*/  IMAD R28, R7.reuse, 0xda, RZ ;  /* 0x000000da071c7824 */ /* 0x040fe200078e02ff */
[-C--:B-1----:R-:W-:Y:S01]  /*7cdc0*/  IADD3 R14, P1, R24, R2.reuse, RZ ;  /* 0x00000002180e7210 */ /* 0x082fe20007f3e0ff */
[----:B------:R-:W-:Y:S02]  /*7cdd0*/  IMAD R24, R7, 0x1b6, RZ ;  /* 0x000001b607187824 */ /* 0x000fe400078e02ff */
[----:B------:R0:W-:Y:S01]  /*7cde0*/  STL.64 [R1+0x108], R10 ;  /* 0x0001080a01007387 */ /* 0x0001e20000100a00 */
[-C--:B------:R-:W-:Y:S01]  /*7cdf0*/  LEA.HI.X.SX32 R15, R28, R3.reuse, 0x1, P1 ;  /* 0x000000031c0f7211 */ /* 0x080fe200008f0eff */
[C---:B------:R-:W-:Y:S02]  /*7ce00*/  IMAD R28, R29.reuse, 0xdb, RZ ;  /* 0x000000db1d1c7824 */ /* 0x040fe400078e02ff */
[C---:B------:R-:W-:Y:S01]  /*7ce10*/  IMAD R7, R29.reuse, 0x1b8, RZ ;  /* 0x000001b81d077824 */ /* 0x040fe200078e02ff */
[----:B------:R-:W-:Y:S01]  /*7ce20*/  MOV R16, c[0x0][0x1c8] ;  /* 0x0000720000107a02 */ /* 0x000fe20000000f00 */
[----:B------:R-:W-:Y:S01]  /*7ce30*/  IMAD R29, R29, 0x1ba, RZ ;  /* 0x000001ba1d1d7824 */ /* 0x000fe200078e02ff */
[----:B0-----:R-:W-:Y:S01]  /*7ce40*/  IADD3 R10, P0, R24, R2, RZ ;  /* 0x00000002180a7210 */ /* 0x001fe20007f1e0ff */
[----:B------:R0:W-:Y:S03]  /*7ce50*/  STL.64 [R1+0x100], R14 ;  /* 0x0001000e01007387 */ /* 0x0001e60000100a00 */
[----:B------:R-:W-:Y:S01]  /*7ce60*/  LEA.HI.X.SX32 R11, R28, R3, 0x1, P0 ;  /* 0x000000031c0b7211 */ /* 0x000fe200000f0eff */
[----:B------:R-:W-:-:S04]  /*7ce70*/  IMAD R27, R16, 0xdc, RZ ;  /* 0x000000dc101b7824 */ /* 0x000fc800078e02ff */
[----:B------:R1:W-:Y:S01]  /*7ce80*/  STL.64 [R1+0xf8], R10 ;  /* 0x0000f80a01007387 */ /* 0x0003e20000100a00 */
[-C--:B0-----:R-:W-:Y:S01]  /*7ce90*/  IADD3 R14, P1, R7, R2.reuse, RZ ;  /* 0x00000002070e7210 */ /* 0x081fe20007f3e0ff */
[----:B------:R-:W-:Y:S02]  /*7cea0*/  IMAD.MOV.U32 R7, RZ, RZ, c[0x0][0x1c8] ;  /* 0x00007200ff077624 */ /* 0x000fe400078e00ff */
[----:B------:R-:W-:Y:S01]  /*7ceb0*/  IMAD R28, R16, 0x1bc, RZ ;  /* 0x000001bc101c7824 */ /* 0x000fe200078e02ff */
[----:B------:R-:W-:Y:S02]  /*7cec0*/  LEA.HI.X.SX32 R15, R27, R3, 0x1, P1 ;  /* 0x000000031b0f7211 */ /* 0x000fe400008f0eff */
[----:B-1----:R-:W-:Y:S01]  /*7ced0*/  IADD3 R10, P0, R29, R2, RZ ;  /* 0x000000021d0a7210 */ /* 0x002fe20007f1e0ff */
[----:B------:R-:W-:Y:S02]  /*7cee0*/  IMAD R29, R7, 0xdd, RZ ;  /* 0x000000dd071d7824 */ /* 0x000fe400078e02ff */
[----:B------:R-:W-:-:S03]  /*7cef0*/  IMAD R19, R25, 0x1be, RZ ;  /* 0x000001be19137824 */ /* 0x000fc600078e02ff */
[----:B------:R-:W-:Y:S01]  /*7cf00*/  LEA.HI.X.SX32 R11, R29, R3, 0x1, P0 ;  /* 0x000000031d0b7211 */ /* 0x000fe200000f0eff */
[----:B------:R0:W-:Y:S01]  /*7cf10*/  STL.64 [R1+0xf0], R14 ;  /* 0x0000f00e01007387 */ /* 0x0001e20000100a00 */
[----:B------:R-:W-:-:S03]  /*7cf20*/  IMAD R7, R7, 0xde, RZ ;  /* 0x000000de07077824 */ /* 0x000fc600078e02ff */
[----:B------:R1:W-:Y:S01]  /*7cf30*/  STL.64 [R1+0xe8], R10 ;  /* 0x0000e80a01007387 */ /* 0x0003e20000100a00 */
[C---:B------:R-:W-:Y:S01]  /*7cf40*/  IMAD R29, R25.reuse, 0x1c2, RZ ;  /* 0x000001c2191d7824 */ /* 0x040fe200078e02ff */
[-C--:B0-----:R-:W-:Y:S01]  /*7cf50*/  IADD3 R14, P1, R28, R2.reuse, RZ ;  /* 0x000000021c0e7210 */ /* 0x081fe20007f3e0ff */
[----:B------:R-:W-:Y:S01]  /*7cf60*/  IMAD R28, R25, 0xdf, RZ ;  /* 0x000000df191c7824 */ /* 0x000fe200078e02ff */
[-C--:B-1----:R-:W-:Y:S02]  /*7cf70*/  IADD3 R10, P0, R19, R2.reuse, RZ ;  /* 0x00000002130a7210 */ /* 0x082fe40007f1e0ff */
[-C--:B------:R-:W-:Y:S02]  /*7cf80*/  LEA.HI.X.SX32 R15, R7, R3.reuse, 0x1, P1 ;  /* 0x00000003070f7211 */ /* 0x080fe400008f0eff */
[----:B------:R-:W-:Y:S01]  /*7cf90*/  LEA.HI.X.SX32 R11, R28, R3, 0x1, P0 ;  /* 0x000000031c0b7211 */ /* 0x000fe200000f0eff */
[C---:B------:R-:W-:Y:S01]  /*7cfa0*/  IMAD R27, R25.reuse, 0x1c0, RZ ;  /* 0x000001c0191b7824 */ /* 0x040fe200078e02ff */
[----:B------:R-:W-:Y:S01]  /*7cfb0*/  MOV R7, c[0x0][0x1c8] ;  /* 0x0000720000077a02 */ /* 0x000fe20000000f00 */
[----:B------:R0:W-:Y:S04]  /*7cfc0*/  STL.64 [R1+0xe0], R14 ;  /* 0x0000e00e01007387 */ /* 0x0001e80000100a00 */
[----:B------:R1:W-:Y:S01]  /*7cfd0*/  STL.64 [R1+0xd8], R10 ;  /* 0x0000d80a01007387 */ /* 0x0003e20000100a00 */
[----:B------:R-:W-:Y:S01]  /*7cfe0*/  IMAD R28, R25, 0xe1, RZ ;  /* 0x000000e1191c7824 */ /* 0x000fe200078e02ff */
[----:B0-----:R-:W-:-:S02]  /*7cff0*/  IADD3 R14, P1, R27, R2, RZ ;  /* 0x000000021b0e7210 */ /* 0x001fc40007f3e0ff */
[----:B-1----:R-:W-:Y:S01]  /*7d000*/  IADD3 R10, P0, R29, R2, RZ ;  /* 0x000000021d0a7210 */ /* 0x002fe20007f1e0ff */
[----:B------:R-:W-:Y:S02]  /*7d010*/  IMAD R29, R7, 0xe0, RZ ;  /* 0x000000e0071d7824 */ /* 0x000fe400078e02ff */
[----:B------:R-:W-:Y:S01]  /*7d020*/  IMAD R27, R25, 0x1c4, RZ ;  /* 0x000001c4191b7824 */ /* 0x000fe200078e02ff */
[-C--:B------:R-:W-:Y:S02]  /*7d030*/  LEA.HI.X.SX32 R11, R28, R3.reuse, 0x1, P0 ;  /* 0x000000031c0b7211 */ /* 0x080fe400000f0eff */
[----:B------:R-:W-:Y:S02]  /*7d040*/  LEA.HI.X.SX32 R15, R29, R3, 0x1, P1 ;  /* 0x000000031d0f7211 */ /* 0x000fe400008f0eff */
[----:B------:R-:W-:Y:S01]  /*7d050*/  MOV R29, c[0x0][0x1c8] ;  /* 0x00007200001d7a02 */ /* 0x000fe20000000f00 */
[C---:B------:R-:W-:Y:S02]  /*7d060*/  IMAD R18, R25.reuse, 0x1c6, RZ ;  /* 0x000001c619127824 */ /* 0x040fe400078e02ff */
[----:B------:R0:W-:Y:S01]  /*7d070*/  STL.64 [R1+0xd0], R14 ;  /* 0x0000d00e01007387 */ /* 0x0001e20000100a00 */
[----:B------:R-:W-:-:S02]  /*7d080*/  IMAD R26, R25, 0xe3, RZ ;  /* 0x000000e3191a7824 */ /* 0x000fc400078e02ff */
[----:B------:R-:W-:Y:S01]  /*7d090*/  IMAD R28, R29, 0xe2, RZ ;  /* 0x000000e21d1c7824 */ /* 0x000fe200078e02ff */
[----:B------:R1:W-:Y:S01]  /*7d0a0*/  STL.64 [R1+0xc8], R10 ;  /* 0x0000c80a01007387 */ /* 0x0003e20000100a00 */
[----:B------:R-:W-:Y:S01]  /*7d0b0*/  IMAD R29, R25, 0x1c8, RZ ;  /* 0x000001c8191d7824 */ /* 0x000fe200078e02ff */
[-C--:B0-----:R-:W-:Y:S02]  /*7d0c0*/  IADD3 R14, P1, R27, R2.reuse, RZ ;  /* 0x000000021b0e7210 */ /* 0x081fe40007f3e0ff */
[-C--:B-1----:R-:W-:Y:S02]  /*7d0d0*/  IADD3 R10, P0, R18, R2.reuse, RZ ;  /* 0x00000002120a7210 */ /* 0x082fe40007f1e0ff */
[-C--:B------:R-:W-:Y:S02]  /*7d0e0*/  LEA.HI.X.SX32 R15, R28, R3.reuse, 0x1, P1 ;  /* 0x000000031c0f7211 */ /* 0x080fe400008f0eff */
[----:B------:R-:W-:Y:S02]  /*7d0f0*/  LEA.HI.X.SX32 R11, R26, R3, 0x1, P0 ;  /* 0x000000031a0b7211 */ /* 0x000fe400000f0eff */
[----:B------:R-:W-:Y:S01]  /*7d100*/  MOV R27, c[0x0][0x1c8] ;  /* 0x00007200001b7a02 */ /* 0x000fe20000000f00 */
[----:B------:R-:W-:Y:S01]  /*7d110*/  STL.64 [R1+0xc0], R14 ;  /* 0x0000c00e01007387 */ /* 0x000fe20000100a00 */
[----:B------:R-:W-:-:S03]  /*7d120*/  IADD3 R28, P1, R29, R2, RZ ;  /* 0x000000021d1c7210 */ /* 0x000fc60007f3e0ff */
[----:B------:R0:W-:Y:S02]  /*7d130*/  STL.64 [R1+0xb8], R10 ;  /* 0x0000b80a01007387 */ /* 0x0001e40000100a00 */
[----:B0-----:R-:W-:-:S05]  /*7d140*/  IMAD R10, R27, 0xe4, RZ ;  /* 0x000000e41b0a7824 */ /* 0x001fca00078e02ff */
[----:B------:R-:W-:-:S05]  /*7d150*/  LEA.HI.X.SX32 R29, R10, R3, 0x1, P1 ;  /* 0x000000030a1d7211 */ /* 0x000fca00008f0eff */
[----:B------:R0:W-:Y:S04]  /*7d160*/  STL.64 [R1+0xb0], R28 ;  /* 0x0000b01c01007387 */ /* 0x0001e80000100a00 */
[----:B0-----:R-:W2:Y:S01]  /*7d170*/  LDL.LU.64 R28, [R1+0x1f10] ;  /* 0x001f1000011c7983 */ /* 0x001ea20000300a00 */
[C---:B------:R-:W-:Y:S02]  /*7d180*/  IMAD R20, R25.reuse, 0x1ca, RZ ;  /* 0x000001ca19147824 */ /* 0x040fe400078e02ff */
[C---:B------:R-:W-:Y:S02]  /*7d190*/  IMAD R11, R25.reuse, 0x1cc, RZ ;  /* 0x000001cc190b7824 */ /* 0x040fe400078e02ff */
[----:B------:R-:W-:Y:S01]  /*7d1a0*/  IMAD R26, R25, 0xe5, RZ ;  /* 0x000000e5191a7824 */ /* 0x000fe200078e02ff */
[-C--:B------:R-:W-:Y:S01]  /*7d1b0*/  IADD3 R14, P0, R20, R2.reuse, RZ ;  /* 0x00000002140e7210 */ /* 0x080fe20007f1e0ff */
[----:B------:R-:W-:Y:S01]  /*7d1c0*/  IMAD R27, R27, 0xe6, RZ ;  /* 0x000000e61b1b7824 */ /* 0x000fe200078e02ff */
[----:B------:R-:W-:-:S02]  /*7d1d0*/  IADD3 R10, P1, R11, R2, RZ ;  /* 0x000000020b0a7210 */ /* 0x000fc40007f3e0ff */
[-C--:B------:R-:W-:Y:S02]  /*7d1e0*/  LEA.HI.X.SX32 R15, R26, R3.reuse, 0x1, P0 ;  /* 0x000000031a0f7211 */ /* 0x080fe400000f0eff */
[----:B------:R-:W-:-:S03]  /*7d1f0*/  LEA.HI.X.SX32 R11, R27, R3, 0x1, P1 ;  /* 0x000000031b0b7211 */ /* 0x000fc600008f0eff */
[----:B------:R0:W-:Y:S01]  /*7d200*/  STL.64 [R1+0xa8], R14 ;  /* 0x0000a80e01007387 */ /* 0x0001e20000100a00 */
[----:B------:R-:W-:-:S03]  /*7d210*/  IMAD.MOV.U32 R27, RZ, RZ, c[0x0][0x1c8] ;  /* 0x00007200ff1b7624 */ /* 0x000fc600078e00ff */
[----:B------:R1:W-:Y:S01]  /*7d220*/  STL.64 [R1+0xa0], R10 ;  /* 0x0000a00a01007387 */ /* 0x0003e20000100a00 */
[C---:B------:R-:W-:Y:S02]  /*7d230*/  IMAD R6, R25.reuse, 0x1d2, RZ ;  /* 0x000001d219067824 */ /* 0x040fe400078e02ff */
[----:B0-----:R-:W-:Y:S02]  /*7d240*/  IMAD R15, R25, 0xe7, RZ ;  /* 0x000000e7190f7824 */ /* 0x001fe400078e02ff */
[----:B------:R-:W-:Y:S02]  /*7d250*/  IMAD R27, R27, 0xe8, RZ ;  /* 0x000000e81b1b7824 */ /* 0x000fe400078e02ff */
[C---:B------:R-:W-:Y:S02]  /*7d260*/  IMAD R23, R25.reuse, 0x1d4, RZ ;  /* 0x000001d419177824 */ /* 0x040fe400078e02ff */
[C---:B------:R-:W-:Y:S02]  /*7d270*/  IMAD R0, R25.reuse, 0x1d6, RZ ;  /* 0x000001d619007824 */ /* 0x040fe400078e02ff */
[----:B------:R-:W-:-:S02]  /*7d280*/  IMAD R8, R25, 0x1d8, RZ ;  /* 0x000001d819087824 */ /* 0x000fc400078e02ff */
[C---:B------:R-:W-:Y:S02]  /*7d290*/  IMAD R4, R25.reuse, 0x1da, RZ ;  /* 0x000001da19047824 */ /* 0x040fe400078e02ff */
[----:B------:R-:W-:Y:S01]  /*7d2a0*/  IMAD R21, R25, 0xed, RZ ;  /* 0x000000ed19157824 */ /* 0x000fe200078e02ff */
[-C--:B--2---:R-:W-:Y:S02]  /*7d2b0*/  IADD3 R28, P0, R28, R2.reuse, RZ ;  /* 0x000000021c1c7210 */ /* 0x084fe40007f1e0ff */
[-C--:B-1----:R-:W-:Y:S02]  /*7d2c0*/  IADD3 R10, P1, R29, R2.reuse, RZ ;  /* 0x000000021d0a7210 */ /* 0x082fe40007f3e0ff */
[----:B------:R-:W-:Y:S02]  /*7d2d0*/  LEA.HI.X.SX32 R29, R15, R3, 0x1, P0 ;  /* 0x000000030f1d7211 */ /* 0x000fe400000f0eff */
[----:B------:R-:W-:-:S03]  /*7d2e0*/  IADD3 R14, P0, R6, R2, RZ ;  /* 0x00000002060e7210 */ /* 0x000fc60007f1e0ff */
[----:B------:R0:W-:Y:S01]  /*7d2f0*/  STL.64 [R1+0x1df8], R28 ;  /* 0x001df81c01007387 */ /* 0x0001e20000100a00 */
[-C--:B------:R-:W-:Y:S02]  /*7d300*/  LEA.HI.X.SX32 R11, R27, R3.reuse, 0x1, P1 ;  /* 0x000000031b0b7211 */ /* 0x080fe400008f0eff */
[----:B------:R-:W-:Y:S01]  /*7d310*/  MOV R27, c[0x0][0x1c8] ;  /* 0x00007200001b7a02 */ /* 0x000fe20000000f00 */
[----:B0-----:R-:W-:Y:S02]  /*7d320*/  IMAD R29, R25, 0xe9, RZ ;  /* 0x000000e9191d7824 */ /* 0x001fe400078e02ff */
[----:B------:R0:W-:Y:S03]  /*7d330*/  STL.64 [R1+0x318], R10 ;  /* 0x0003180a01007387 */ /* 0x0001e60000100a00 */
[----:B------:R-:W-:Y:S01]  /*7d340*/  LEA.HI.X.SX32 R15, R29, R3, 0x1, P0 ;  /* 0x000000031d0f7211 */ /* 0x000fe200000f0eff */
[----:B------:R-:W-:-:S04]  /*7d350*/  IMAD R29, R25, 0xeb, RZ ;  /* 0x000000eb191d7824 */ /* 0x000fc800078e02ff */
[----:B------:R1:W-:Y:S01]  /*7d360*/  STL.64 [R1+0x330], R14 ;  /* 0x0003300e01007387 */ /* 0x0003e20000100a00 */
[----:B0-----:R-:W-:Y:S01]  /*7d370*/  IMAD R11, R27, 0xea, RZ ;  /* 0x000000ea1b0b7824 */ /* 0x001fe200078e02ff */
[----:B------:R-:W-:-:S04]  /*7d380*/  IADD3 R10, P1, R23, R2, RZ ;  /* 0x00000002170a7210 */ /* 0x000fc80007f3e0ff */
[----:B------:R-:W-:Y:S02]  /*7d390*/  LEA.HI.X.SX32 R11, R11, R3, 0x1, P1 ;  /* 0x000000030b0b7211 */ /* 0x000fe400008f0eff */
[----:B-1----:R-:W-:-:S04]  /*7d3a0*/  IADD3 R14, P0, R0, R2, RZ ;  /* 0x00000002000e7210 */ /* 0x002fc80007f1e0ff */
[----:B------:R-:W-:Y:S01]  /*7d3b0*/  LEA.HI.X.SX32 R15, R29, R3, 0x1, P0 ;  /* 0x000000031d0f7211 */ /* 0x000fe200000f0eff */
[----:B------:R0:W-:Y:S01]  /*7d3c0*/  STL.64 [R1+0x328], R10 ;  /* 0x0003280a01007387 */ /* 0x0001e20000100a00 */
[----:B------:R-:W-:-:S03]  /*7d3d0*/  IMAD R29, R27, 0xec, RZ ;  /* 0x000000ec1b1d7824 */ /* 0x000fc600078e02ff */
[----:B------:R1:W-:Y:S01]  /*7d3e0*/  STL.64 [R1+0x320], R14 ;  /* 0x0003200e01007387 */ /* 0x0003e20000100a00 */
[-C--:B0-----:R-:W-:Y:S02]  /*7d3f0*/  IADD3 R10, P1, R8, R2.reuse, RZ ;  /* 0x00000002080a7210 */ /* 0x081fe40007f3e0ff */
[----:B-1----:R-:W-:Y:S02]  /*7d400*/  IADD3 R14, P0, R4, R2, RZ ;  /* 0x00000002040e7210 */ /* 0x002fe40007f1e0ff */
[-C--:B------:R-:W-:Y:S02]  /*7d410*/  LEA.HI.X.SX32 R11, R29, R3.reuse, 0x1, P1 ;  /* 0x000000031d0b7211 */ /* 0x080fe400008f0eff */
[----:B------:R-:W-:-:S03]  /*7d420*/  LEA.HI.X.SX32 R15, R21, R3, 0x1, P0 ;  /* 0x00000003150f7211 */ /* 0x000fc600000f0eff */
[----:B------:R-:W-:Y:S04]  /*7d430*/  STL.64 [R1+0x338], R10 ;  /* 0x0003380a01007387 */ /* 0x000fe80000100a00 */
[----:B------:R0:W-:Y:S04]  /*7d440*/  STL.64 [R1+0x358], R14 ;  /* 0x0003580e01007387 */ /* 0x0001e80000100a00 */
[----:B0-----:R-:W2:Y:S01]  /*7d450*/  LDL.LU.64 R14, [R1+0x1f08] ;  /* 0x001f0800010e7983 */ /* 0x001ea20000300a00 */
[C---:B------:R-:W-:Y:S02]  /*7d460*/  IMAD R13, R25.reuse, 0x1dc, RZ ;  /* 0x000001dc190d7824 */ /* 0x040fe400078e02ff */
[----:B------:R-:W-:-:S02]  /*7d470*/  IMAD R12, R25, 0x1de, RZ ;  /* 0x000001de190c7824 */ /* 0x000fc400078e02ff */
[----:B------:R-:W-:Y:S01]  /*7d480*/  IMAD R27, R27, 0xee, RZ ;  /* 0x000000ee1b1b7824 */ /* 0x000fe200078e02ff */
[-C--:B------:R-:W-:Y:S01]  /*7d490*/  IADD3 R10, P1, R13, R2.reuse, RZ ;  /* 0x000000020d0a7210 */ /* 0x080fe20007f3e0ff */
[----:B------:R-:W-:Y:S01]  /*7d4a0*/  IMAD R22, R25, 0xef, RZ ;  /* 0x000000ef19167824 */ /* 0x000fe200078e02ff */
[----:B------:R-:W-:Y:S02]  /*7d4b0*/  IADD3 R12, P0, R12, R2, RZ ;  /* 0x000000020c0c7210 */ /* 0x000fe40007f1e0ff */
[-C--:B------:R-:W-:Y:S02]  /*7d4c0*/  LEA.HI.X.SX32 R11, R27, R3.reuse, 0x1, P1 ;  /* 0x000000031b0b7211 */ /* 0x080fe400008f0eff */
[----:B------:R-:W-:Y:S02]  /*7d4d0*/  MOV R27, c[0x0][0x1c8] ;  /* 0x00007200001b7a02 */ /* 0x000fe40000000f00 */
[----:B------:R-:W-:Y:S01]  /*7d4e0*/  LEA.HI.X.SX32 R13, R22, R3, 0x1, P0 ;  /* 0x00000003160d7211 */ /* 0x000fe200000f0eff */
[----:B------:R2:W-:Y:S01]  /*7d4f0*/  STL.64 [R1+0x350], R10 ;  /* 0x0003500a01007387 */ /* 0x0005e20000100a00 */
[----:B------:R-:W-:-:S02]  /*7d500*/  IMAD R29, R25, 0xf1, RZ ;  /* 0x000000f1191d7824 */ /* 0x000fc400078e02ff */
[----:B------:R-:W-:Y:S01]  /*7d510*/  IMAD R0, R27, 0xf0, RZ ;  /* 0x000000f01b007824 */ /* 0x000fe200078e02ff */
[----:B------:R0:W-:Y:S01]  /*7d520*/  STL.64 [R1+0x348], R12 ;  /* 0x0003480c01007387 */ /* 0x0001e20000100a00 */
[C---:B------:R-:W-:Y:S02]  /*7d530*/  IMAD R16, R25.reuse, 0x1e6, RZ ;  /* 0x000001e619107824 */ /* 0x040fe400078e02ff */
[C---:B------:R-:W-:Y:S02]  /*7d540*/  IMAD R24, R25.reuse, 0xf3, RZ ;  /* 0x000000f319187824 */ /* 0x040fe400078e02ff */
[----:B------:R-:W-:Y:S02]  /*7d550*/  IMAD R17, R25, 0x1e4, RZ ;  /* 0x000001e419117824 */ /* 0x000fe400078e02ff */
[----:B------:R-:W-:Y:S02]  /*7d560*/  IMAD R27, R27, 0xf2, RZ ;  /* 0x000000f21b1b7824 */ /* 0x000fe400078e02ff */
[----:B------:R-:W-:-:S02]  /*7d570*/  IMAD R19, R25, 0x1e8, RZ ;  /* 0x000001e819137824 */ /* 0x000fc400078e02ff */
[C---:B------:R-:W-:Y:S02]  /*7d580*/  IMAD R18, R25.reuse, 0x1ea, RZ ;  /* 0x000001ea19127824 */ /* 0x040fe400078e02ff */
[C---:B------:R-:W-:Y:S01]  /*7d590*/  IMAD R7, R25.reuse, 0xf5, RZ ;  /* 0x000000f519077824 */ /* 0x040fe200078e02ff */
[----:B------:R-:W1:Y:S01]  /*7d5a0*/  S2R R22, SR_TID.X ;  /* 0x0000000000167919 */ /* 0x000e620000002100 */
[----:B------:R-:W-:Y:S01]  /*7d5b0*/  IMAD R20, R25, 0x1ec, RZ ;  /* 0x000001ec19147824 */ /* 0x000fe200078e02ff */
[----:B------:R-:W-:-:S05]  /*7d5c0*/  MOV R28, c[0x0][0x1c8] ;  /* 0x00007200001c7a02 */ /* 0x000fca0000000f00 */
[C---:B------:R-:W-:Y:S02]  /*7d5d0*/  IMAD R23, R28.reuse, 0x1f0, RZ ;  /* 0x000001f01c177824 */ /* 0x040fe400078e02ff */
[C---:B------:R-:W-:Y:S02]  /*7d5e0*/  IMAD R6, R28.reuse, 0x1ee, RZ ;  /* 0x000001ee1c067824 */ /* 0x040fe400078e02ff */
[C---:B------:R-:W-:Y:S02]  /*7d5f0*/  IMAD R26, R25.reuse, 0xf7, RZ ;  /* 0x000000f7191a7824 */ /* 0x040fe400078e02ff */
[----:B------:R-:W-:Y:S02]  /*7d600*/  IMAD R25, R25, 0xf8, RZ ;  /* 0x000000f819197824 */ /* 0x000fe400078e02ff */
[C---:B------:R-:W-:Y:S02]  /*7d610*/  IMAD R21, R28.reuse, 0x1f2, RZ ;  /* 0x000001f21c157824 */ /* 0x040fe400078e02ff */
[----:B------:R-:W-:Y:S01]  /*7d620*/  IMAD R8, R28, 0x1f4, RZ ;  /* 0x000001f41c087824 */ /* 0x000fe200078e02ff */
[----:B--2---:R-:W-:-:S02]  /*7d630*/  IADD3 R10, P1, R15, R2, RZ ;  /* 0x000000020f0a7210 */ /* 0x004fc40007f3e0ff */
[----:B0-----:R-:W-:Y:S02]  /*7d640*/  IADD3 R12, P0, R14, R2, RZ ;  /* 0x000000020e0c7210 */ /* 0x001fe40007f1e0ff */
[-C--:B------:R-:W-:Y:S02]  /*7d650*/  LEA.HI.X.SX32 R11, R0, R3.reuse, 0x1, P1 ;  /* 0x00000003000b7211 */ /* 0x080fe400008f0eff */
[----:B------:R-:W-:-:S03]  /*7d660*/  LEA.HI.X.SX32 R13, R29, R3, 0x1, P0 ;  /* 0x000000031d0d7211 */ /* 0x000fc600000f0eff */
[----:B------:R-:W-:Y:S04]  /*7d670*/  STL.64 [R1+0x360], R10 ;  /* 0x0003600a01007387 */ /* 0x000fe80000100a00 */
[----:B------:R0:W-:Y:S02]  /*7d680*/  STL.64 [R1+0x380], R12 ;  /* 0x0003800c01007387 */ /* 0x0001e40000100a00 */
[----:B0-----:R-:W-:-:S04]  /*7d690*/  IADD3 R12, P0, R16, R2, RZ ;  /* 0x00000002100c7210 */ /* 0x001fc80007f1e0ff */
[----:B------:R-:W-:Y:S02]  /*7d6a0*/  LEA.HI.X.SX32 R13, R24, R3, 0x1, P0 ;  /* 0x00000003180d7211 */ /* 0x000fe400000f0eff */
[----:B------:R-:W0:Y:S01]  /*7d6b0*/  S2R R24, SR_TID.X ;  /* 0x0000000000187919 */ /* 0x000e220000002100 */
[----:B------:R-:W-:-:S04]  /*7d6c0*/  IADD3 R10, P1, R17, R2, RZ ;  /* 0x00000002110a7210 */ /* 0x000fc80007f3e0ff */
[----:B------:R-:W-:Y:S01]  /*7d6d0*/  LEA.HI.X.SX32 R11, R27, R3, 0x1, P1 ;  /* 0x000000031b0b7211 */ /* 0x000fe200008f0eff */
[----:B------:R-:W-:-:S04]  /*7d6e0*/  IMAD.MOV.U32 R27, RZ, RZ, c[0x0][0x1c8] ;  /* 0x00007200ff1b7624 */ /* 0x000fc800078e00ff */
[----:B------:R2:W-:Y:S01]  /*7d6f0*/  STL.64 [R1+0x378], R10 ;  /* 0x0003780a01007387 */ /* 0x0005e20000100a00 */
[----:B------:R-:W-:-:S03]  /*7d700*/  IMAD R27, R27, 0xf4, RZ ;  /* 0x000000f41b1b7824 */ /* 0x000fc600078e02ff */
[----:B------:R3:W-:Y:S01]  /*7d710*/  STL.64 [R1+0x370], R12 ;  /* 0x0003700c01007387 */ /* 0x0007e20000100a00 */
[C---:B0-----:R-:W-:Y:S02]  /*7d720*/  LOP3.LUT R29, R24.reuse, 0x7f, RZ, 0xc0, !PT ;  /* 0x0000007f181d7812 */ /* 0x041fe400078ec0ff */
[----:B------:R-:W-:Y:S02]  /*7d730*/  SHF.L.U32 R24, R24, 0xc, RZ ;  /* 0x0000000c18187819 */ /* 0x000fe400000006ff */
[-C--:B--2---:R-:W-:Y:S02]  /*7d740*/  IADD3 R10, P1, R19, R2.reuse, RZ ;  /* 0x00000002130a7210 */ /* 0x084fe40007f3e0ff */
[----:B------:R-:W-:Y:S02]  /*7d750*/  LOP3.LUT R24, R24, 0x6000, RZ, 0xc0, !PT ;  /* 0x0000600018187812 */ /* 0x000fe400078ec0ff */
[----:B---3--:R-:W-:Y:S02]  /*7d760*/  IADD3 R12, P0, R18, R2, RZ ;  /* 0x00000002120c7210 */ /* 0x008fe40007f1e0ff */
[----:B------:R-:W-:-:S02]  /*7d770*/  LEA R24, R29, R24, 0x4 ;  /* 0x000000181d187211 */ /* 0x000fc400078e20ff */
[-C--:B------:R-:W-:Y:S02]  /*7d780*/  LEA.HI.X.SX32 R11, R27, R3.reuse, 0x1, P1 ;  /* 0x000000031b0b7211 */ /* 0x080fe400008f0eff */
[----:B------:R-:W-:Y:S02]  /*7d790*/  LEA.HI.X.SX32 R13, R7, R3, 0x1, P0 ;  /* 0x00000003070d7211 */ /* 0x000fe400000f0eff */
[----:B------:R-:W-:Y:S01]  /*7d7a0*/  LOP3.LUT R24, R24, 0x20, RZ, 0x3c, !PT ;  /* 0x0000002018187812 */ /* 0x000fe200078e3cff */
[----:B------:R-:W-:Y:S04]  /*7d7b0*/  STL.64 [R1+0x388], R10 ;  /* 0x0003880a01007387 */ /* 0x000fe80000100a00 */
[----:B------:R-:W-:Y:S04]  /*7d7c0*/  STL.64 [R1+0x3a8], R12 ;  /* 0x0003a80c01007387 */ /* 0x000fe80000100a00 */
[----:B------:R0:W2:Y:S04]  /*7d7d0*/  LDS.128 R12, [R24+0x1800] ;  /* 0x00180000180c7984 */ /* 0x0000a80000000c00 */
[----:B0-----:R-:W0:Y:S02]  /*7d7e0*/  S2R R24, SR_TID.X ;  /* 0x0000000000187919 */ /* 0x001e240000002100 */
[----:B0-----:R-:W-:-:S02]  /*7d7f0*/  LOP3.LUT R29, R24, 0x7f, RZ, 0xc0, !PT ;  /* 0x0000007f181d7812 */ /* 0x001fc400078ec0ff */
[----:B------:R-:W-:-:S04]  /*7d800*/  SHF.L.U32 R24, R24, 0xc, RZ ;  /* 0x0000000c18187819 */ /* 0x000fc800000006ff */
[----:B------:R-:W-:-:S04]  /*7d810*/  LOP3.LUT R24, R24, 0x6000, RZ, 0xc0, !PT ;  /* 0x0000600018187812 */ /* 0x000fc800078ec0ff */
[----:B------:R-:W-:-:S04]  /*7d820*/  LEA R24, R29, R24, 0x4 ;  /* 0x000000181d187211 */ /* 0x000fc800078e20ff */
[----:B------:R-:W-:-:S05]  /*7d830*/  LOP3.LUT R24, R24, 0x40, RZ, 0x3c, !PT ;  /* 0x0000004018187812 */ /* 0x000fca00078e3cff */
[----:B------:R-:W0:Y:S01]  /*7d840*/  LDS.128 R16, [R24+0x1800] ;  /* 0x0018000018107984 */ /* 0x000e220000000c00 */
[----:B------:R-:W-:Y:S01]  /*7d850*/  IMAD.MOV.U32 R27, RZ, RZ, c[0x0][0x1c8] ;  /* 0x00007200ff1b7624 */ /* 0x000fe200078e00ff */
[----:B------:R-:W-:-:S03]  /*7d860*/  IADD3 R10, P1, R20, R2, RZ ;  /* 0x00000002140a7210 */ /* 0x000fc60007f3e0ff */
[----:B------:R-:W-:Y:S01]  /*7d870*/  IMAD R27, R27, 0xf6, RZ ;  /* 0x000000f61b1b7824 */ /* 0x000fe200078e02ff */
[----:B--2---:R2:W-:Y:S04]  /*7d880*/  STL.64 [R1+0x1e28], R14 ;  /* 0x001e280e01007387 */ /* 0x0045e80000100a00 */
[-C--:B------:R-:W-:Y:S02]  /*7d890*/  LEA.HI.X.SX32 R11, R27, R3.reuse, 0x1, P1 ;  /* 0x000000031b0b7211 */ /* 0x080fe400008f0eff */
[----:B------:R-:W-:Y:S01]  /*7d8a0*/  IADD3 R6, P0, R6, R2, RZ ;  /* 0x0000000206067210 */ /* 0x000fe20007f1e0ff */
[----:B--2---:R-:W2:Y:S04]  /*7d8b0*/  LDL.LU R14, [R1+0x4e0] ;  /* 0x0004e000010e7983 */ /* 0x004ea80000300800 */
[----:B------:R3:W-:Y:S01]  /*7d8c0*/  STL.64 [R1+0x3a0], R10 ;  /* 0x0003a00a01007387 */ /* 0x0007e20000100a00 */
[----:B------:R-:W-:-:S03]  /*7d8d0*/  LEA.HI.X.SX32 R7, R26, R3, 0x1, P0 ;  /* 0x000000031a077211 */ /* 0x000fc600000f0eff */
[----:B------:R-:W4:Y:S01]  /*7d8e0*/  LDL.LU R29, [R1+0x60] ;  /* 0x00006000011d7983 */ /* 0x000f220000300800 */
[----:B---3--:R-:W-:Y:S02]  /*7d8f0*/  IADD3 R10, P1, R23, R2, RZ ;  /* 0x00000002170a7210 */ /* 0x008fe40007f3e0ff */
[C---:B-1----:R-:W-:Y:S02]  /*7d900*/  LOP3.LUT R23, R22.reuse, 0x7f, RZ, 0xc0, !PT ;  /* 0x0000007f16177812 */ /* 0x042fe400078ec0ff */
[----:B------:R-:W-:-:S04]  /*7d910*/  SHF.L.U32 R22, R22, 0xc, RZ ;  /* 0x0000000c16167819 */ /* 0x000fc800000006ff */
[----:B------:R-:W-:Y:S02]  /*7d920*/  LOP3.LUT R22, R22, 0x6000, RZ, 0xc0, !PT ;  /* 0x0000600016167812 */ /* 0x000fe400078ec0ff */
[----:B------:R-:W-:Y:S01]  /*7d930*/  LEA.HI.X.SX32 R11, R25, R3, 0x1, P1 ;  /* 0x00000003190b7211 */ /* 0x000fe200008f0eff */
[----:B------:R1:W-:Y:S02]  /*7d940*/  STL.64 [R1+0x398], R6 ;  /* 0x0003980601007387 */ /* 0x0003e40000100a00 */
[----:B------:R-:W-:Y:S01]  /*7d950*/  IMAD R22, R23, 0x10, R22 ;  /* 0x0000001017167824 */ /* 0x000fe200078e0216 */
[----:B------:R-:W-:-:S04]  /*7d960*/  IADD3 R20, P0, R21, R2, RZ ;  /* 0x0000000215147210 */ /* 0x000fc80007f1e0ff */
[----:B------:R-:W-:Y:S01]  /*7d970*/  LOP3.LUT R22, R22, 0x60, RZ, 0x3c, !PT ;  /* 0x0000006016167812 */ /* 0x000fe200078e3cff */
[----:B-1----:R-:W3:Y:S04]  /*7d980*/  LDL.LU.64 R6, [R1+0x308] ;  /* 0x0003080001067983 */ /* 0x002ee80000300a00 */
[----:B0-----:R-:W-:Y:S04]  /*7d990*/  STL.64 [R1+0x1e10], R18 ;  /* 0x001e101201007387 */ /* 0x001fe80000100a00 */
[----:B------:R0:W-:Y:S01]  /*7d9a0*/  STL.64 [R1+0x3b0], R10 ;  /* 0x0003b00a01007387 */ /* 0x0001e20000100a00 */
[----:B------:R-:W-:-:S02]  /*7d9b0*/  IADD3 R24, P1, R8, R2, RZ ;  /* 0x0000000208187210 */ /* 0x000fc40007f3e0ff */
[----:B------:R-:W-:Y:S01]  /*7d9c0*/  MOV R8, R20 ;  /* 0x0000001400087202 */ /* 0x000fe20000000f00 */
[----:B0-----:R-:W5:Y:S04]  /*7d9d0*/  LDL.LU.64 R10, [R1+0x300] ;  /* 0x00030000010a7983 */ /* 0x001f680000300a00 */
[----:B------:R-:W5:Y:S04]  /*7d9e0*/  LDL.LU.64 R26, [R1+0x2f8] ;  /* 0x0002f800011a7983 */ /* 0x000f680000300a00 */
[----:B------:R-:W-:Y:S04]  /*7d9f0*/  STL [R1+0x3c8], R20 ;  /* 0x0003c81401007387 */ /* 0x000fe80000100800 */
[----:B------:R0:W-:Y:S02]  /*7da00*/  STL [R1+0x1ec8], R9 ;  /* 0x001ec80901007387 */ /* 0x0001e40000100800 */
[----:B0-----:R-:W-:-:S02]  /*7da10*/  MOV R9, R21 ;  /* 0x0000001500097202 */ /* 0x001fc40000000f00 */
[----:B------:R-:W0:Y:S01]  /*7da20*/  LDS.128 R20, [R22+0x1800] ;  /* 0x0018000016147984 */ /* 0x000e220000000c00 */
[----:B------:R-:W-:Y:S01]  /*7da30*/  MOV R19, c[0x0][0x1c8] ;  /* 0x0000720000137a02 */ /* 0x000fe20000000f00 */
[----:B------:R-:W-:-:S04]  /*7da40*/  IMAD R18, R28, 0xf9, RZ ;  /* 0x000000f91c127824 */ /* 0x000fc800078e02ff */
[----:B------:R-:W-:Y:S01]  /*7da50*/  IMAD R8, R19, 0xfa, RZ ;  /* 0x000000fa13087824 */ /* 0x000fe200078e02ff */
[----:B------:R-:W-:-:S04]  /*7da60*/  LEA.HI.X.SX32 R9, R18, R3, 0x1, P0 ;  /* 0x0000000312097211 */ /* 0x000fc800000f0eff */
[----:B------:R-:W-:Y:S01]  /*7da70*/  LEA.HI.X.SX32 R25, R8, R3, 0x1, P1 ;  /* 0x0000000308197211 */ /* 0x000fe200008f0eff */
[----:B0-----:R-:W-:Y:S04]  /*7da80*/  STL.64 [R1+0x1e18], R22 ;  /* 0x001e181601007387 */ /* 0x001fe80000100a00 */
[----:B------:R-:W-:Y:S04]  /*7da90*/  STL [R1+0x3cc], R9 ;  /* 0x0003cc0901007387 */ /* 0x000fe80000100800 */
[----:B------:R0:W-:Y:S04]  /*7daa0*/  STL.64 [R1+0x3c0], R24 ;  /* 0x0003c01801007387 */ /* 0x0001e80000100a00 */
[----:B0-----:R-:W5:Y:S01]  /*7dab0*/  LDL.LU.64 R24, [R1+0x1f00] ;  /* 0x001f000001187983 */ /* 0x001f620000300a00 */
[----:B------:R-:W-:Y:S01]  /*7dac0*/  MOV R15, c[0x0][0x1c8] ;  /* 0x00007200000f7a02 */ /* 0x000fe20000000f00 */
[----:B------:R-:W-:-:S04]  /*7dad0*/  IMAD R0, R28, 0x1f6, RZ ;  /* 0x000001f61c007824 */ /* 0x000fc800078e02ff */
[----:B------:R-:W-:Y:S01]  /*7dae0*/  IMAD R4, R15, 0x1f8, RZ ;  /* 0x000001f80f047824 */ /* 0x000fe200078e02ff */
[-C--:B------:R-:W-:Y:S01]  /*7daf0*/  IADD3 R18, P0, R0, R2.reuse, RZ ;  /* 0x0000000200127210 */ /* 0x080fe20007f1e0ff */
[C---:B------:R-:W-:Y:S02]  /*7db00*/  IMAD R23, R28.reuse, 0xfb, RZ ;  /* 0x000000fb1c177824 */ /* 0x040fe400078e02ff */
[----:B------:R-:W-:Y:S01]  /*7db10*/  IMAD R28, R28, 0xfc, RZ ;  /* 0x000000fc1c1c7824 */ /* 0x000fe200078e02ff */
[----:B------:R-:W-:Y:S02]  /*7db20*/  IADD3 R8, P1, R4, R2, RZ ;  /* 0x0000000204087210 */ /* 0x000fe40007f3e0ff */
[-C--:B------:R-:W-:Y:S01]  /*7db30*/  LEA.HI.X.SX32 R19, R23, R3.reuse, 0x1, P0 ;  /* 0x0000000317137211 */ /* 0x080fe200000f0eff */
[C---:B------:R-:W-:Y:S01]  /*7db40*/  IMAD R0, R15.reuse, 0x1fa, RZ ;  /* 0x000001fa0f007824 */ /* 0x040fe200078e02ff */
[----:B------:R-:W-:Y:S01]  /*7db50*/  LEA.HI.X.SX32 R9, R28, R3, 0x1, P1 ;  /* 0x000000031c097211 */ /* 0x000fe200008f0eff */
[----:B------:R-:W-:-:S02]  /*7db60*/  IMAD R4, R15, 0xfd, RZ ;  /* 0x000000fd0f047824 */ /* 0x000fc400078e02ff */
[----:B------:R-:W-:Y:S04]  /*7db70*/  STL.64 [R1+0x3b8], R18 ;  /* 0x0003b81201007387 */ /* 0x000fe80000100a00 */
[----:B------:R0:W-:Y:S04]  /*7db80*/  STL.64 [R1+0x390], R8 ;  /* 0x0003900801007387 */ /* 0x0001e80000100a00 */
[----:B------:R-:W1:Y:S01]  /*7db90*/  S2R R28, SR_TID.X ;  /* 0x00000000001c7919 */ /* 0x000e620000002100 */
[----:B0-----:R-:W-:-:S04]  /*7dba0*/  IADD3 R8, P1, R0, R2, RZ ;  /* 0x0000000200087210 */ /* 0x001fc80007f3e0ff */
[----:B------:R-:W-:Y:S01]  /*7dbb0*/  LEA.HI.X.SX32 R9, R4, R3, 0x1, P1 ;  /* 0x0000000304097211 */ /* 0x000fe200008f0eff */
[----:B------:R-:W-:-:S04]  /*7dbc0*/  IMAD R0, R15, 0x1fc, RZ ;  /* 0x000001fc0f007824 */ /* 0x000fc800078e02ff */
[----:B------:R0:W-:Y:S01]  /*7dbd0*/  STL.64 [R1+0x368], R8 ;  /* 0x0003680801007387 */ /* 0x0001e20000100a00 */
[----:B------:R-:W-:Y:S01]  /*7dbe0*/  IADD3 R18, P1, R0, R2, RZ ;  /* 0x0000000200127210 */ /* 0x000fe20007f3e0ff */
[----:B------:R-:W-:Y:S02]  /*7dbf0*/  IMAD R0, R15, 0x1fe, RZ ;  /* 0x000001fe0f007824 */ /* 0x000fe400078e02ff */
[----:B0-----:R-:W-:-:S04]  /*7dc00*/  IMAD.MOV.U32 R8, RZ, RZ, c[0x0][0x1c8] ;  /* 0x00007200ff087624 */ /* 0x001fc800078e00ff */
[----:B------:R-:W-:-:S05]  /*7dc10*/  IMAD R9, R8, 0xfe, RZ ;  /* 0x000000fe08097824 */ /* 0x000fca00078e02ff */
[----:B------:R-:W-:Y:S02]  /*7dc20*/  LEA.HI.X.SX32 R19, R9, R3, 0x1, P1 ;  /* 0x0000000309137211 */ /* 0x000fe400008f0eff */
[----:B------:R-:W-:Y:S01]  /*7dc30*/  IADD3 R4, P1, R0, R2, RZ ;  /* 0x0000000200047210 */ /* 0x000fe20007f3e0ff */
[----:B------:R-:W-:Y:S01]  /*7dc40*/  IMAD R0, R15, 0xff, RZ ;  /* 0x000000ff0f007824 */ /* 0x000fe200078e02ff */
[C---:B-1----:R-:W-:Y:S01]  /*7dc50*/  LOP3.LUT R8, R28.reuse, 0x60, RZ, 0xc0, !PT ;  /* 0x000000601c087812 */ /* 0x042fe200078ec0ff */
[----:B------:R0:W-:Y:S01]  /*7dc60*/  STL [R1+0x1ecc], R5 ;  /* 0x001ecc0501007387 */ /* 0x0001e20000100800 */
[----:B------:R-:W-:-:S03]  /*7dc70*/  LOP3.LUT R28, R28, 0x18, RZ, 0xc0, !PT ;  /* 0x000000181c1c7812 */ /* 0x000fc600078ec0ff */
[----:B------:R1:W-:Y:S01]  /*7dc80*/  STL.64 [R1+0x340], R18 ;  /* 0x0003401201007387 */ /* 0x0003e20000100a00 */
[----:B0-----:R-:W-:Y:S02]  /*7dc90*/  LEA.HI.X.SX32 R5, R0, R3, 0x1, P1 ;  /* 0x0000000300057211 */ /* 0x001fe400008f0eff */
[----:B------:R-:W-:Y:S02]  /*7dca0*/  PRMT R0, R12, 0x7632, R0 ;  /* 0x000076320c007816 */ /* 0x000fe40000000000 */
[----:B--2---:R-:W-:Y:S02]  /*7dcb0*/  FSETP.NEU.AND P0, PT, R14, RZ, PT ;  /* 0x000000ff0e00720b */ /* 0x004fe40003f0d000 */
[----:B------:R-:W0:Y:S01]  /*7dcc0*/  S2R R14, SR_TID.X ;  /* 0x00000000000e7919 */ /* 0x000e220000002100 */
[----:B----4-:R-:W-:Y:S02]  /*7dcd0*/  PRMT R2, R29, 0x7632, R2 ;  /* 0x000076321d027816 */ /* 0x010fe40000000002 */
[----:B0-----:R-:W-:-:S04]  /*7dce0*/  SHF.L.U32 R14, R14, 0x4, RZ ;  /* 0x000000040e0e7819 */ /* 0x001fc800000006ff */
[----:B------:R-:W-:-:S04]  /*7dcf0*/  LOP3.LUT R14, R14, 0x70, RZ, 0xc0, !PT ;  /* 0x000000700e0e7812 */ /* 0x000fc800078ec0ff */
[----:B-1----:R-:W-:Y:S02]  /*7dd00*/  LEA R19, R8, R14, 0x2 ;  /* 0x0000000e08137211 */ /* 0x002fe400078e10ff */
[----:B------:R-:W2:Y:S04]  /*7dd10*/  LDL.LU.64 R14, [R1+0x2e8] ;  /* 0x0002e800010e7983 */ /* 0x000ea80000300a00 */
[----:B---3--:R0:W-:Y:S01]  /*7dd20*/  STG.E.U16 [R6.64], R2 ;  /* 0x0000000206007986 */ /* 0x0081e2000c101506 */
[----:B------:R-:W-:-:S03]  /*7dd30*/  LEA.HI R8, R28, R19, RZ, 0x1f ;  /* 0x000000131c087211 */ /* 0x000fc600078ff8ff */
[----:B0-----:R-:W3:Y:S04]  /*7dd40*/  LDL.LU.64 R6, [R1+0x2e0] ;  /* 0x0002e00001067983 */ /* 0x001ee80000300a00 */
[----:B------:R-:W-:Y:S04]  /*7dd50*/  STL.64 [R1+0x310], R4 ;  /* 0x0003100401007387 */ /* 0x000fe80000100a00 */
[----:B-----5:R-:W-:Y:S04]  /*7dd60*/  STG.E.U16 [R10.64], R12 ;  /* 0x0000000c0a007986 */ /* 0x020fe8000c101506 */
[----:B------:R-:W-:Y:S04]  /*7dd70*/  STL [R1+0x1eb8], R13 ;  /* 0x001eb80d01007387 */ /* 0x000fe80000100800 */
[----:B------:R-:W-:Y:S04]  /*7dd80*/  STG.E.U16 [R26.64], R0 ;  /* 0x000000001a007986 */ /* 0x000fe8000c101506 */
[----:B------:R-:W4:Y:S04]  /*7dd90*/  LDL.LU.64 R22, [R1+0x2d8] ;  /* 0x0002d80001167983 */ /* 0x000f280000300a00 */
[----:B------:R0:W-:Y:S04]  /*7dda0*/  STG.E.U16 [R24.64], R16 ;  /* 0x0000001018007986 */ /* 0x0001e8000c101506 */
[----:B0-----:R-:W5:Y:S04]  /*7ddb0*/  LDL.LU R25, [R1+0x1ef8] ;  /* 0x001ef80001197983 */ /* 0x001f680000300800 */
[----:B------:R-:W2:Y:S04]  /*7ddc0*/  LDL.LU.64 R28, [R1+0x2d0] ;  /* 0x0002d000011c7983 */ /* 0x000ea80000300a00 */
[----:B------:R-:W2:Y:S04]  /*7ddd0*/  LDL.LU R26, [R1+0x94] ;  /* 0x00009400011a7983 */ /* 0x000ea80000300800 */
[----:B------:R-:W2:Y:S04]  /*7dde0*/  LDL.LU.64 R12, [R1+0x2c8] ;  /* 0x0002c800010c7983 */ /* 0x000ea80000300a00 */
[----:B------:R-:W2:Y:S04]  /*7ddf0*/  LDL.LU R3, [R1+0x54] ;  /* 0x0000540001037983 */ /* 0x000ea80000300800 */
[----:B------:R-:W2:Y:S04]  /*7de00*/  LDL.LU R27, [R1+0x24] ;  /* 0x00002400011b7983 */ /* 0x000ea80000300800 */
[----:B------:R-:W2:Y:S04]  /*7de10*/  LDL.LU.64 R10, [R1+0x2a0] ;  /* 0x0002a000010a7983 */ /* 0x000ea80000300a00 */
[----:B--2---:R0:W-:Y:S04]  /*7de20*/  STL.64 [R1+0x1ee0], R10 ;  /* 0x001ee00a01007387 */ /* 0x0041e80000100a00 */
[----:B0-----:R-:W2:Y:S04]  /*7de30*/  LDL.LU.64 R10, [R1+0x2b0] ;  /* 0x0002b000010a7983 */ /* 0x001ea80000300a00 */
[----:B--2---:R0:W-:Y:S04]  /*7de40*/  STL.64 [R1+0x1ee8], R10 ;  /* 0x001ee80a01007387 */ /* 0x0041e80000100a00 */
[----:B0-----:R-:W2:Y:S04]  /*7de50*/  LDL.LU.64 R10, [R1+0x2b8] ;  /* 0x0002b800010a7983 */ /* 0x001ea80000300a00 */
[----:B--2---:R0:W-:Y:S04]  /*7de60*/  STL.64 [R1+0x1ef0], R10 ;  /* 0x001ef00a01007387 */ /* 0x0041e80000100a00 */
[----:B0-----:R-:W2:Y:S04]  /*7de70*/  LDL.LU.64 R10, [R1+0x2c0] ;  /* 0x0002c000010a7983 */ /* 0x001ea80000300a00 */
[----:B------:R-:W2:Y:S04]  /*7de80*/  LDL.LU R18, [R1+0x84] ;  /* 0x0000840001127983 */ /* 0x000ea80000300800 */
[----:B------:R-:W2:Y:S04]  /*7de90*/  LDL.LU R19, [R1+0x44] ;  /* 0x0000440001137983 */ /* 0x000ea80000300800 */
[----:B--2---:R0:W-:Y:S04]  /*7dea0*/  STL.64 [R1+0x1ed8], R18 ;  /* 0x001ed81201007387 */ /* 0x0041e80000100a00 */
[----:B0-----:R-:W2:Y:S04]  /*7deb0*/  LDL.LU.64 R18, [R1+0x298] ;  /* 0x0002980001127983 */ /* 0x001ea80000300a00 */
[----:B------:R-:W-:Y:S04]  /*7dec0*/  STL [R1+0x1ea4], R17 ;  /* 0x001ea41101007387 */ /* 0x000fe80000100800 */
[----:B------:R-:W2:Y:S01]  /*7ded0*/  LDL.LU.64 R4, [R1+0x288] ;  /* 0x0002880001047983 */ /* 0x000ea20000300a00 */
[----:B------:R-:W-:-:S02]  /*7dee0*/  PRMT R2, R16, 0x7632, R2 ;  /* 0x0000763210027816 */ /* 0x000fc40000000002 */
[----:B------:R-:W-:-:S03]  /*7def0*/  PRMT R0, R20, 0x7632, R0 ;  /* 0x0000763214007816 */ /* 0x000fc60000000000 */
[----:B------:R0:W-:Y:S04]  /*7df00*/  STG.E.U16 [R14.64], R2 ;  /* 0x000000020e007986 */ /* 0x0001e8000c101506 */
[----:B---3--:R-:W-:Y:S04]  /*7df10*/  STG.E.U16 [R6.64], R20 ;  /* 0x0000001406007986 */ /* 0x008fe8000c101506 */
[----:B----4-:R-:W-:Y:S01]  /*7df20*/  STG.E.U16 [R22.64], R0 ;  /* 0x0000000016007986 */ /* 0x010fe2000c101506 */
[----:B0-----:R-:W-:-:S03]  /*7df30*/  PRMT R2, R26, 0x7632, R2 ;  /* 0x000076321a027816 */ /* 0x001fc60000000002 */
[----:B------:R-:W-:Y:S04]  /*7df40*/  STG.E.U16 [R28.64], R26 ;  /* 0x0000001a1c007986 */ /* 0x000fe8000c101506 */
[----:B------:R-:W-:Y:S04]  /*7df50*/  STG.E.U16 [R12.64], R2 ;  /* 0x000000020c007986 */ /* 0x000fe8000c101506 */
[----:B------:R-:W-:Y:S04]  /*7df60*/  STG.E.U16 [R10.64], R3 ;  /* 0x000000030a007986 */ /* 0x000fe8000c101506 */
[----:B--2---:R0:W-:Y:S04]  /*7df70*/  STL.64 [R1+0x1ed0], R4 ;  /* 0x001ed00401007387 */ /* 0x0041e80000100a00 */
[----:B0-----:R-:W2:Y:S04]  /*7df80*/  LDL.LU.64 R4, [R1+0x290] ;  /* 0x0002900001047983 */ /* 0x001ea80000300a00 */
[----:B------:R-:W3:Y:S04]  /*7df90*/  LDL.LU.64 R8, [R1+0x280] ;  /* 0x0002800001087983 */ /* 0x000ee80000300a00 */
[----:B------:R-:W4:Y:S04]  /*7dfa0*/  LDL.LU.64 R14, [R1+0x278] ;  /* 0x00027800010e7983 */ /* 0x000f280000300a00 */
[----:B------:R-:W2:Y:S04]  /*7dfb0*/  LDL.LU.64 R6, [R1+0x270] ;  /* 0x0002700001067983 */ /* 0x000ea80000300a00 */
[----:B------:R-:W2:Y:S04]  /*7dfc0*/  LDL.LU R24, [R1+0x14] ;  /* 0x0000140001187983 */ /* 0x000ea80000300800 */
[----:B------:R0:W-:Y:S04]  /*7dfd0*/  STL [R1+0x1ea0], R21 ;  /* 0x001ea01501007387 */ /* 0x0001e80000100800 */
[----:B0-----:R-:W2:Y:S04]  /*7dfe0*/  LDL.LU.64 R20, [R1+0x2a8] ;  /* 0x0002a80001147983 */ /* 0x001ea80000300a00 */
[----:B------:R-:W2:Y:S04]  /*7dff0*/  LDL.LU.64 R16, [R1+0x268] ;  /* 0x0002680001107983 */ /* 0x000ea80000300a00 */
[----:B------:R-:W2:Y:S04]  /*7e000*/  LDL.LU.64 R22, [R1+0x260] ;  /* 0x0002600001167983 */ /* 0x000ea80000300a00 */
[----:B------:R-:W2:Y:S04]  /*7e010*/  LDL.LU.64 R28, [R1+0x258] ;  /* 0x00025800011c7983 */ /* 0x000ea80000300a00 */
[----:B------:R-:W2:Y:S04]  /*7e020*/  LDL.LU R26, [R1+0x74] ;  /* 0x00007400011a7983 */ /* 0x000ea80000300800 */
[----:B------:R-:W2:Y:S04]  /*7e030*/  LDL.LU.64 R12, [R1+0x250] ;  /* 0x00025000010c7983 */ /* 0x000ea80000300a00 */
[----:B------:R-:W2:Y:S01]  /*7e040*/  LDL.LU.64 R10, [R1+0x1ef0] ;  /* 0x001ef000010a7983 */ /* 0x000ea20000300a00 */
[----:B------:R-:W-:-:S05]  /*7e050*/  PRMT R0, R3, 0x7632, R0 ;  /* 0x0000763203007816 */ /* 0x000fca0000000000 */
[----:B--2---:R0:W-:Y:S04]  /*7e060*/  STG.E.U16 [R10.64], R0 ;  /* 0x000000000a007986 */ /* 0x0041e8000c101506 */
[----:B0-----:R-:W2:Y:S01]  /*7e070*/  LDL.LU.64 R10, [R1+0x1ee8] ;  /* 0x001ee800010a7983 */ /* 0x001ea20000300a00 */
[----:B------:R-:W-:Y:S02]  /*7e080*/  PRMT R2, R27, 0x7632, R2 ;  /* 0x000076321b027816 */ /* 0x000fe40000000002 */
[----:B-----5:R-:W-:Y:S01]  /*7e090*/  PRMT R0, R25, 0x7632, R0 ;  /* 0x0000763219007816 */ /* 0x020fe20000000000 */
[----:B--2---:R0:W-:Y:S04]  /*7e0a0*/  STG.E.U16 [R10.64], R27 ;  /* 0x0000001b0a007986 */ /* 0x0041e8000c101506 */
[----:B0-----:R-:W2:Y:S04]  /*7e0b0*/  LDL.LU.64 R10, [R1+0x1ee0] ;  /* 0x001ee000010a7983 */ /* 0x001ea80000300a00 */
[----:B------:R-:W5:Y:S04]  /*7e0c0*/  LDL.LU R27, [R1+0x34] ;  /* 0x00003400011b7983 */ /* 0x000f680000300800 */
[----:B------:R0:W-:Y:S04]  /*7e0d0*/  STG.E.U16 [R20.64], R2 ;  /* 0x0000000214007986 */ /* 0x0001e8000c101506 */
[----:B0-----:R-:W3:Y:S04]  /*7e0e0*/  LDL.LU.64 R20, [R1+0x248] ;  /* 0x0002480001147983 */ /* 0x001ee80000300a00 */
[----:B--2---:R0:W-:Y:S04]  /*7e0f0*/  STG.E.U16 [R10.64], R25 ;  /* 0x000000190a007986 */ /* 0x0041e8000c101506 */
[----:B------:R1:W-:Y:S04]  /*7e100*/  STG.E.U16 [R18.64], R0 ;  /* 0x0000000012007986 */ /* 0x0003e8000c101506 */
[----:B0-----:R-:W5:Y:S04]  /*7e110*/  LDL.LU.64 R10, [R1+0x240] ;  /* 0x00024000010a7983 */ /* 0x001f680000300a00 */
[----:B-1----:R-:W2:Y:S04]  /*7e120*/  LDL.LU.64 R18, [R1+0x1ed8] ;  /* 0x001ed80001127983 */ /* 0x002ea80000300a00 */
[----:B--2---:R0:W-:Y:S04]  /*7e130*/  STG.E.U16 [R4.64], R18 ;  /* 0x0000001204007986 */ /* 0x0041e8000c101506 */
[----:B0-----:R-:W2:Y:S01]  /*7e140*/  LDL.LU.64 R4, [R1+0x1ed0] ;  /* 0x001ed00001047983 */ /* 0x001ea20000300a00 */
[----:B------:R-:W-:-:S02]  /*7e150*/  PRMT R2, R18, 0x7632, R2 ;  /* 0x0000763212027816 */ /* 0x000fc40000000002 */
[----:B------:R-:W-:-:S03]  /*7e160*/  PRMT R0, R19, 0x7632, R0 ;  /* 0x0000763213007816 */ /* 0x000fc60000000000 */
[----:B--2---:R0:W-:Y:S04]  /*7e170*/  STG.E.U16 [R4.64], R2 ;  /* 0x0000000204007986 */ /* 0x0041e8000c101506 */
[----:B---3--:R1:W-:Y:S04]  /*7e180*/  STG.E.U16 [R8.64], R19 ;  /* 0x0000001308007986 */ /* 0x0083e8000c101506 */
[----:B0-----:R-:W2:Y:S04]  /*7e190*/  LDL.LU R5, [R1+0x1ecc] ;  /* 0x001ecc0001057983 */ /* 0x001ea80000300800 */
[----:B-1----:R-:W3:Y:S01]  /*7e1a0*/  LDL.LU R9, [R1+0x1ec8] ;  /* 0x001ec80001097983 */ /* 0x002ee20000300800 */
[----:B------:R-:W-:-:S03]  /*7e1b0*/  PRMT R2, R24, 0x7632, R2 ;  /* 0x0000763218027816 */ /* 0x000fc60000000002 */
[----:B----4-:R0:W-:Y:S04]  /*7e1c0*/  STG.E.U16 [R14.64], R0 ;  /* 0x000000000e007986 */ /* 0x0101e8000c101506 */
[----:B------:R-:W4:Y:S04]  /*7e1d0*/  LDL.LU.64 R18, [R1+0x230] ;  /* 0x0002300001127983 */ /* 0x000f280000300a00 */
[----:B------:R1:W-:Y:S04]  /*7e1e0*/  STG.E.U16 [R6.64], R24 ;  /* 0x0000001806007986 */ /* 0x0003e8000c101506 */
[----:B0-----:R-:W2:Y:S04]  /*7e1f0*/  LDL.LU R15, [R1+0x4] ;  /* 0x00000400010f7983 */ /* 0x001ea80000300800 */
[----:B------:R-:W-:Y:S04]  /*7e200*/  STG.E.U16 [R16.64], R2 ;  /* 0x0000000210007986 */ /* 0x000fe8000c101506 */
[----:B-1----:R-:W2:Y:S04]  /*7e210*/  LDL.LU.64 R6, [R1+0x1ec0] ;  /* 0x001ec00001067983 */ /* 0x002ea80000300a00 */
[----:B------:R-:W2:Y:S01]  /*7e220*/  LDL.LU.64 R24, [R1+0x220] ;  /* 0x0002200001187983 */ /* 0x000ea20000300a00 */
[----:B---3--:R-:W-:-:S03]  /*7e230*/  PRMT R0, R9, 0x7632, R0 ;  /* 0x0000763209007816 */ /* 0x008fc60000000000 */
[----:B------:R0:W-:Y:S04]  /*7e240*/  STG.E.U16 [R22.64], R9 ;  /* 0x0000000916007986 */ /* 0x0001e8000c101506 */
[----:B------:R1:W-:Y:S04]  /*7e250*/  STG.E.U16 [R28.64], R0 ;  /* 0x000000001c007986 */ /* 0x0003e8000c101506 */
[----:B------:R3:W-:Y:S04]  /*7e260*/  STG.E.U16 [R12.64], R26 ;  /* 0x0000001a0c007986 */ /* 0x0007e8000c101506 */
[----:B0-----:R-:W2:Y:S04]  /*7e270*/  LDL.LU.64 R8, [R1+0x228] ;  /* 0x0002280001087983 */ /* 0x001ea80000300a00 */
[----:B------:R-:W2:Y:S04]  /*7e280*/  LDL.LU.64 R22, [R1+0x218] ;  /* 0x0002180001167983 */ /* 0x000ea80000300a00 */
[----:B-1----:R-:W2:Y:S04]  /*7e290*/  LDL.LU R28, [R1+0x64] ;  /* 0x00006400011c7983 */ /* 0x002ea80000300800 */
[----:B---3--:R-:W3:Y:S04]  /*7e2a0*/  LDL.LU.64 R12, [R1+0x210] ;  /* 0x00021000010c7983 */ /* 0x008ee80000300a00 */
[----:B------:R-:W2:Y:S01]  /*7e2b0*/  LDL.LU.64 R16, [R1+0x1f8] ;  /* 0x0001f80001107983 */ /* 0x000ea20000300a00 */
[----:B------:R-:W-:-:S03]  /*7e2c0*/  PRMT R2, R26, 0x7632, R2 ;  /* 0x000076321a027816 */ /* 0x000fc60000000002 */
[----:B--2---:R0:W-:Y:S04]  /*7e2d0*/  STL.64 [R1+0x1ea8], R16 ;  /* 0x001ea81001007387 */ /* 0x0041e80000100a00 */
[----:B0-----:R-:W2:Y:S04]  /*7e2e0*/  LDL.LU.64 R16, [R1+0x200] ;  /* 0x0002000001107983 */ /* 0x001ea80000300a00 */
[----:B------:R-:W-:Y:S04]  /*7e2f0*/  STG.E.U16 [R20.64], R2 ;  /* 0x0000000214007986 */ /* 0x000fe8000c101506 */
[----:B-----5:R-:W-:Y:S04]  /*7e300*/  STG.E.U16 [R10.64], R27 ;  /* 0x0000001b0a007986 */ /* 0x020fe8000c101506 */
[----:B--2---:R0:W-:Y:S04]  /*7e310*/  STL.64 [R1+0x1eb0], R16 ;  /* 0x001eb01001007387 */ /* 0x0041e80000100a00 */
[----:B0-----:R-:W2:Y:S04]  /*7e320*/  LDL.LU.64 R16, [R1+0x208] ;  /* 0x0002080001107983 */ /* 0x001ea80000300a00 */
[----:B------:R-:W5:Y:S04]  /*7e330*/  LDL.LU.64 R20, [R1+0x1f0] ;  /* 0x0001f00001147983 */ /* 0x000f680000300a00 */
[----:B------:R-:W2:Y:S01]  /*7e340*/  LDL.LU.64 R10, [R1+0x1e0] ;  /* 0x0001e000010a7983 */ /* 0x000ea20000300a00 */
[----:B------:R-:W-:-:S02]  /*7e350*/  PRMT R0, R27, 0x7632, R0 ;  /* 0x000076321b007816 */ /* 0x000fc40000000000 */
[----:B------:R-:W-:-:S03]  /*7e360*/  PRMT R2, R15, 0x7632, R2 ;  /* 0x000076320f027816 */ /* 0x000fc60000000002 */
[----:B------:R0:W-:Y:S04]  /*7e370*/  STG.E.U16 [R6.64], R0 ;  /* 0x0000000006007986 */ /* 0x0001e8000c101506 */
[----:B----4-:R-:W-:Y:S04]  /*7e380*/  STG.E.U16 [R18.64], R15 ;  /* 0x0000000f12007986 */ /* 0x010fe8000c101506 */
[----:B------:R1:W-:Y:S01]  /*7e390*/  STG.E.U16 [R8.64], R2 ;  /* 0x0000000208007986 */ /* 0x0003e2000c101506 */
[----:B0-----:R-:W-:-:S03]  /*7e3a0*/  PRMT R0, R5, 0x7632, R0 ;  /* 0x0000763205007816 */ /* 0x001fc60000000000 */
[----:B------:R-:W-:Y:S04]  /*7e3b0*/  STG.E.U16 [R24.64], R5 ;  /* 0x0000000518007986 */ /* 0x000fe8000c101506 */
[----:B------:R-:W-:Y:S01]  /*7e3c0*/  STG.E.U16 [R22.64], R0 ;  /* 0x0000000016007986 */ /* 0x000fe2000c101506 */
[----:B-1----:R-:W-:-:S03]  /*7e3d0*/  PRMT R2, R28, 0x7632, R2 ;  /* 0x000076321c027816 */ /* 0x002fc60000000002 */
[----:B---3--:R-:W-:Y:S04]  /*7e3e0*/  STG.E.U16 [R12.64], R28 ;  /* 0x0000001c0c007986 */ /* 0x008fe8000c101506 */
[----:B--2---:R0:W-:Y:S04]  /*7e3f0*/  STL.64 [R1+0x1e98], R10 ;  /* 0x001e980a01007387 */ /* 0x0041e80000100a00 */
[----:B0-----:R-:W2:Y:S04]  /*7e400*/  LDL.LU.64 R10, [R1+0x1e8] ;  /* 0x0001e800010a7983 */ /* 0x001ea80000300a00 */
[----:B------:R-:W3:Y:S04]  /*7e410*/  LDL.LU.64 R26, [R1+0x1d8] ;  /* 0x0001d800011a7983 */ /* 0x000ee80000300a00 */
[----:B------:R-:W4:Y:S04]  /*7e420*/  LDL.LU R3, [R1+0x98] ;  /* 0x0000980001037983 */ /* 0x000f280000300800 */
[----:B------:R-:W2:Y:S04]  /*7e430*/  LDL.LU R29, [R1+0x58] ;  /* 0x00005800011d7983 */ /* 0x000ea80000300800 */
[----:B------:R-:W2:Y:S04]  /*7e440*/  LDL.LU R6, [R1+0x1ebc] ;  /* 0x001ebc0001067983 */ /* 0x000ea80000300800 */
[----:B------:R-:W2:Y:S04]  /*7e450*/  LDL.LU R7, [R1+0x28] ;  /* 0x0000280001077983 */ /* 0x000ea80000300800 */
[----:B------:R-:W2:Y:S04]  /*7e460*/  LDL.LU.64 R14, [R1+0x1a8] ;  /* 0x0001a800010e7983 */ /* 0x000ea80000300a00 */
[----:B------:R-:W2:Y:S04]  /*7e470*/  LDL.LU.64 R18, [R1+0x1a0] ;  /* 0x0001a00001127983 */ /* 0x000ea80000300a00 */
[----:B------:R-:W2:Y:S04]  /*7e480*/  LDL.LU.64 R4, [R1+0x1b0] ;  /* 0x0001b00001047983 */ /* 0x000ea80000300a00 */
[----:B------:R-:W2:Y:S04]  /*7e490*/  LDL.LU.64 R8, [R1+0x198] ;  /* 0x0001980001087983 */ /* 0x000ea80000300a00 */
[----:B------:R-:W2:Y:S04]  /*7e4a0*/  LDL.LU.64 R22, [R1+0x190] ;  /* 0x0001900001167983 */ /* 0x000ea80000300a00 */
[----:B------:R-:W2:Y:S04]  /*7e4b0*/  LDL.LU R24, [R1+0x88] ;  /* 0x0000880001187983 */ /* 0x000ea80000300800 */
[----:B------:R-:W2:Y:S04]  /*7e4c0*/  LDL.LU R13, [R1+0x1eb8] ;  /* 0x001eb800010d7983 */ /* 0x000ea80000300800 */
[----:B------:R-:W2:Y:S04]  /*7e4d0*/  LDL.LU R28, [R1+0x48] ;  /* 0x00004800011c7983 */ /* 0x000ea80000300800 */
[----:B------:R0:W-:Y:S04]  /*7e4e0*/  STG.E.U16 [R16.64], R2 ;  /* 0x0000000210007986 */ /* 0x0001e8000c101506 */
[----:B0-----:R-:W2:Y:S04]  /*7e4f0*/  LDL.LU.64 R16, [R1+0x1eb0] ;  /* 0x001eb00001107983 */ /* 0x001ea80000300a00 */
[----:B--2---:R0:W-:Y:S04]  /*7e500*/  STG.E.U16 [R16.64], R13 ;  /* 0x0000000d10007986 */ /* 0x0041e8000c101506 */
[----:B0-----:R-:W2:Y:S01]  /*7e510*/  LDL.LU.64 R16, [R1+0x1ea8] ;  /* 0x001ea80001107983 */ /* 0x001ea20000300a00 */
[----:B------:R-:W-:-:S03]  /*7e520*/  PRMT R0, R13, 0x7632, R0 ;  /* 0x000076320d007816 */ /* 0x000fc60000000000 */
[----:B------:R-:W3:Y:S04]  /*7e530*/  LDL.LU.64 R12, [R1+0x1b8] ;  /* 0x0001b800010c7983 */ /* 0x000ee80000300a00 */
[----:B--2---:R0:W-:Y:S04]  /*7e540*/  STG.E.U16 [R16.64], R0 ;  /* 0x0000000010007986 */ /* 0x0041e8000c101506 */
[----:B0-----:R-:W2:Y:S02]  /*7e550*/  LDL.LU R17, [R1+0x1ea4] ;  /* 0x001ea40001117983 */ /* 0x001ea40000300800 */
[----:B--2---:R-:W-:-:S02]  /*7e560*/  PRMT R2, R17, 0x7632, R2 ;  /* 0x0000763211027816 */ /* 0x004fc40000000002 */
[----:B-----5:R0:W-:Y:S04]  /*7e570*/  STG.E.U16 [R20.64], R17 ;  /* 0x0000001114007986 */ /* 0x0201e8000c101506 */
[----:B------:R1:W-:Y:S04]  /*7e580*/  STG.E.U16 [R10.64], R2 ;  /* 0x000000020a007986 */ /* 0x0003e8000c101506 */
[----:B0-----:R-:W2:Y:S04]  /*7e590*/  LDL.LU R21, [R1+0x1ea0] ;  /* 0x001ea00001157983 */ /* 0x001ea80000300800 */
[----:B------:R-:W5:Y:S04]  /*7e5a0*/  LDL.LU.64 R16, [R1+0x1c0] ;  /* 0x0001c00001107983 */ /* 0x000f680000300a00 */
[----:B-1----:R-:W3:Y:S01]  /*7e5b0*/  LDL.LU.64 R10, [R1+0x1e98] ;  /* 0x001e9800010a7983 */ /* 0x002ee20000300a00 */
[----:B--2---:R-:W-:-:S03]  /*7e5c0*/  PRMT R0, R21, 0x7632, R0 ;  /* 0x0000763215007816 */ /* 0x004fc60000000000 */
[----:B---3--:R0:W-:Y:S04]  /*7e5d0*/  STG.E.U16 [R10.64], R21 ;  /* 0x000000150a007986 */ /* 0x0081e8000c101506 */
[----:B------:R1:W-:Y:S04]  /*7e5e0*/  STG.E.U16 [R26.64], R0 ;  /* 0x000000001a007986 */ /* 0x0003e8000c101506 */
[----:B0-----:R-:W2:Y:S04]  /*7e5f0*/  LDL.LU.64 R10, [R1+0x1e90] ;  /* 0x001e9000010a7983 */ /* 0x001ea80000300a00 */
[----:B------:R-:W3:Y:S04]  /*7e600*/  LDL.LU.64 R20, [R1+0x1c8] ;  /* 0x0001c80001147983 */ /* 0x000ee80000300a00 */
[----:B-1----:R-:W2:Y:S01]  /*7e610*/  LDL.LU.64 R26, [R1+0x1e88] ;  /* 0x001e8800011a7983 */ /* 0x002ea20000300a00 */
[----:B----4-:R-:W-:-:S02]  /*7e620*/  PRMT R2, R3, 0x7632, R2 ;  /* 0x0000763203027816 */ /* 0x010fc40000000002 */
[----:B------:R-:W-:Y:S01]  /*7e630*/  PRMT R0, R29, 0x7632, R0 ;  /* 0x000076321d007816 */ /* 0x000fe20000000000 */
[----:B--2---:R0:W-:Y:S04]  /*7e640*/  STG.E.U16 [R26.64], R3 ;  /* 0x000000031a007986 */ /* 0x0041e8000c101506 */
[----:B0-----:R-:W2:Y:S04]  /*7e650*/  LDL.LU.64 R26, [R1+0x1e80] ;  /* 0x001e8000011a7983 */ /* 0x001ea80000300a00 */
[----:B---3--:R0:W-:Y:S04]  /*7e660*/  STG.E.U16 [R20.64], R2 ;  /* 0x0000000214007986 */ /* 0x0081e8000c101506 */
[----:B-----5:R-:W-:Y:S04]  /*7e670*/  STG.E.U16 [R16.64], R29 ;  /* 0x0000001d10007986 */ /* 0x020fe8000c101506 */
[----:B------:R-:W-:Y:S01]  /*7e680*/  STG.E.U16 [R12.64], R0 ;  /* 0x000000000c007986 */ /* 0x000fe2000c101506 */
[----:B0-----:R-:W-:-:S03]  /*7e690*/  PRMT R2, R7, 0x7632, R2 ;  /* 0x0000763207027816 */ /* 0x001fc60000000002 */
[----:B------:R-:W-:Y:S04]  /*7e6a0*/  STG.E.U16 [R4.64], R7 ;  /* 0x0000000704007986 */ /* 0x000fe8000c101506 */
[----:B------:R0:W-:Y:S04]  /*7e6b0*/  STG.E.U16 [R14.64], R2 ;  /* 0x000000020e007986 */ /* 0x0001e8000c101506 */
[----:B0-----:R-:W3:Y:S01]  /*7e6c0*/  LDL.LU.64 R14, [R1+0x180] ;  /* 0x00018000010e7983 */ /* 0x001ee20000300a00 */
[----:B------:R-:W-:Y:S02]  /*7e6d0*/  PRMT R2, R24, 0x7632, R2 ;  /* 0x0000763218027816 */ /* 0x000fe40000000002 */
[----:B--2---:R-:W-:Y:S01]  /*7e6e0*/  PRMT R0, R26, 0x7632, R0 ;  /* 0x000076321a007816 */ /* 0x004fe20000000000 */
[----:B------:R0:W-:Y:S04]  /*7e6f0*/  STG.E.U16 [R18.64], R26 ;  /* 0x0000001a12007986 */ /* 0x0001e8000c101506 */
[----:B------:R1:W-:Y:S04]  /*7e700*/  STG.E.U16 [R8.64], R0 ;  /* 0x0000000008007986 */ /* 0x0003e8000c101506 */
[----:B------:R-:W-:Y:S04]  /*7e710*/  STG.E.U16 [R22.64], R24 ;  /* 0x0000001816007986 */ /* 0x000fe8000c101506 */
[----:B0-----:R-:W2:Y:S04]  /*7e720*/  LDL.LU.64 R18, [R1+0x178] ;  /* 0x0001780001127983 */ /* 0x001ea80000300a00 */
[----:B------:R-:W4:Y:S04]  /*7e730*/  LDL.LU R7, [R1+0x18] ;  /* 0x0000180001077983 */ /* 0x000f280000300800 */
[----:B------:R-:W-:Y:S04]  /*7e740*/  STL [R1+0x1e30], R27 ;  /* 0x001e301b01007387 */ /* 0x000fe80000100800 */
[----:B------:R-:W5:Y:S04]  /*7e750*/  LDL.LU.64 R12, [R1+0x170] ;  /* 0x00017000010c7983 */ /* 0x000f680000300a00 */
[----:B------:R-:W2:Y:S04]  /*7e760*/  LDL.LU.64 R4, [R1+0x168] ;  /* 0x0001680001047983 */ /* 0x000ea80000300a00 */
[----:B-1----:R-:W2:Y:S04]  /*7e770*/  LDL.LU.64 R8, [R1+0x160] ;  /* 0x0001600001087983 */ /* 0x002ea80000300a00 */
[----:B------:R0:W-:Y:S04]  /*7e780*/  STG.E.U16 [R10.64], R2 ;  /* 0x000000020a007986 */ /* 0x0001e8000c101506 */
[----:B0-----:R-:W2:Y:S04]  /*7e790*/  LDL.LU.64 R10, [R1+0x1e78] ;  /* 0x001e7800010a7983 */ /* 0x001ea80000300a00 */
        /* <DEDUP_REMOVED lines=15> */
[----:B0-----:R-:W2:Y:S01]  /*7e890*/  LDL.LU.64 R26, [R1+0x148] ;  /* 0x00014800011a7983 */ /* 0x001ea20000300a00 */
[----:B------:R-:W-:-:S02]  /*7e8a0*/  PRMT R0, R28, 0x7632, R0 ;  /* 0x000076321c007816 */ /* 0x000fc40000000000 */
[----:B----4-:R-:W-:Y:S01]  /*7e8b0*/  PRMT R2, R7, 0x7632, R2 ;  /* 0x0000763207027816 */ /* 0x010fe20000000002 */
[----:B---3--:R-:W-:Y:S04]  /*7e8c0*/  STG.E.U16 [R14.64], R28 ;  /* 0x0000001c0e007986 */ /* 0x008fe8000c101506 */
[----:B--2---:R0:W-:Y:S04]  /*7e8d0*/  STL.64 [R1+0x1e70], R26 ;  /* 0x001e701a01007387 */ /* 0x0041e80000100a00 */
[----:B0-----:R-:W2:Y:S04]  /*7e8e0*/  LDL.LU.64 R26, [R1+0x150] ;  /* 0x00015000011a7983 */ /* 0x001ea80000300a00 */
[----:B------:R-:W3:Y:S04]  /*7e8f0*/  LDL.LU.64 R14, [R1+0x110] ;  /* 0x00011000010e7983 */ /* 0x000ee80000300a00 */
[----:B------:R0:W-:Y:S04]  /*7e900*/  STG.E.U16 [R18.64], R0 ;  /* 0x0000000012007986 */ /* 0x0001e8000c101506 */
[----:B------:R-:W4:Y:S04]  /*7e910*/  LDL.LU.64 R22, [R1+0x108] ;  /* 0x0001080001167983 */ /* 0x000f280000300a00 */
[----:B-----5:R1:W-:Y:S04]  /*7e920*/  STG.E.U16 [R12.64], R7 ;  /* 0x000000070c007986 */ /* 0x0203e8000c101506 */
[----:B0-----:R-:W5:Y:S01]  /*7e930*/  LDL.LU.64 R18, [R1+0x100] ;  /* 0x0001000001127983 */ /* 0x001f620000300a00 */
[----:B------:R-:W-:-:S03]  /*7e940*/  PRMT R0, R10, 0x7632, R0 ;  /* 0x000076320a007816 */ /* 0x000fc60000000000 */
[----:B------:R-:W3:Y:S04]  /*7e950*/  LDL.LU.64 R20, [R1+0xf0] ;  /* 0x0000f00001147983 */ /* 0x000ee80000300a00 */
[----:B------:R-:W3:Y:S04]  /*7e960*/  LDL.LU.64 R16, [R1+0xe8] ;  /* 0x0000e80001107983 */ /* 0x000ee80000300a00 */
[----:B------:R0:W-:Y:S04]  /*7e970*/  STG.E.U16 [R4.64], R2 ;  /* 0x0000000204007986 */ /* 0x0001e8000c101506 */
[----:B-1----:R-:W3:Y:S04]  /*7e980*/  LDL.LU.64 R12, [R1+0xe0] ;  /* 0x0000e000010c7983 */ /* 0x002ee80000300a00 */
[----:B------:R1:W-:Y:S04]  /*7e990*/  STG.E.U16 [R8.64], R10 ;  /* 0x0000000a08007986 */ /* 0x0003e8000c101506 */
[----:B0-----:R-:W3:Y:S04]  /*7e9a0*/  LDL.LU.64 R4, [R1+0xd8] ;  /* 0x0000d80001047983 */ /* 0x001ee80000300a00 */
[----:B------:R0:W-:Y:S04]  /*7e9b0*/  STG.E.U16 [R24.64], R0 ;  /* 0x0000000018007986 */ /* 0x0001e8000c101506 */
[----:B-1----:R-:W3:Y:S04]  /*7e9c0*/  LDL.LU.64 R8, [R1+0xd0] ;  /* 0x0000d00001087983 */ /* 0x002ee80000300a00 */
[----:B------:R-:W3:Y:S04]  /*7e9d0*/  LDL.LU R7, [R1+0x9c] ;  /* 0x00009c0001077983 */ /* 0x000ee80000300800 */
[----:B0-----:R-:W3:Y:S04]  /*7e9e0*/  LDL.LU R24, [R1+0x5c] ;  /* 0x00005c0001187983 */ /* 0x001ee80000300800 */
[----:B--2---:R0:W-:Y:S04]  /*7e9f0*/  STG.E.U16 [R26.64], R29 ;  /* 0x0000001d1a007986 */ /* 0x0041e8000c101506 */
[----:B0-----:R-:W2:Y:S01]  /*7ea00*/  LDL.LU.64 R26, [R1+0x1e70] ;  /* 0x001e7000011a7983 */ /* 0x001ea20000300a00 */
[----:B------:R-:W-:-:S03]  /*7ea10*/  PRMT R2, R29, 0x7632, R2 ;  /* 0x000076321d027816 */ /* 0x000fc60000000002 */
[----:B------:R-:W3:Y:S04]  /*7ea20*/  LDL.LU.64 R28, [R1+0xc8] ;  /* 0x0000c800011c7983 */ /* 0x000ee80000300a00 */
[----:B--2---:R0:W-:Y:S04]  /*7ea30*/  STG.E.U16 [R26.64], R2 ;  /* 0x000000021a007986 */ /* 0x0041e8000c101506 */
[----:B0-----:R-:W2:Y:S01]  /*7ea40*/  LDL.LU.64 R26, [R1+0x1e68] ;  /* 0x001e6800011a7983 */ /* 0x001ea20000300a00 */
[----:B------:R-:W-:-:S03]  /*7ea50*/  PRMT R0, R3, 0x7632, R0 ;  /* 0x0000763203007816 */ /* 0x000fc60000000000 */
[----:B--2---:R0:W-:Y:S04]  /*7ea60*/  STG.E.U16 [R26.64], R3 ;  /* 0x000000031a007986 */ /* 0x0041e8000c101506 */
[----:B0-----:R-:W2:Y:S04]  /*7ea70*/  LDL.LU.64 R26, [R1+0x1e60] ;  /* 0x001e6000011a7983 */ /* 0x001ea80000300a00 */
[----:B--2---:R0:W-:Y:S04]  /*7ea80*/  STG.E.U16 [R26.64], R0 ;  /* 0x000000001a007986 */ /* 0x0041e8000c101506 */
[----:B0-----:R-:W2:Y:S01]  /*7ea90*/  LDL.LU.64 R26, [R1+0x1e58] ;  /* 0x001e5800011a7983 */ /* 0x001ea20000300a00 */
[----:B------:R-:W-:-:S03]  /*7eaa0*/  PRMT R2, R11, 0x7632, R2 ;  /* 0x000076320b027816 */ /* 0x000fc60000000002 */
[----:B--2---:R0:W-:Y:S04]  /*7eab0*/  STG.E.U16 [R26.64], R11 ;  /* 0x0000000b1a007986 */ /* 0x0041e8000c101506 */
[----:B0-----:R-:W2:Y:S04]  /*7eac0*/  LDL.LU.64 R26, [R1+0x1e50] ;  /* 0x001e5000011a7983 */ /* 0x001ea80000300a00 */
[----:B------:R-:W3:Y:S04]  /*7ead0*/  LDL.LU R11, [R1+0x1e48] ;  /* 0x001e4800010b7983 */ /* 0x000ee80000300800 */
[----:B--2---:R0:W-:Y:S04]  /*7eae0*/  STG.E.U16 [R26.64], R2 ;  /* 0x000000021a007986 */ /* 0x0041e8000c101506 */
[----:B0-----:R-:W2:Y:S01]  /*7eaf0*/  LDL.LU.64 R26, [R1+0x1e40] ;  /* 0x001e4000011a7983 */ /* 0x001ea20000300a00 */
[----:B------:R-:W-:-:S03]  /*7eb00*/  PRMT R0, R6, 0x7632, R0 ;  /* 0x0000763206007816 */ /* 0x000fc60000000000 */
[----:B--2---:R0:W-:Y:S04]  /*7eb10*/  STG.E.U16 [R26.64], R6 ;  /* 0x000000061a007986 */ /* 0x0041e8000c101506 */
[----:B0-----:R-:W2:Y:S04]  /*7eb20*/  LDL.LU.64 R26, [R1+0x1e38] ;  /* 0x001e3800011a7983 */ /* 0x001ea80000300a00 */
[----:B--2---:R0:W-:Y:S04]  /*7eb30*/  STG.E.U16 [R26.64], R0 ;  /* 0x000000001a007986 */ /* 0x0041e8000c101506 */
[----:B0-----:R-:W3:Y:S04]  /*7eb40*/  LDL.LU R27, [R1+0x1e30] ;  /* 0x001e3000011b7983 */ /* 0x001ee80000300800 */
[----:B---3--:R0:W-:Y:S04]  /*7eb50*/  STG.E.U16 [R14.64], R27 ;  /* 0x0000001b0e007986 */ /* 0x0081e8000c101506 */
[----:B0-----:R-:W5:Y:S01]  /*7eb60*/  LDL.LU.64 R14, [R1+0x1e28] ;  /* 0x001e2800010e7983 */ /* 0x001f620000300a00 */
[----:B------:R-:W-:-:S03]  /*7eb70*/  PRMT R2, R27, 0x7632, R2 ;  /* 0x000076321b027816 */ /* 0x000fc60000000002 */
[----:B------:R-:W2:Y:S04]  /*7eb80*/  LDL.LU R27, [R1+0x1e20] ;  /* 0x001e2000011b7983 */ /* 0x000ea80000300800 */
[----:B----4-:R0:W-:Y:S04]  /*7eb90*/  STG.E.U16 [R22.64], R2 ;  /* 0x0000000216007986 */ /* 0x0101e8000c101506 */
[----:B0-----:R-:W3:Y:S04]  /*7eba0*/  LDL.LU.64 R22, [R1+0x1e18] ;  /* 0x001e180001167983 */ /* 0x001ee80000300a00 */
[----:B-----5:R0:W-:Y:S01]  /*7ebb0*/  STG.E.U16 [R18.64], R14 ;  /* 0x0000000e12007986 */ /* 0x0201e2000c101506 */
[----:B------:R-:W-:-:S03]  /*7ebc0*/  PRMT R0, R14, 0x7632, R0 ;  /* 0x000076320e007816 */ /* 0x000fc60000000000 */
[----:B0-----:R-:W4:Y:S04]  /*7ebd0*/  LDL.LU.64 R18, [R1+0x1e10] ;  /* 0x001e100001127983 */ /* 0x001f280000300a00 */
[----:B------:R0:W-:Y:S04]  /*7ebe0*/  STL [R1+0x1da8], R15 ;  /* 0x001da80f01007387 */ /* 0x0001e80000100800 */
[----:B0-----:R-:W5:Y:S01]  /*7ebf0*/  LDL.LU.64 R14, [R1+0xf8] ;  /* 0x0000f800010e7983 */ /* 0x001f620000300a00 */
[----:B----4-:R-:W-:-:S03]  /*7ec00*/  PRMT R2, R18, 0x7632, R2 ;  /* 0x0000763212027816 */ /* 0x010fc60000000002 */
[----:B------:R-:W-:Y:S04]  /*7ec10*/  STL [R1+0x1dac], R19 ;  /* 0x001dac1301007387 */ /* 0x000fe80000100800 */
[----:B---3--:R-:W-:Y:S04]  /*7ec20*/  STL [R1+0x1db0], R23 ;  /* 0x001db01701007387 */ /* 0x008fe80000100800 */
[----:B-----5:R0:W-:Y:S04]  /*7ec30*/  STG.E.U16 [R14.64], R0 ;  /* 0x000000000e007986 */ /* 0x0201e8000c101506 */
[----:B------:R-:W-:Y:S04]  /*7ec40*/  STG.E.U16 [R20.64], R18 ;  /* 0x0000001214007986 */ /* 0x000fe8000c101506 */
[----:B------:R1:W-:Y:S01]  /*7ec50*/  STG.E.U16 [R16.64], R2 ;  /* 0x0000000210007986 */ /* 0x0003e2000c101506 */
[----:B0-----:R-:W-:-:S03]  /*7ec60*/  PRMT R0, R22, 0x7632, R0 ;  /* 0x0000763216007816 */ /* 0x001fc60000000000 */
[----:B------:R-:W-:Y:S04]  /*7ec70*/  STG.E.U16 [R12.64], R22 ;  /* 0x000000160c007986 */ /* 0x000fe8000c101506 */
[----:B------:R0:W-:Y:S01]  /*7ec80*/  STG.E.U16 [R4.64], R0 ;  /* 0x0000000004007986 */ /* 0x0001e2000c101506 */
[----:B-1----:R-:W-:-:S03]  /*7ec90*/  PRMT R2, R7, 0x7632, R2 ;  /* 0x0000763207027816 */ /* 0x002fc60000000002 */
[----:B------:R1:W-:Y:S04]  /*7eca0*/  STG.E.U16 [R8.64], R7 ;  /* 0x0000000708007986 */ /* 0x0003e8000c101506 */
[----:B------:R3:W-:Y:S04]  /*7ecb0*/  STG.E.U16 [R28.64], R2 ;  /* 0x000000021c007986 */ /* 0x0007e8000c101506 */
[----:B0-----:R-:W4:Y:S04]  /*7ecc0*/  LDL.LU.64 R4, [R1+0xc0] ;  /* 0x0000c00001047983 */ /* 0x001f280000300a00 */
[----:B-1----:R-:W5:Y:S04]  /*7ecd0*/  LDL.LU.64 R8, [R1+0xb8] ;  /* 0x0000b80001087983 */ /* 0x002f680000300a00 */
[----:B------:R-:W2:Y:S04]  /*7ece0*/  LDL.LU R26, [R1+0x2c] ;  /* 0x00002c00011a7983 */ /* 0x000ea80000300800 */
[----:B---3--:R-:W3:Y:S04]  /*7ecf0*/  LDL.LU.64 R28, [R1+0xa0] ;  /* 0x0000a000011c7983 */ /* 0x008ee80000300a00 */
[----:B---3--:R0:W-:Y:S04]  /*7ed00*/  STL.64 [R1+0x1e00], R28 ;  /* 0x001e001c01007387 */ /* 0x0081e80000100a00 */
[----:B0-----:R-:W3:Y:S04]  /*7ed10*/  LDL.LU.64 R28, [R1+0xa8] ;  /* 0x0000a800011c7983 */ /* 0x001ee80000300a00 */
[----:B---3--:R0:W-:Y:S04]  /*7ed20*/  STL.64 [R1+0x1e08], R28 ;  /* 0x001e081c01007387 */ /* 0x0081e80000100a00 */
[----:B0-----:R-:W2:Y:S04]  /*7ed30*/  LDL.LU.64 R28, [R1+0xb0] ;  /* 0x0000b000011c7983 */ /* 0x001ea80000300a00 */
[----:B------:R-:W3:Y:S04]  /*7ed40*/  LDL.LU R7, [R1+0x4c] ;  /* 0x00004c0001077983 */ /* 0x000ee80000300800 */
[----:B---3--:R0:W-:Y:S04]  /*7ed50*/  STL [R1+0x1de8], R7 ;  /* 0x001de80701007387 */ /* 0x0081e80000100800 */
[----:B0-----:R-:W3:Y:S04]  /*7ed60*/  LDL.LU R7, [R1+0x8c] ;  /* 0x00008c0001077983 */ /* 0x001ee80000300800 */
[----:B------:R-:W2:Y:S04]  /*7ed70*/  LDL.LU R10, [R1+0x1c] ;  /* 0x00001c00010a7983 */ /* 0x000ea80000300800 */
[----:B--2---:R0:W-:Y:S04]  /*7ed80*/  STL.64 [R1+0x1dc8], R10 ;  /* 0x001dc80a01007387 */ /* 0x0041e80000100a00 */
[----:B0-----:R-:W2:Y:S04]  /*7ed90*/  LDL.LU.64 R10, [R1+0x320] ;  /* 0x00032000010a7983 */ /* 0x001ea80000300a00 */
[----:B--2---:R0:W-:Y:S04]  /*7eda0*/  STL.64 [R1+0x1dd8], R10 ;  /* 0x001dd80a01007387 */ /* 0x0041e80000100a00 */
[----:B0-----:R-:W2:Y:S04]  /*7edb0*/  LDL.LU.64 R10, [R1+0x328] ;  /* 0x00032800010a7983 */ /* 0x001ea80000300a00 */
[----:B--2---:R0:W-:Y:S04]  /*7edc0*/  STL.64 [R1+0x1de0], R10 ;  /* 0x001de00a01007387 */ /* 0x0041e80000100a00 */
[----:B0-----:R-:W2:Y:S04]  /*7edd0*/  LDL.LU.64 R10, [R1+0x330] ;  /* 0x00033000010a7983 */ /* 0x001ea80000300a00 */
[----:B--2---:R0:W-:Y:S04]  /*7ede0*/  STL.64 [R1+0x1df0], R10 ;  /* 0x001df00a01007387 */ /* 0x0041e80000100a00 */
[----:B0-----:R-:W3:Y:S04]  /*7edf0*/  LDL.LU.64 R10, [R1+0x318] ;  /* 0x00031800010a7983 */ /* 0x001ee80000300a00 */
[----:B------:R-:W2:Y:S04]  /*7ee00*/  LDL.LU.64 R22, [R1+0x350] ;  /* 0x0003500001167983 */ /* 0x000ea80000300a00 */
[----:B--2---:R0:W-:Y:S04]  /*7ee10*/  STL.64 [R1+0x1db8], R22 ;  /* 0x001db81601007387 */ /* 0x0041e80000100a00 */
[----:B0-----:R-:W2:Y:S01]  /*7ee20*/  LDL.LU.64 R22, [R1+0x358] ;  /* 0x0003580001167983 */ /* 0x001ea20000300a00 */
[----:B------:R-:W-:-:S03]  /*7ee30*/  PRMT R0, R24, 0x7632, R0 ;  /* 0x0000763218007816 */ /* 0x000fc60000000000 */
[----:B----4-:R-:W-:Y:S04]  /*7ee40*/  STG.E.U16 [R4.64], R24 ;  /* 0x0000001804007986 */ /* 0x010fe8000c101506 */
[----:B-----5:R-:W-:Y:S04]  /*7ee50*/  STG.E.U16 [R8.64], R0 ;  /* 0x0000000008007986 */ /* 0x020fe8000c101506 */
[----:B------:R-:W-:Y:S04]  /*7ee60*/  STG.E.U16 [R28.64], R26 ;  /* 0x0000001a1c007986 */ /* 0x000fe8000c101506 */
[----:B--2---:R0:W-:Y:S04]  /*7ee70*/  STL.64 [R1+0x1dc0], R22 ;  /* 0x001dc01601007387 */ /* 0x0041e80000100a00 */
[----:B0-----:R-:W2:Y:S04]  /*7ee80*/  LDL.LU.64 R22, [R1+0x338] ;  /* 0x0003380001167983 */ /* 0x001ea80000300a00 */
[----:B------:R-:W4:Y:S04]  /*7ee90*/  LDL.LU.64 R18, [R1+0x348] ;  /* 0x0003480001127983 */ /* 0x000f280000300a00 */
[----:B------:R-:W5:Y:S04]  /*7eea0*/  LDL.LU R6, [R1+0x7c] ;  /* 0x00007c0001067983 */ /* 0x000f680000300800 */
[----:B------:R-:W2:Y:S04]  /*7eeb0*/  LDL.LU R25, [R1+0x3c] ;  /* 0x00003c0001197983 */ /* 0x000ea80000300800 */
[----:B------:R-:W2:Y:S04]  /*7eec0*/  LDL.LU.64 R14, [R1+0x360] ;  /* 0x00036000010e7983 */ /* 0x000ea80000300a00 */
[----:B------:R-:W2:Y:S04]  /*7eed0*/  LDL.LU R3, [R1+0xc] ;  /* 0x00000c0001037983 */ /* 0x000ea80000300800 */
[----:B------:R-:W2:Y:S04]  /*7eee0*/  LDL.LU.64 R20, [R1+0x388] ;  /* 0x0003880001147983 */ /* 0x000ea80000300a00 */
[----:B------:R-:W2:Y:S04]  /*7eef0*/  LDL.LU.64 R16, [R1+0x3a8] ;  /* 0x0003a80001107983 */ /* 0x000ea80000300a00 */
[----:B------:R-:W2:Y:S04]  /*7ef00*/  LDL.LU.64 R12, [R1+0x3a0] ;  /* 0x0003a000010c7983 */ /* 0x000ea80000300a00 */
[----:B------:R-:W2:Y:S04]  /*7ef10*/  LDL.LU.64 R4, [R1+0x398] ;  /* 0x0003980001047983 */ /* 0x000ea80000300a00 */
[----:B------:R-:W2:Y:S04]  /*7ef20*/  LDL.LU.64 R8, [R1+0x3b0] ;  /* 0x0003b00001087983 */ /* 0x000ea80000300a00 */
[----:B------:R-:W2:Y:S04]  /*7ef30*/  LDL.LU R24, [R1+0x6c] ;  /* 0x00006c0001187983 */ /* 0x000ea80000300800 */
[----:B------:R-:W2:Y:S01]  /*7ef40*/  LDL.LU.64 R28, [R1+0x1e08] ;  /* 0x001e0800011c7983 */ /* 0x000ea20000300a00 */
[----:B------:R-:W-:-:S05]  /*7ef50*/  PRMT R2, R26, 0x7632, R2 ;  /* 0x000076321a027816 */ /* 0x000fca0000000002 */
[----:B--2---:R0:W-:Y:S04]  /*7ef60*/  STG.E.U16 [R28.64], R2 ;  /* 0x000000021c007986 */ /* 0x0041e8000c101506 */
[----:B0-----:R-:W2:Y:S01]  /*7ef70*/  LDL.LU.64 R28, [R1+0x1e00] ;  /* 0x001e0000011c7983 */ /* 0x001ea20000300a00 */
[----:B------:R-:W-:-:S03]  /*7ef80*/  PRMT R0, R27, 0x7632, R0 ;  /* 0x000076321b007816 */ /* 0x000fc60000000000 */
[----:B--2---:R0:W-:Y:S04]  /*7ef90*/  STG.E.U16 [R28.64], R27 ;  /* 0x0000001b1c007986 */ /* 0x0041e8000c101506 */
[----:B0-----:R-:W2:Y:S04]  /*7efa0*/  LDL.LU.64 R28, [R1+0x1df8] ;  /* 0x001df800011c7983 */ /* 0x001ea80000300a00 */
[----:B------:R-:W3:Y:S04]  /*7efb0*/  LDL.LU.64 R26, [R1+0x370] ;  /* 0x00037000011a7983 */ /* 0x000ee80000300a00 */
[----:B--2---:R0:W-:Y:S04]  /*7efc0*/  STG.E.U16 [R28.64], R0 ;  /* 0x000000001c007986 */ /* 0x0041e8000c101506 */
[----:B---3--:R1:W-:Y:S04]  /*7efd0*/  STG.E.U16 [R10.64], R7 ;  /* 0x000000070a007986 */ /* 0x0083e8000c101506 */
[----:B0-----:R-:W2:Y:S04]  /*7efe0*/  LDL.LU.64 R28, [R1+0x378] ;  /* 0x00037800011c7983 */ /* 0x001ea80000300a00 */
[----:B-1----:R-:W3:Y:S01]  /*7eff0*/  LDL.LU.64 R10, [R1+0x1df0] ;  /* 0x001df000010a7983 */ /* 0x002ee20000300a00 */
[----:B------:R-:W-:-:S03]  /*7f000*/  PRMT R0, R7, 0x7632, R0 ;  /* 0x0000763207007816 */ /* 0x000fc60000000000 */
[----:B------:R-:W2:Y:S04]  /*7f010*/  LDL.LU R7, [R1+0x1de8] ;  /* 0x001de80001077983 */ /* 0x000ea80000300800 */
[----:B---3--:R0:W-:Y:S04]  /*7f020*/  STG.E.U16 [R10.64], R0 ;  /* 0x000000000a007986 */ /* 0x0081e8000c101506 */
[----:B0-----:R-:W3:Y:S01]  /*7f030*/  LDL.LU.64 R10, [R1+0x1de0] ;  /* 0x001de000010a7983 */ /* 0x001ee20000300a00 */
[----:B--2---:R-:W-:-:S03]  /*7f040*/  PRMT R2, R7, 0x7632, R2 ;  /* 0x0000763207027816 */ /* 0x004fc60000000002 */
[----:B---3--:R0:W-:Y:S04]  /*7f050*/  STG.E.U16 [R10.64], R7 ;  /* 0x000000070a007986 */ /* 0x0081e8000c101506 */
[----:B0-----:R-:W2:Y:S04]  /*7f060*/  LDL.LU.64 R10, [R1+0x1dd8] ;  /* 0x001dd800010a7983 */ /* 0x001ea80000300a00 */
[----:B------:R-:W3:Y:S04]  /*7f070*/  LDL.LU R7, [R1+0x1dd0] ;  /* 0x001dd00001077983 */ /* 0x000ee80000300800 */
[----:B--2---:R0:W-:Y:S04]  /*7f080*/  STG.E.U16 [R10.64], R2 ;  /* 0x000000020a007986 */ /* 0x0041e8000c101506 */
[----:B0-----:R-:W2:Y:S04]  /*7f090*/  LDL.LU.64 R10, [R1+0x1dc8] ;  /* 0x001dc800010a7983 */ /* 0x001ea80000300a00 */
[----:B--2---:R0:W-:Y:S04]  /*7f0a0*/  STG.E.U16 [R22.64], R10 ;  /* 0x0000000a16007986 */ /* 0x0041e8000c101506 */
[----:B0-----:R-:W2:Y:S01]  /*7f0b0*/  LDL.LU.64 R22, [R1+0x1dc0] ;  /* 0x001dc00001167983 */ /* 0x001ea20000300a00 */
[----:B------:R-:W-:-:S05]  /*7f0c0*/  PRMT R0, R10, 0x7632, R0 ;  /* 0x000076320a007816 */ /* 0x000fca0000000000 */
[----:B--2---:R0:W-:Y:S04]  /*7f0d0*/  STG.E.U16 [R22.64], R0 ;  /* 0x0000000016007986 */ /* 0x0041e8000c101506 */
[----:B0-----:R-:W2:Y:S01]  /*7f0e0*/  LDL.LU.64 R22, [R1+0x1db8] ;  /* 0x001db80001167983 */ /* 0x001ea20000300a00 */
[----:B------:R-:W-:Y:S02]  /*7f0f0*/  PRMT R2, R11, 0x7632, R2 ;  /* 0x000076320b027816 */ /* 0x000fe40000000002 */
[----:B-----5:R-:W-:Y:S01]  /*7f100*/  PRMT R0, R6, 0x7632, R0 ;  /* 0x0000763206007816 */ /* 0x020fe20000000000 */
[----:B--2---:R0:W-:Y:S04]  /*7f110*/  STG.E.U16 [R22.64], R11 ;  /* 0x0000000b16007986 */ /* 0x0041e8000c101506 */
[----:B0-----:R-:W2:Y:S04]  /*7f120*/  LDL.LU R23, [R1+0x1db0] ;  /* 0x001db00001177983 */ /* 0x001ea80000300800 */
[----:B------:R-:W5:Y:S04]  /*7f130*/  LDL.LU.64 R10, [R1+0x380] ;  /* 0x00038000010a7983 */ /* 0x000f680000300a00 */
[----:B----4-:R0:W-:Y:S04]  /*7f140*/  STG.E.U16 [R18.64], R2 ;  /* 0x0000000212007986 */ /* 0x0101e8000c101506 */
[----:B------:R1:W-:Y:S01]  /*7f150*/  STG.E.U16 [R14.64], R6 ;  /* 0x000000060e007986 */ /* 0x0003e2000c101506 */
[----:B0-----:R-:W-:-:S03]  /*7f160*/  PRMT R2, R25, 0x7632, R2 ;  /* 0x0000763219027816 */ /* 0x001fc60000000002 */
[----:B------:R-:W4:Y:S04]  /*7f170*/  LDL.LU R19, [R1+0x1dac] ;  /* 0x001dac0001137983 */ /* 0x000f280000300800 */
[----:B-1----:R-:W2:Y:S04]  /*7f180*/  LDL.LU R15, [R1+0x1da8] ;  /* 0x001da800010f7983 */ /* 0x002ea80000300800 */
[----:B-----5:R0:W-:Y:S04]  /*7f190*/  STG.E.U16 [R10.64], R0 ;  /* 0x000000000a007986 */ /* 0x0201e8000c101506 */
[----:B------:R-:W-:Y:S04]  /*7f1a0*/  STG.E.U16 [R28.64], R25 ;  /* 0x000000191c007986 */ /* 0x000fe8000c101506 */
[----:B------:R3:W-:Y:S01]  /*7f1b0*/  STG.E.U16 [R26.64], R2 ;  /* 0x000000021a007986 */ /* 0x0007e2000c101506 */
[----:B0-----:R-:W-:-:S03]  /*7f1c0*/  PRMT R0, R3, 0x7632, R0 ;  /* 0x0000763203007816 */ /* 0x001fc60000000000 */
[----:B------:R0:W-:Y:S04]  /*7f1d0*/  STG.E.U16 [R20.64], R3 ;  /* 0x0000000314007986 */ /* 0x0001e8000c101506 */
[----:B------:R-:W-:Y:S01]  /*7f1e0*/  STG.E.U16 [R16.64], R0 ;  /* 0x0000000010007986 */ /* 0x000fe2000c101506 */
[----:B---3--:R-:W-:-:S03]  /*7f1f0*/  PRMT R2, R7, 0x7632, R2 ;  /* 0x0000763207027816 */ /* 0x008fc60000000002 */
[----:B------:R-:W-:Y:S04]  /*7f200*/  STG.E.U16 [R12.64], R7 ;  /* 0x000000070c007986 */ /* 0x000fe8000c101506 */
[----:B------:R1:W-:Y:S04]  /*7f210*/  STG.E.U16 [R4.64], R2 ;  /* 0x0000000204007986 */ /* 0x0003e8000c101506 */
[----:B0-----:R-:W3:Y:S04]  /*7f220*/  LDL.LU.64 R20, [R1+0x3c8] ;  /* 0x0003c80001147983 */ /* 0x001ee80000300a00 */
[----:B-1----:R-:W5:Y:S04]  /*7f230*/  LDL.LU R4, [R1+0x45c] ;  /* 0x00045c0001047983 */ /* 0x002f680000300800 */
[----:B------:R-:W2:Y:S04]  /*7f240*/  LDL.LU R5, [R1+0x460] ;  /* 0x0004600001057983 */ /* 0x000ea80000300800 */
[----:B--2---:R0:W-:Y:S04]  /*7f250*/  STL [R1+0x1d74], R5 ;  /* 0x001d740501007387 */ /* 0x0041e80000100800 */
[----:B0-----:R-:W5:Y:S04]  /*7f260*/  LDL.LU R5, [R1+0x6e4] ;  /* 0x0006e40001057983 */ /* 0x001f680000300800 */
[----:B-----5:R0:W-:Y:S04]  /*7f270*/  STL.64 [R1+0x1d78], R4 ;  /* 0x001d780401007387 */ /* 0x0201e80000100a00 */
        /* <DEDUP_REMOVED lines=9> */
[----:B------:R-:W-:-:S03]  /*7f310*/  PRMT R0, R24, 0x7632, R0 ;  /* 0x0000763218007816 */ /* 0x000fc60000000000 */
[----:B------:R-:W-:Y:S04]  /*7f320*/  STG.E.U16 [R8.64], R24 ;  /* 0x0000001808007986 */ /* 0x000fe8000c101506 */
[----:B--2---:R0:W-:Y:S04]  /*7f330*/  STL.64 [R1+0x1da0], R4 ;  /* 0x001da00401007387 */ /* 0x0041e80000100a00 */
[----:B0-----:R-:W2:Y:S04]  /*7f340*/  LDL.LU.64 R4, [R1+0x3c0] ;  /* 0x0003c00001047983 */ /* 0x001ea80000300a00 */
[----:B------:R-:W5:Y:S04]  /*7f350*/  LDL.LU R24, [R1+0x6d0] ;  /* 0x0006d00001187983 */ /* 0x000f680000300800 */
[----:B---3--:R-:W-:Y:S04]  /*7f360*/  STG.E.U16 [R20.64], R0 ;  /* 0x0000000014007986 */ /* 0x008fe8000c101506 */
[----:B-----5:R0:W-:Y:S04]  /*7f370*/  STL [R1+0x1d70], R24 ;  /* 0x001d701801007387 */ /* 0x0201e80000100800 */
[----:B0-----:R-:W3:Y:S04]  /*7f380*/  LDL.LU R24, [R1+0x6dc] ;  /* 0x0006dc0001187983 */ /* 0x001ee80000300800 */
[----:B------:R-:W5:Y:S04]  /*7f390*/  LDL.LU R6, [R1+0x464] ;  /* 0x0004640001067983 */ /* 0x000f680000300800 */
        /* <DEDUP_REMOVED lines=18> */
[----:B--2---:R0:W-:Y:S04]  /*7f4c0*/  STG.E.U16 [R4.64], R15 ;  /* 0x0000000f04007986 */ /* 0x0041e8000c101506 */
[----:B0-----:R-:W2:Y:S01]  /*7f4d0*/  LDL.LU.64 R4, [R1+0x1da0] ;  /* 0x001da00001047983 */ /* 0x001ea20000300a00 */
[----:B------:R-:W-:-:S03]  /*7f4e0*/  PRMT R2, R15, 0x7632, R2 ;  /* 0x000076320f027816 */ /* 0x000fc60000000002 */
[----:B------:R-:W3:Y:S04]  /*7f4f0*/  LDL.LU R15, [R1+0x69c] ;  /* 0x00069c00010f7983 */ /* 0x000ee80000300800 */
[----:B------:R-:W3:Y:S04]  /*7f500*/  LDL.LU R21, [R1+0x680] ;  /* 0x0006800001157983 */ /* 0x000ee80000300800 */
[----:B------:R-:W3:Y:S04]  /*7f510*/  LDL.LU R3, [R1+0x67c] ;  /* 0x00067c0001037983 */ /* 0x000ee80000300800 */
[----:B--2---:R0:W-:Y:S04]  /*7f520*/  STG.E.U16 [R4.64], R2 ;  /* 0x0000000204007986 */ /* 0x0041e8000c101506 */
[----:B0-----:R-:W2:Y:S01]  /*7f530*/  LDL.LU.64 R4, [R1+0x1d98] ;  /* 0x001d980001047983 */ /* 0x001ea20000300a00 */
[----:B----4-:R-:W-:-:S03]  /*7f540*/  PRMT R0, R19, 0x7632, R0 ;  /* 0x0000763213007816 */ /* 0x010fc60000000000 */
[----:B--2---:R0:W-:Y:S04]  /*7f550*/  STG.E.U16 [R4.64], R19 ;  /* 0x0000001304007986 */ /* 0x0041e8000c101506 */
[----:B0-----:R-:W2:Y:S04]  /*7f560*/  LDL.LU.64 R4, [R1+0x1d90] ;  /* 0x001d900001047983 */ /* 0x001ea80000300a00 */
[----:B------:R-:W3:Y:S04]  /*7f570*/  LDL.LU R19, [R1+0x6a0] ;  /* 0x0006a00001137983 */ /* 0x000ee80000300800 */
[----:B--2---:R0:W-:Y:S04]  /*7f580*/  STG.E.U16 [R4.64], R0 ;  /* 0x0000000004007986 */ /* 0x0041e8000c101506 */
[----:B0-----:R-:W2:Y:S04]  /*7f590*/  LDL.LU.64 R4, [R1+0x1d88] ;  /* 0x001d880001047983 */ /* 0x001ea80000300a00 */
[----:B------:R-:W4:Y:S04]  /*7f5a0*/  LDL.LU R0, [R1+0x6a8] ;  /* 0x0006a80001007983 */ /* 0x000f280000300800 */
[----:B--2---:R0:W-:Y:S04]  /*7f5b0*/  STG.E.U16 [R4.64], R23 ;  /* 0x0000001704007986 */ /* 0x0041e8000c101506 */
[----:B0-----:R-:W2:Y:S01]  /*7f5c0*/  LDL.LU.64 R4, [R1+0x1d80] ;  /* 0x001d800001047983 */ /* 0x001ea20000300a00 */
[----:B------:R-:W-:-:S03]  /*7f5d0*/  PRMT R2, R23, 0x7632, R2 ;  /* 0x0000763217027816 */ /* 0x000fc60000000002 */
[----:B------:R-:W3:Y:S04]  /*7f5e0*/  LDL.LU R23, [R1+0x6b4] ;  /* 0x0006b40001177983 */ /* 0x000ee80000300800 */
[----:B--2---:R0:W-:Y:S04]  /*7f5f0*/  STG.E.U16 [R4.64], R2 ;  /* 0x0000000204007986 */ /* 0x0041e8000c101506 */
[----:B0-----:R-:W2:Y:S04]  /*7f600*/  LDL.LU.64 R4, [R1+0x1d78] ;  /* 0x001d780001047983 */ /* 0x001ea80000300a00 */
[----:B------:R-:W5:Y:S01]  /*7f610*/  LDL.LU R2, [R1+0x6c8] ;  /* 0x0006c80001027983 */ /* 0x000f620000300800 */
[----:B---3--:R-:W-:Y:S01]  /*7f620*/  FFMA R10, R10, 0.69314718246459960938, R19 ;  /* 0x3f3172180a0a7823 */ /* 0x008fe20000000013 */
[----:B------:R-:W-:Y:S01]  /*7f630*/  FSEL R17, R17, -INF , P3 ;  /* 0xff80000011117808 */ /* 0x000fe20001800000 */
[----:B------:R-:W-:Y:S01]  /*7f640*/  FFMA R11, R11, 0.69314718246459960938, R15 ;  /* 0x3f3172180b0b7823 */ /* 0x000fe2000000000f */
[----:B------:R-:W-:-:S02]  /*7f650*/  FSEL R14, R14, -INF , P6 ;  /* 0xff8000000e0e7808 */ /* 0x000fc40003000000 */
[----:B------:R-:W-:Y:S02]  /*7f660*/  FSEL R16, R16, -INF , P4 ;  /* 0xff80000010107808 */ /* 0x000fe40002000000 */
[----:B------:R-:W-:Y:S01]  /*7f670*/  FSEL R18, R18, -INF , P2 ;  /* 0xff80000012127808 */ /* 0x000fe20001000000 */
[----:B------:R-:W-:Y:S02]  /*7f680*/  FFMA R8, R8, 0.69314718246459960938, R23 ;  /* 0x3f31721808087823 */ /* 0x000fe40000000017 */
[----:B----4-:R-:W-:Y:S02]  /*7f690*/  FFMA R9, R9, 0.69314718246459960938, R0 ;  /* 0x3f31721809097823 */ /* 0x010fe40000000000 */
[----:B------:R-:W-:Y:S01]  /*7f6a0*/  FFMA R12, R12, 0.69314718246459960938, R28 ;  /* 0x3f3172180c0c7823 */ /* 0x000fe2000000001c */
[----:B------:R-:W-:Y:S01]  /*7f6b0*/  BAR.SYNC.DEFER_BLOCKING 0x0 ;  /* 0x0000000000007b1d */ /* 0x000fe20000010000 */
[----:B--2---:R-:W-:-:S05]  /*7f6c0*/  FFMA R4, R4, 0.69314718246459960938, R5 ;  /* 0x3f31721804047823 */ /* 0x004fca0000000005 */
[----:B------:R-:W2:Y:S02]  /*7f6d0*/  LDL.LU R5, [R1+0x1d74] ;  /* 0x001d740001057983 */ /* 0x000ea40000300800 */
[----:B--2---:R-:W-:Y:S02]  /*7f6e0*/  FFMA R5, R5, 0.69314718246459960938, R24 ;  /* 0x3f31721805057823 */ /* 0x004fe40000000018 */
[----:B------:R-:W5:Y:S01]  /*7f6f0*/  LDL.LU R24, [R1+0x1d70] ;  /* 0x001d700001187983 */ /* 0x000f620000300800 */
[----:B------:R-:W-:-:S03]  /*7f700*/  FSEL R19, R25, -INF , P0 ;  /* 0xff80000019137808 */ /* 0x000fc60000000000 */
[----:B------:R-:W0:Y:S02]  /*7f710*/  S2R R25, SR_TID.X ;  /* 0x0000000000197919 */ /* 0x000e240000002100 */
[----:B------:R-:W-:Y:S02]  /*7f720*/  FFMA R19, R19, 0.69314718246459960938, R3 ;  /* 0x3f31721813137823 */ /* 0x000fe40000000003 */
[----:B-----5:R-:W-:Y:S02]  /*7f730*/  FFMA R6, R6, 0.69314718246459960938, R24 ;  /* 0x3f31721806067823 */ /* 0x020fe40000000018 */
[----:B------:R-:W2:Y:S01]  /*7f740*/  LDL.LU R24, [R1+0x1d6c] ;  /* 0x001d6c0001187983 */ /* 0x000ea20000300800 */
[----:B------:R-:W-:-:S03]  /*7f750*/  FSEL R15, R27, -INF , P5 ;  /* 0xff8000001b0f7808 */ /* 0x000fc60002800000 */
[----:B------:R-:W1:Y:S01]  /*7f760*/  S2R R3, SR_TID.X ;  /* 0x0000000000037919 */ /* 0x000e620000002100 */
[----:B------:R-:W-:Y:S01]  /*7f770*/  FFMA R17, R17, 0.69314718246459960938, R20 ;  /* 0x3f31721811117823 */ /* 0x000fe20000000014 */
[----:B0-----:R-:W-:Y:S01]  /*7f780*/  LOP3.LUT R20, R25, 0x1c, RZ, 0xc0, !PT ;  /* 0x0000001c19147812 */ /* 0x001fe200078ec0ff */
[----:B------:R-:W-:Y:S02]  /*7f790*/  FFMA R7, R7, 0.69314718246459960938, R2 ;  /* 0x3f31721807077823 */ /* 0x000fe40000000002 */
[----:B------:R-:W-:Y:S02]  /*7f7a0*/  FFMA R14, R14, 0.69314718246459960938, R29 ;  /* 0x3f3172180e0e7823 */ /* 0x000fe4000000001d */
[----:B------:R-:W-:Y:S02]  /*7f7b0*/  FFMA R15, R15, 0.69314718246459960938, R22 ;  /* 0x3f3172180f0f7823 */ /* 0x000fe40000000016 */
[----:B------:R-:W-:Y:S02]  /*7f7c0*/  FFMA R16, R16, 0.69314718246459960938, R26 ;  /* 0x3f31721810107823 */ /* 0x000fe4000000001a */
[----:B------:R-:W-:Y:S01]  /*7f7d0*/  FFMA R18, R18, 0.69314718246459960938, R21 ;  /* 0x3f31721812127823 */ /* 0x000fe20000000015 */
[----:B------:R-:W-:Y:S04]  /*7f7e0*/  STS.128 [R20.X4], R4 ;  /* 0x0000000414007388 */ /* 0x000fe80000004c00 */
[----:B------:R-:W-:Y:S01]  /*7f7f0*/  STS.128 [R20.X4+0x80], R8 ;  /* 0x0000800814007388 */ /* 0x000fe20000004c00 */
[----:B------:R-:W-:-:S04]  /*7f800*/  SHF.L.U32 R25, R25, 0x4, RZ ;  /* 0x0000000419197819 */ /* 0x000fc800000006ff */
[----:B------:R-:W-:Y:S02]  /*7f810*/  LOP3.LUT R25, R25, 0x70, RZ, 0xc0, !PT ;  /* 0x0000007019197812 */ /* 0x000fe400078ec0ff */
[C---:B-1----:R-:W-:Y:S02]  /*7f820*/  LOP3.LUT R0, R3.reuse, 0x60, RZ, 0xc0, !PT ;  /* 0x0000006003007812 */ /* 0x042fe400078ec0ff */
[----:B------:R-:W-:Y:S02]  /*7f830*/  LOP3.LUT R3, R3, 0x18, RZ, 0xc0, !PT ;  /* 0x0000001803037812 */ /* 0x000fe400078ec0ff */
[----:B------:R-:W-:-:S04]  /*7f840*/  LEA R25, R0, R25, 0x2 ;  /* 0x0000001900197211 */ /* 0x000fc800078e10ff */
[----:B------:R-:W-:Y:S01]  /*7f850*/  LEA.HI R25, R3, R25, RZ, 0x1f ;  /* 0x0000001903197211 */ /* 0x000fe200078ff8ff */
[----:B------:R-:W0:Y:S04]  /*7f860*/  S2R R21, SR_TID.X ;  /* 0x0000000000157919 */ /* 0x000e280000002100 */
[----:B------:R-:W1:Y:S02]  /*7f870*/  S2R R3, SR_CTAID.Y ;  /* 0x0000000000037919 */ /* 0x000e640000002600 */
[----:B-1----:R-:W-:-:S05]  /*7f880*/  IMAD R0, R3, c[0x0][0x1cc], RZ ;  /* 0x0000730003007a24 */ /* 0x002fca00078e02ff */
[C---:B------:R-:W-:Y:S01]  /*7f890*/  SHF.L.U32 R2, R0.reuse, 0x2, RZ ;  /* 0x0000000200027819 */ /* 0x040fe200000006ff */
[----:B------:R-:W-:-:S04]  /*7f8a0*/  IMAD.HI R0, R0, 0x4, RZ ;  /* 0x0000000400007827 */ /* 0x000fc800078e02ff */
[----:B--2---:R-:W-:-:S05]  /*7f8b0*/  FFMA R13, R24, 0.69314718246459960938, R13 ;  /* 0x3f317218180d7823 */ /* 0x004fca000000000d */
[----:B------:R-:W-:Y:S04]  /*7f8c0*/  STS.128 [R20.X4+0x100], R12 ;  /* 0x0001000c14007388 */ /* 0x000fe80000004c00 */
[----:B------:R1:W-:Y:S04]  /*7f8d0*/  STS.128 [R20.X4+0x180], R16 ;  /* 0x0001801014007388 */ /* 0x0003e80000004c00 */
[----:B------:R-:W-:Y:S06]  /*7f8e0*/  BAR.SYNC.DEFER_BLOCKING 0x0 ;  /* 0x0000000000007b1d */ /* 0x000fec0000010000 */
[----:B-1----:R-:W1:Y:S04]  /*7f8f0*/  S2R R20, SR_CTAID.X ;  /* 0x0000000000147919 */ /* 0x002e680000002500 */
[----:B------:R-:W2:Y:S01]  /*7f900*/  LDS R23, [R25] ;  /* 0x0000000019177984 */ /* 0x000ea20000000800 */
[----:B-1----:R-:W-:-:S05]  /*7f910*/  IMAD.SHL.U32 R20, R20, 0x80, RZ ;  /* 0x0000008014147824 */ /* 0x002fca00078e00ff */
[----:B0-----:R-:W-:-:S04]  /*7f920*/  LOP3.LUT R20, R20, 0x7f, R21, 0xf8, !PT ;  /* 0x0000007f14147812 */ /* 0x001fc800078ef815 */
[C---:B------:R-:W-:Y:S01]  /*7f930*/  SHF.L.U32 R3, R20.reuse, 0x2, RZ ;  /* 0x0000000214037819 */ /* 0x040fe200000006ff */
[----:B------:R-:W-:-:S03]  /*7f940*/  IMAD.HI R21, R20, 0x4, RZ ;  /* 0x0000000414157827 */ /* 0x000fc600078e02ff */
[----:B------:R-:W-:-:S04]  /*7f950*/  IADD3 R2, P0, P1, R3, c[0x0][0x180], R2 ;  /* 0x0000600003027a10 */ /* 0x000fc8000791e002 */
[----:B------:R-:W-:-:S05]  /*7f960*/  IADD3.X R3, R21, c[0x0][0x184], R0, P0, P1 ;  /* 0x0000610015037a10 */ /* 0x000fca00007e2400 */
[----:B--2---:R-:W-:Y:S01]  /*7f970*/  STG.E [R2.64], R23 ;  /* 0x0000001702007986 */ /* 0x004fe2000c101906 */
[----:B------:R-:W-:Y:S05]  /*7f980*/  EXIT ;  /* 0x000000000000794d */ /* 0x000fea0003800000 */
.L_x_36:
[----:B------:R-:W-:-:S00]  /*7f990*/  BRA `(.L_x_36) ;  /* 0xfffffff000007947 */ /* 0x000fc0000383ffff */
[----:B------:R-:W-:-:S00]  /*7f9a0*/  NOP ;  /* 0x0000000000007918 */ /* 0x000fc00000000000 */
        /* <DEDUP_REMOVED lines=13> */
.L_x_37:


//--------------------- .nv.global.init           --------------------------
	.section	.nv.global.init,"aw",@progbits
.nv.global.init:
	.type		_$_str,@object
	.size		_$_str,(.L_0 - _$_str)
_$_str:
        /*0000*/ 	.byte	0x5f, 0x5f, 0x43, 0x55, 0x44, 0x41, 0x5f, 0x46, 0x54, 0x5a, 0x00
.L_0:


//--------------------- .nv.shared.attn_fwd       --------------------------
	.section	.nv.shared.attn_fwd,"aw",@nobits
	.sectionflags	@""
	.align	16
